def matmul_kernel(
    a_ptr,
    b_ptr,
    c_ptr,
    M,
    N,
    K,
    stride_am,
    stride_ak,
    stride_bk,
    stride_bn,
    stride_cm,
    stride_cn,
    BLOCK_M: tl.constexpr,
    BLOCK_N: tl.constexpr,
    BLOCK_K: tl.constexpr,
    GROUP_M: tl.constexpr,
):
    pid = tl.program_id(axis=0)
    num_pid_m = tl.cdiv(M, BLOCK_M)
    num_pid_n = tl.cdiv(N, BLOCK_N)
    num_pid_in_group = GROUP_M * num_pid_n
    group_id = pid // num_pid_in_group
    first_pid_m = group_id * GROUP_M
    group_size_m = min(num_pid_m - first_pid_m, GROUP_M)
    pid_m = first_pid_m + ((pid % num_pid_in_group) % group_size_m)
    pid_n = (pid % num_pid_in_group) // group_size_m

    offs_am = (pid_m * BLOCK_M + tl.arange(0, BLOCK_M)) % M
    offs_bn = (pid_n * BLOCK_N + tl.arange(0, BLOCK_N)) % N
    offs_k = tl.arange(0, BLOCK_K)
    a_ptrs = a_ptr + offs_am[:, None] * stride_am + offs_k[None, :] * stride_ak
    b_ptrs = b_ptr + offs_k[:, None] * stride_bk + offs_bn[None, :] * stride_bn

    acc = tl.zeros((BLOCK_M, BLOCK_N), dtype=tl.float32)
    for kk in range(0, tl.cdiv(K, BLOCK_K)):
        a = tl.load(a_ptrs, mask=offs_k[None, :] < K - kk * BLOCK_K, other=0.0)
        b = tl.load(b_ptrs, mask=offs_k[:, None] < K - kk * BLOCK_K, other=0.0)
        acc = tl.dot(a, b, acc)
        a_ptrs += BLOCK_K * stride_ak
        b_ptrs += BLOCK_K * stride_bk

    c = acc.to(c_ptr.dtype.element_ty)
    offs_cm = pid_m * BLOCK_M + tl.arange(0, BLOCK_M)
    offs_cn = pid_n * BLOCK_N + tl.arange(0, BLOCK_N)
    c_ptrs = c_ptr + offs_cm[:, None] * stride_cm + offs_cn[None, :] * stride_cn
    mask = (offs_cm[:, None] < M) & (offs_cn[None, :] < N)
    tl.store(c_ptrs, c, mask=mask)

# config = {"BLOCK_K": 128, "BLOCK_M": 16, "BLOCK_N": 64, "GROUP_M": 8, "arch": "sm_100", "dtype": "fp8e4m3", "num_ctas": 1, "num_stages": 2, "num_warps": 2}
# arch = sm_100


// ===== COMPILED SASS (sm_100a) =====

	.target	sm_100a

	.elftype	@"ET_EXEC"


//--------------------- .note.nv.tkinfo           --------------------------
	.section	.note.nv.tkinfo,"",@"SHT_NOTE"
	.sectionflags	@"SHF_NOTE_NV_TKINFO"
	.tkinfo
        /*0018*/ 	.word	0x00000081
        /*0030*/ 	.string	""
        /*0030*/ 	.string	"ptxas-blackwell"
        /*0030*/ 	.string	"Cuda compilation tools, release 12.9, V12.9.86"
        /*0030*/ 	.string	"Build cuda_12.9.r12.9/compiler.36037853_0"
        /*0030*/ 	.string	"-v  -suppress-debug-info  -lineinfo  -arch sm_100a "



//--------------------- .note.nv.cuver            --------------------------
	.section	.note.nv.cuver,"",@"SHT_NOTE"
	.sectionflags	@"SHF_NOTE_NV_CUVER"
        /*0018*/ 	.short	0x0001
        /*001a*/ 	.short	0x0064
        /*001c*/ 	.short	0x0001
        /*001e*/ 	.short	0x0000
        /*0020*/ 	.short	0x0001
        /*0022*/ 	.short	0x0000


//--------------------- .nv.info                  --------------------------
	.section	.nv.info,"",@"SHT_CUDA_INFO"
	.align	4


	//----- nvinfo : EIATTR_REGCOUNT
	.align		4
        /*0000*/ 	.byte	0x04, 0x2f
        /*0002*/ 	.short	(.L_1 - .L_0)
	.align		4
.L_0:
        /*0004*/ 	.word	index@(matmul_kernel)
        /*0008*/ 	.word	0x00000020


	//----- nvinfo : EIATTR_FRAME_SIZE
	.align		4
.L_1:
        /*000c*/ 	.byte	0x04, 0x11
        /*000e*/ 	.short	(.L_3 - .L_2)
	.align		4
.L_2:
        /*0010*/ 	.word	index@(matmul_kernel)
        /*0014*/ 	.word	0x00000ae0


	//----- nvinfo : EIATTR_MIN_STACK_SIZE
	.align		4
.L_3:
        /*0018*/ 	.byte	0x04, 0x12
        /*001a*/ 	.short	(.L_5 - .L_4)
	.align		4
.L_4:
        /*001c*/ 	.word	index@(matmul_kernel)
        /*0020*/ 	.word	0x00000ae0
.L_5:


//--------------------- .nv.info.matmul_kernel    --------------------------
	.section	.nv.info.matmul_kernel,"",@"SHT_CUDA_INFO"
	.sectionflags	@""
	.align	4


	//----- nvinfo : EIATTR_CUDA_API_VERSION
	.align		4
        /*0000*/ 	.byte	0x04, 0x37
        /*0002*/ 	.short	(.L_7 - .L_6)
.L_6:
        /*0004*/ 	.word	0x00000081


	//----- nvinfo : EIATTR_KPARAM_INFO
	.align		4
.L_7:
        /*0008*/ 	.byte	0x04, 0x17
        /*000a*/ 	.short	(.L_9 - .L_8)
.L_8:
        /*000c*/ 	.word	0x00000000
        /*0010*/ 	.short	0x000d
        /*0012*/ 	.short	0x0048
        /*0014*/ 	.byte	0x00, 0xf4, 0x21, 0x00


	//----- nvinfo : EIATTR_KPARAM_INFO
	.align		4
.L_9:
        /*0018*/ 	.byte	0x04, 0x17
        /*001a*/ 	.short	(.L_11 - .L_10)
.L_10:
        /*001c*/ 	.word	0x00000000
        /*0020*/ 	.short	0x000c
        /*0022*/ 	.short	0x0040
        /*0024*/ 	.byte	0x00, 0xf4, 0x21, 0x00


	//----- nvinfo : EIATTR_KPARAM_INFO
	.align		4
.L_11:
        /*0028*/ 	.byte	0x04, 0x17
        /*002a*/ 	.short	(.L_13 - .L_12)
.L_12:
        /*002c*/ 	.word	0x00000000
        /*0030*/ 	.short	0x000b
        /*0032*/ 	.short	0x0038
        /*0034*/ 	.byte	0x00, 0xf0, 0x11, 0x00


	//----- nvinfo : EIATTR_KPARAM_INFO
	.align		4
.L_13:
        /*0038*/ 	.byte	0x04, 0x17
        /*003a*/ 	.short	(.L_15 - .L_14)
.L_14:
        /*003c*/ 	.word	0x00000000
        /*0040*/ 	.short	0x000a
        /*0042*/ 	.short	0x0034
        /*0044*/ 	.byte	0x00, 0xf0, 0x11, 0x00


	//----- nvinfo : EIATTR_KPARAM_INFO
	.align		4
.L_15:
        /*0048*/ 	.byte	0x04, 0x17
        /*004a*/ 	.short	(.L_17 - .L_16)
.L_16:
        /*004c*/ 	.word	0x00000000
        /*0050*/ 	.short	0x0009
        /*0052*/ 	.short	0x0030
        /*0054*/ 	.byte	0x00, 0xf0, 0x11, 0x00


	//----- nvinfo : EIATTR_KPARAM_INFO
	.align		4
.L_17:
        /*0058*/ 	.byte	0x04, 0x17
        /*005a*/ 	.short	(.L_19 - .L_18)
.L_18:
        /*005c*/ 	.word	0x00000000
        /*0060*/ 	.short	0x0008
        /*0062*/ 	.short	0x002c
        /*0064*/ 	.byte	0x00, 0xf0, 0x11, 0x00


	//----- nvinfo : EIATTR_KPARAM_INFO
	.align		4
.L_19:
        /*0068*/ 	.byte	0x04, 0x17
        /*006a*/ 	.short	(.L_21 - .L_20)
.L_20:
        /*006c*/ 	.word	0x00000000
        /*0070*/ 	.short	0x0007
        /*0072*/ 	.short	0x0028
        /*0074*/ 	.byte	0x00, 0xf0, 0x11, 0x00


	//----- nvinfo : EIATTR_KPARAM_INFO
	.align		4
.L_21:
        /*0078*/ 	.byte	0x04, 0x17
        /*007a*/ 	.short	(.L_23 - .L_22)
.L_22:
        /*007c*/ 	.word	0x00000000
        /*0080*/ 	.short	0x0006
        /*0082*/ 	.short	0x0024
        /*0084*/ 	.byte	0x00, 0xf0, 0x11, 0x00


	//----- nvinfo : EIATTR_KPARAM_INFO
	.align		4
.L_23:
        /*0088*/ 	.byte	0x04, 0x17
        /*008a*/ 	.short	(.L_25 - .L_24)
.L_24:
        /*008c*/ 	.word	0x00000000
        /*0090*/ 	.short	0x0005
        /*0092*/ 	.short	0x0020
        /*0094*/ 	.byte	0x00, 0xf0, 0x11, 0x00


	//----- nvinfo : EIATTR_KPARAM_INFO
	.align		4
.L_25:
        /*0098*/ 	.byte	0x04, 0x17
        /*009a*/ 	.short	(.L_27 - .L_26)
.L_26:
        /*009c*/ 	.word	0x00000000
        /*00a0*/ 	.short	0x0004
        /*00a2*/ 	.short	0x001c
        /*00a4*/ 	.byte	0x00, 0xf0, 0x11, 0x00


	//----- nvinfo : EIATTR_KPARAM_INFO
	.align		4
.L_27:
        /*00a8*/ 	.byte	0x04, 0x17
        /*00aa*/ 	.short	(.L_29 - .L_28)
.L_28:
        /*00ac*/ 	.word	0x00000000
        /*00b0*/ 	.short	0x0003
        /*00b2*/ 	.short	0x0018
        /*00b4*/ 	.byte	0x00, 0xf0, 0x11, 0x00


	//----- nvinfo : EIATTR_KPARAM_INFO
	.align		4
.L_29:
        /*00b8*/ 	.byte	0x04, 0x17
        /*00ba*/ 	.short	(.L_31 - .L_30)
.L_30:
        /*00bc*/ 	.word	0x00000000
        /*00c0*/ 	.short	0x0002
        /*00c2*/ 	.short	0x0010
        /*00c4*/ 	.byte	0x00, 0xf4, 0x21, 0x00


	//----- nvinfo : EIATTR_KPARAM_INFO
	.align		4
.L_31:
        /*00c8*/ 	.byte	0x04, 0x17
        /*00ca*/ 	.short	(.L_33 - .L_32)
.L_32:
        /*00cc*/ 	.word	0x00000000
        /*00d0*/ 	.short	0x0001
        /*00d2*/ 	.short	0x0008
        /*00d4*/ 	.byte	0x00, 0xf4, 0x21, 0x00


	//----- nvinfo : EIATTR_KPARAM_INFO
	.align		4
.L_33:
        /*00d8*/ 	.byte	0x04, 0x17
        /*00da*/ 	.short	(.L_35 - .L_34)
.L_34:
        /*00dc*/ 	.word	0x00000000
        /*00e0*/ 	.short	0x0000
        /*00e2*/ 	.short	0x0000
        /*00e4*/ 	.byte	0x00, 0xf4, 0x21, 0x00


	//----- nvinfo : EIATTR_SPARSE_MMA_MASK
	.align		4
.L_35:
        /*00e8*/ 	.byte	0x03, 0x50
        /*00ea*/ 	.short	0x0000


	//----- nvinfo : EIATTR_MAXREG_COUNT
	.align		4
        /*00ec*/ 	.byte	0x03, 0x1b
        /*00ee*/ 	.short	0x00ff


	//----- nvinfo : EIATTR_NUM_BARRIERS
	.align		4
        /*00f0*/ 	.byte	0x02, 0x4c
        /*00f2*/ 	.byte	0x01
	.zero		1


	//----- nvinfo : EIATTR_ANNOTATIONS
	.align		4
        /*00f4*/ 	.byte	0x04, 0x55
        /*00f6*/ 	.short	(.L_37 - .L_36)


	//   ....[0]....
.L_36:
        /*00f8*/ 	.word	0x00000001
        /*00fc*/ 	.byte	0x20, 0x05, 0x00, 0x00, 0x01, 0x00, 0x00, 0x00, 0x50, 0x05, 0x00, 0x00, 0x01, 0x00, 0x00, 0x00
        /* <DEDUP_REMOVED lines=945> */
        /*3c1c*/ 	.byte	0xb0, 0x28, 0x01, 0x00


	//----- nvinfo : EIATTR_VRC_CTA_INIT_COUNT
	.align		4
.L_37:
        /*3c20*/ 	.byte	0x02, 0x4a
	.zero		1
	.zero		1


	//----- nvinfo : EIATTR_EXIT_INSTR_OFFSETS
	.align		4
        /*3c24*/ 	.byte	0x04, 0x1c
        /*3c26*/ 	.short	(.L_39 - .L_38)


	//   ....[0]....
.L_38:
        /*3c28*/ 	.word	0x00013480


	//   ....[1]....
        /*3c2c*/ 	.word	0x000134a0


	//----- nvinfo : EIATTR_REQNTID
	.align		4
.L_39:
        /*3c30*/ 	.byte	0x04, 0x10
        /*3c32*/ 	.short	(.L_41 - .L_40)
.L_40:
        /*3c34*/ 	.word	0x00000040
        /*3c38*/ 	.word	0x00000001
        /*3c3c*/ 	.word	0x00000001


	//----- nvinfo : EIATTR_CBANK_PARAM_SIZE
	.align		4
.L_41:
        /*3c40*/ 	.byte	0x03, 0x19
        /*3c42*/ 	.short	0x0050


	//----- nvinfo : EIATTR_PARAM_CBANK
	.align		4
        /*3c44*/ 	.byte	0x04, 0x0a
        /*3c46*/ 	.short	(.L_43 - .L_42)
	.align		4
.L_42:
        /*3c48*/ 	.word	index@(.nv.constant0.matmul_kernel)
        /*3c4c*/ 	.short	0x0380
        /*3c4e*/ 	.short	0x0050


	//----- nvinfo : EIATTR_SW_WAR
	.align		4
.L_43:
        /*3c50*/ 	.byte	0x04, 0x36
        /*3c52*/ 	.short	(.L_45 - .L_44)
.L_44:
        /*3c54*/ 	.word	0x00000008
.L_45:


//--------------------- .nv.compat                --------------------------
	.section	.nv.compat,"",@"SHT_CUDA_COMPAT_INFO"
	.align	4
        /*0000*/ 	.byte	0x02, 0x02, 0x02, 0x00, 0x02, 0x05, 0x05, 0x00, 0x02, 0x03, 0x00, 0x00, 0x02, 0x06, 0x01, 0x00


//--------------------- .nv.callgraph             --------------------------
	.section	.nv.callgraph,"",@"SHT_CUDA_CALLGRAPH"
	.align	4
	.sectionentsize	8
	.align		4
        /*0000*/ 	.word	0x00000000
	.align		4
        /*0004*/ 	.word	0xffffffff
	.align		4
        /*0008*/ 	.word	0x00000000
	.align		4
        /*000c*/ 	.word	0xfffffffe
	.align		4
        /*0010*/ 	.word	0x00000000
	.align		4
        /*0014*/ 	.word	0xfffffffd
	.align		4
        /*0018*/ 	.word	0x00000000
	.align		4
        /*001c*/ 	.word	0xfffffffc


//--------------------- .text.matmul_kernel       --------------------------
	.section	.text.matmul_kernel,"ax",@progbits
	.align	128
        .global         matmul_kernel
        .type           matmul_kernel,@function
        .size           matmul_kernel,(.L_x_4 - matmul_kernel)
        .other          matmul_kernel,@"STO_CUDA_ENTRY STV_DEFAULT"
matmul_kernel:
.text.matmul_kernel:
[----:B------:R-:W0:Y:S08]  /*0000*/  LDC R1, c[0x0][0x37c] ;  /* 0x0000df00ff017b82 */ /* 0x000e300000000800 */
[----:B------:R-:W1:Y:S01]  /*0010*/  LDC.64 R4, c[0x0][0x398] ;  /* 0x0000e600ff047b82 */ /* 0x000e620000000a00 */
[----:B------:R-:W2:Y:S01]  /*0020*/  S2R R14, SR_TID.X ;  /* 0x00000000000e7919 */ /* 0x000ea20000002100 */
[----:B------:R-:W3:Y:S01]  /*0030*/  LDCU UR4, c[0x0][0x3a0] ;  /* 0x00007400ff0477ac */ /* 0x000ee20008000800 */
[----:B0-----:R-:W-:Y:S01]  /*0040*/  VIADD R1, R1, 0xfffff520 ;  /* 0xfffff52001017836 */ /* 0x001fe20000000000 */
[----:B------:R-:W0:Y:S01]  /*0050*/  LDCU.64 UR8, c[0x0][0x358] ;  /* 0x00006b00ff0877ac */ /* 0x000e220008000a00 */
[----:B------:R-:W4:Y:S01]  /*0060*/  LDCU UR12, c[0x0][0x3a0] ;  /* 0x00007400ff0c77ac */ /* 0x000f220008000800 */
[----:B---3--:R-:W-:Y:S01]  /*0070*/  UIADD3 UR4, UPT, UPT, UR4, 0x7f, URZ ;  /* 0x0000007f04047890 */ /* 0x008fe2000fffe0ff */
[----:B-1----:R-:W-:-:S03]  /*0080*/  VIADD R0, R5, 0x3f ;  /* 0x0000003f05007836 */ /* 0x002fc60000000000 */
[----:B------:R-:W-:Y:S02]  /*0090*/  UISETP.GT.AND UP0, UPT, UR4, 0x7f, UPT ;  /* 0x0000007f0400788c */ /* 0x000fe4000bf04270 */
[----:B------:R-:W-:-:S04]  /*00a0*/  SHF.R.S32.HI R3, RZ, 0x1f, R0 ;  /* 0x0000001fff037819 */ /* 0x000fc80000011400 */
[----:B------:R-:W-:-:S04]  /*00b0*/  LEA.HI R3, R3, R0, RZ, 0x6 ;  /* 0x0000000003037211 */ /* 0x000fc800078f30ff */
[----:B------:R-:W-:Y:S02]  /*00c0*/  SHF.R.S32.HI R0, RZ, 0x6, R3 ;  /* 0x00000006ff007819 */ /* 0x000fe40000011403 */
[----:B------:R-:W1:Y:S03]  /*00d0*/  S2R R3, SR_CTAID.X ;  /* 0x0000000000037919 */ /* 0x000e660000002500 */
[----:B------:R-:W-:-:S05]  /*00e0*/  IMAD.SHL.U32 R0, R0, 0x8, RZ ;  /* 0x0000000800007824 */ /* 0x000fca00078e00ff */
[-C--:B------:R-:W-:Y:S02]  /*00f0*/  IABS R9, R0.reuse ;  /* 0x0000000000097213 */ /* 0x080fe40000000000 */
[----:B------:R-:W-:Y:S02]  /*0100*/  IABS R12, R0 ;  /* 0x00000000000c7213 */ /* 0x000fe40000000000 */
[----:B------:R-:W3:Y:S08]  /*0110*/  I2F.RP R2, R9 ;  /* 0x0000000900027306 */ /* 0x000ef00000209400 */
[----:B---3--:R-:W3:Y:S01]  /*0120*/  MUFU.RCP R2, R2 ;  /* 0x0000000200027308 */ /* 0x008ee20000001000 */
[----:B-1----:R-:W-:Y:S01]  /*0130*/  IABS R10, R3 ;  /* 0x00000003000a7213 */ /* 0x002fe20000000000 */
[----:B---3--:R-:W-:-:S02]  /*0140*/  VIADD R6, R2, 0xffffffe ;  /* 0x0ffffffe02067836 */ /* 0x008fc40000000000 */
[----:B------:R-:W-:-:S04]  /*0150*/  IMAD.MOV R2, RZ, RZ, -R12 ;  /* 0x000000ffff027224 */ /* 0x000fc800078e0a0c */
[----:B------:R1:W3:Y:S02]  /*0160*/  F2I.FTZ.U32.TRUNC.NTZ R7, R6 ;  /* 0x0000000600077305 */ /* 0x0002e4000021f000 */
[----:B-1----:R-:W-:Y:S02]  /*0170*/  IMAD.MOV.U32 R6, RZ, RZ, RZ ;  /* 0x000000ffff067224 */ /* 0x002fe400078e00ff */
[----:B---3--:R-:W-:-:S04]  /*0180*/  IMAD.MOV R8, RZ, RZ, -R7 ;  /* 0x000000ffff087224 */ /* 0x008fc800078e0a07 */
[----:B------:R-:W-:Y:S02]  /*0190*/  IMAD R11, R8, R9, RZ ;  /* 0x00000009080b7224 */ /* 0x000fe400078e02ff */
[----:B------:R-:W-:Y:S02]  /*01a0*/  IMAD.MOV.U32 R8, RZ, RZ, R10 ;  /* 0x000000ffff087224 */ /* 0x000fe400078e000a */
[----:B------:R-:W-:-:S06]  /*01b0*/  IMAD.HI.U32 R7, R7, R11, R6 ;  /* 0x0000000b07077227 */ /* 0x000fcc00078e0006 */
[----:B------:R-:W-:-:S04]  /*01c0*/  IMAD.HI.U32 R7, R7, R8, RZ ;  /* 0x0000000807077227 */ /* 0x000fc800078e00ff */
[----:B------:R-:W-:-:S05]  /*01d0*/  IMAD R2, R7, R2, R8 ;  /* 0x0000000207027224 */ /* 0x000fca00078e0208 */
[----:B------:R-:W-:-:S13]  /*01e0*/  ISETP.GT.U32.AND P1, PT, R9, R2, PT ;  /* 0x000000020900720c */ /* 0x000fda0003f24070 */
[----:B------:R-:W-:Y:S02]  /*01f0*/  @!P1 IMAD.IADD R2, R2, 0x1, -R9 ;  /* 0x0000000102029824 */ /* 0x000fe400078e0a09 */
[----:B------:R-:W-:Y:S01]  /*0200*/  @!P1 VIADD R7, R7, 0x1 ;  /* 0x0000000107079836 */ /* 0x000fe20000000000 */
[----:B------:R-:W-:Y:S02]  /*0210*/  ISETP.NE.AND P1, PT, R0, RZ, PT ;  /* 0x000000ff0000720c */ /* 0x000fe40003f25270 */
[----:B------:R-:W-:Y:S02]  /*0220*/  ISETP.GE.U32.AND P0, PT, R2, R9, PT ;  /* 0x000000090200720c */ /* 0x000fe40003f06070 */
[----:B------:R-:W-:-:S04]  /*0230*/  LOP3.LUT R2, R3, R0, RZ, 0x3c, !PT ;  /* 0x0000000003027212 */ /* 0x000fc800078e3cff */
[----:B------:R-:W-:Y:S01]  /*0240*/  ISETP.GE.AND P2, PT, R2, RZ, PT ;  /* 0x000000ff0200720c */ /* 0x000fe20003f46270 */
[----:B------:R-:W-:-:S06]  /*0250*/  VIADD R2, R4, 0xf ;  /* 0x0000000f04027836 */ /* 0x000fcc0000000000 */
[----:B------:R-:W-:-:S04]  /*0260*/  @P0 VIADD R7, R7, 0x1 ;  /* 0x0000000107070836 */ /* 0x000fc80000000000 */
[----:B------:R-:W-:Y:S01]  /*0270*/  IMAD.MOV.U32 R6, RZ, RZ, R7 ;  /* 0x000000ffff067224 */ /* 0x000fe200078e0007 */
[----:B------:R-:W-:-:S03]  /*0280*/  SHF.R.S32.HI R7, RZ, 0x1f, R2 ;  /* 0x0000001fff077819 */ /* 0x000fc60000011402 */
[----:B------:R-:W-:Y:S01]  /*0290*/  @!P2 IMAD.MOV R6, RZ, RZ, -R6 ;  /* 0x000000ffff06a224 */ /* 0x000fe200078e0a06 */
[----:B------:R-:W-:Y:S02]  /*02a0*/  @!P1 LOP3.LUT R6, RZ, R0, RZ, 0x33, !PT ;  /* 0x00000000ff069212 */ /* 0x000fe400078e33ff */
[----:B------:R-:W-:-:S03]  /*02b0*/  LEA.HI R7, R7, R2, RZ, 0x4 ;  /* 0x0000000207077211 */ /* 0x000fc600078f20ff */
[----:B------:R-:W-:Y:S02]  /*02c0*/  IMAD.SHL.U32 R2, R6, 0x8, RZ ;  /* 0x0000000806027824 */ /* 0x000fe400078e00ff */
[----:B------:R-:W-:-:S03]  /*02d0*/  IMAD.MOV R6, RZ, RZ, -R6 ;  /* 0x000000ffff067224 */ /* 0x000fc600078e0a06 */
[----:B------:R-:W-:Y:S01]  /*02e0*/  LEA.HI.SX32 R7, R7, -R2, 0x1c ;  /* 0x8000000207077211 */ /* 0x000fe200078fe2ff */
[----:B------:R-:W-:Y:S02]  /*02f0*/  IMAD R15, R0, R6, R3 ;  /* 0x00000006000f7224 */ /* 0x000fe400078e0203 */
[----:B------:R-:W-:Y:S01]  /*0300*/  IMAD.MOV.U32 R6, RZ, RZ, RZ ;  /* 0x000000ffff067224 */ /* 0x000fe200078e00ff */
[----:B------:R-:W-:Y:S02]  /*0310*/  VIMNMX R8, PT, PT, R7, 0x8, PT ;  /* 0x0000000807087848 */ /* 0x000fe40003fe0100 */
[----:B------:R-:W-:Y:S02]  /*0320*/  IABS R13, R15 ;  /* 0x0000000f000d7213 */ /* 0x000fe40000000000 */
[----:B------:R-:W-:-:S04]  /*0330*/  IABS R11, R8 ;  /* 0x00000008000b7213 */ /* 0x000fc80000000000 */
[----:B------:R-:W1:Y:S08]  /*0340*/  I2F.RP R9, R11 ;  /* 0x0000000b00097306 */ /* 0x000e700000209400 */
[----:B-1----:R-:W1:Y:S02]  /*0350*/  MUFU.RCP R9, R9 ;  /* 0x0000000900097308 */ /* 0x002e640000001000 */
[----:B-1----:R-:W-:-:S06]  /*0360*/  VIADD R7, R9, 0xffffffe ;  /* 0x0ffffffe09077836 */ /* 0x002fcc0000000000 */
[----:B------:R-:W1:Y:S02]  /*0370*/  F2I.FTZ.U32.TRUNC.NTZ R7, R7 ;  /* 0x0000000700077305 */ /* 0x000e64000021f000 */
[----:B-1----:R-:W-:-:S04]  /*0380*/  IMAD.MOV R10, RZ, RZ, -R7 ;  /* 0x000000ffff0a7224 */ /* 0x002fc800078e0a07 */
[----:B------:R-:W-:-:S04]  /*0390*/  IMAD.MOV.U32 R0, RZ, RZ, R10 ;  /* 0x000000ffff007224 */ /* 0x000fc800078e000a */
[----:B------:R-:W-:Y:S01]  /*03a0*/  IMAD R3, R0, R11, RZ ;  /* 0x0000000b00037224 */ /* 0x000fe200078e02ff */
[----:B------:R-:W-:-:S03]  /*03b0*/  IABS R0, R8 ;  /* 0x0000000800007213 */ /* 0x000fc60000000000 */
[----:B------:R-:W-:-:S04]  /*03c0*/  IMAD.HI.U32 R6, R7, R3, R6 ;  /* 0x0000000307067227 */ /* 0x000fc800078e0006 */
[----:B------:R-:W-:Y:S02]  /*03d0*/  IMAD.MOV R0, RZ, RZ, -R0 ;  /* 0x000000ffff007224 */ /* 0x000fe400078e0a00 */
        /* <DEDUP_REMOVED lines=8> */
[----:B------:R-:W-:Y:S02]  /*0460*/  ISETP.GE.AND P2, PT, R0, RZ, PT ;  /* 0x000000ff0000720c */ /* 0x000fe40003f46270 */
[----:B--2---:R-:W-:-:S05]  /*0470*/  LOP3.LUT R0, R14, 0xf, RZ, 0xc0, !PT ;  /* 0x0000000f0e007812 */ /* 0x004fca00078ec0ff */
[----:B------:R-:W-:-:S06]  /*0480*/  @P0 VIADD R6, R6, 0x1 ;  /* 0x0000000106060836 */ /* 0x000fcc0000000000 */
[----:B------:R-:W-:Y:S01]  /*0490*/  @!P2 IMAD.MOV R6, RZ, RZ, -R6 ;  /* 0x000000ffff06a224 */ /* 0x000fe200078e0a06 */
[----:B------:R-:W-:-:S05]  /*04a0*/  @!P1 LOP3.LUT R6, RZ, R8, RZ, 0x33, !PT ;  /* 0x00000008ff069212 */ /* 0x000fca00078e33ff */
[----:B------:R-:W-:Y:S02]  /*04b0*/  IMAD.MOV R3, RZ, RZ, -R6 ;  /* 0x000000ffff037224 */ /* 0x000fe400078e0a06 */
[----:B------:R-:W-:Y:S02]  /*04c0*/  IMAD.SHL.U32 R24, R6, 0x40, RZ ;  /* 0x0000004006187824 */ /* 0x000fe400078e00ff */
[----:B------:R-:W-:-:S04]  /*04d0*/  IMAD R3, R8, R3, R15 ;  /* 0x0000000308037224 */ /* 0x000fc800078e020f */
[----:B------:R-:W-:Y:S01]  /*04e0*/  IMAD.IADD R3, R2, 0x1, R3 ;  /* 0x0000000102037824 */ /* 0x000fe200078e0203 */
[----:B------:R-:W-:-:S03]  /*04f0*/  SHF.R.U32.HI R2, RZ, 0x4, R14 ;  /* 0x00000004ff027819 */ /* 0x000fc6000001160e */
[----:B------:R-:W-:Y:S01]  /*0500*/  IMAD R25, R3, 0x10, R0 ;  /* 0x0000001003197824 */ /* 0x000fe200078e0200 */
[----:B------:R-:W-:-:S04]  /*0510*/  SGXT.U32 R16, R2, 0x2 ;  /* 0x000000020210781a */ /* 0x000fc80000000000 */
[----:B------:R1:W-:Y:S01]  /*0520*/  STL [R1+0x748], R25 ;  /* 0x0007481901007387 */ /* 0x0003e20000100800 */
[C---:B------:R-:W-:Y:S02]  /*0530*/  LOP3.LUT R2, R16.reuse, 0x4, RZ, 0xfc, !PT ;  /* 0x0000000410027812 */ /* 0x040fe400078efcff */
[C---:B------:R-:W-:Y:S01]  /*0540*/  LOP3.LUT R0, R16.reuse, 0x8, RZ, 0xfc, !PT ;  /* 0x0000000810007812 */ /* 0x040fe200078efcff */
[----:B------:R1:W-:Y:S01]  /*0550*/  STL [R1+0x264], R24 ;  /* 0x0002641801007387 */ /* 0x0003e20000100800 */
[C---:B------:R-:W-:Y:S02]  /*0560*/  LOP3.LUT R3, R16.reuse, 0xc, RZ, 0xfc, !PT ;  /* 0x0000000c10037812 */ /* 0x040fe400078efcff */
[C---:B------:R-:W-:Y:S02]  /*0570*/  LOP3.LUT R2, R16.reuse, 0x10, RZ, 0xfc, !PT ;  /* 0x0000001010027812 */ /* 0x040fe400078efcff */
[C---:B------:R-:W-:Y:S02]  /*0580*/  LOP3.LUT R0, R16.reuse, 0x14, RZ, 0xfc, !PT ;  /* 0x0000001410007812 */ /* 0x040fe400078efcff */
[----:B------:R-:W-:-:S02]  /*0590*/  LOP3.LUT R3, R16, 0x18, RZ, 0xfc, !PT ;  /* 0x0000001810037812 */ /* 0x000fc400078efcff */
[C---:B------:R-:W-:Y:S02]  /*05a0*/  LOP3.LUT R2, R16.reuse, 0x1c, RZ, 0xfc, !PT ;  /* 0x0000001c10027812 */ /* 0x040fe400078efcff */
[C---:B------:R-:W-:Y:S02]  /*05b0*/  LOP3.LUT R0, R16.reuse, 0x20, RZ, 0xfc, !PT ;  /* 0x0000002010007812 */ /* 0x040fe400078efcff */
[C---:B------:R-:W-:Y:S02]  /*05c0*/  LOP3.LUT R3, R16.reuse, 0x24, RZ, 0xfc, !PT ;  /* 0x0000002410037812 */ /* 0x040fe400078efcff */
[C---:B------:R-:W-:Y:S02]  /*05d0*/  LOP3.LUT R2, R16.reuse, 0x28, RZ, 0xfc, !PT ;  /* 0x0000002810027812 */ /* 0x040fe400078efcff */
[C---:B------:R-:W-:Y:S02]  /*05e0*/  LOP3.LUT R0, R16.reuse, 0x2c, RZ, 0xfc, !PT ;  /* 0x0000002c10007812 */ /* 0x040fe400078efcff */
[----:B------:R-:W-:-:S02]  /*05f0*/  LOP3.LUT R3, R16, 0x30, RZ, 0xfc, !PT ;  /* 0x0000003010037812 */ /* 0x000fc400078efcff */
[C---:B------:R-:W-:Y:S02]  /*0600*/  LOP3.LUT R2, R16.reuse, 0x34, RZ, 0xfc, !PT ;  /* 0x0000003410027812 */ /* 0x040fe400078efcff */
[----:B------:R-:W-:Y:S01]  /*0610*/  LOP3.LUT R0, R16, 0x38, RZ, 0xfc, !PT ;  /* 0x0000003810007812 */ /* 0x000fe200078efcff */
[----:B01--4-:R-:W-:Y:S06]  /*0620*/  BRA.U UP0, `(.L_x_0) ;  /* 0x0000000100387547 */ /* 0x013fec000b800000 */
[C---:B------:R-:W-:Y:S01]  /*0630*/  IMAD.SHL.U32 R0, R14.reuse, 0x40, RZ ;  /* 0x000000400e007824 */ /* 0x040fe200078e00ff */
[----:B------:R-:W-:Y:S01]  /*0640*/  CS2R R16, SRZ ;  /* 0x0000000000107805 */ /* 0x000fe2000001ff00 */
[----:B------:R-:W-:Y:S01]  /*0650*/  IMAD.SHL.U32 R2, R14, 0x2, RZ ;  /* 0x000000020e027824 */ /* 0x000fe200078e00ff */
[----:B------:R-:W-:Y:S02]  /*0660*/  CS2R R18, SRZ ;  /* 0x0000000000127805 */ /* 0x000fe4000001ff00 */
[----:B------:R-:W-:Y:S02]  /*0670*/  CS2R R20, SRZ ;  /* 0x0000000000147805 */ /* 0x000fe4000001ff00 */
[----:B------:R-:W-:Y:S02]  /*0680*/  LOP3.LUT R0, R0, 0x40, RZ, 0xc0, !PT ;  /* 0x0000004000007812 */ /* 0x000fe400078ec0ff */
[----:B------:R-:W-:Y:S01]  /*0690*/  CS2R R22, SRZ ;  /* 0x0000000000167805 */ /* 0x000fe2000001ff00 */
[----:B------:R0:W-:Y:S01]  /*06a0*/  STL [R1+0x7a4], R2 ;  /* 0x0007a40201007387 */ /* 0x0001e20000100800 */
[----:B------:R-:W-:-:S02]  /*06b0*/  CS2R R12, SRZ ;  /* 0x00000000000c7805 */ /* 0x000fc4000001ff00 */
[----:B------:R-:W-:Y:S02]  /*06c0*/  CS2R R14, SRZ ;  /* 0x00000000000e7805 */ /* 0x000fe4000001ff00 */
[----:B------:R-:W-:Y:S01]  /*06d0*/  CS2R R8, SRZ ;  /* 0x0000000000087805 */ /* 0x000fe2000001ff00 */
[----:B------:R0:W-:Y:S01]  /*06e0*/  STL [R1+0x7a8], R0 ;  /* 0x0007a80001007387 */ /* 0x0001e20000100800 */
[----:B------:R-:W-:Y:S01]  /*06f0*/  CS2R R10, SRZ ;  /* 0x00000000000a7805 */ /* 0x000fe2000001ff00 */
[----:B------:R-:W-:Y:S06]  /*0700*/  BRA `(.L_x_1) ;  /* 0x0000012000387947 */ /* 0x000fec0003800000 */
.L_x_0:
[----:B------:R-:W-:Y:S01]  /*0710*/  IABS R11, R4 ;  /* 0x00000004000b7213 */ /* 0x000fe20000000000 */
[----:B------:R-:W-:Y:S01]  /*0720*/  VIADD R19, R24, 0x33 ;  /* 0x0000003318137836 */ /* 0x000fe20000000000 */
[----:B------:R-:W-:Y:S01]  /*0730*/  IABS R2, R5 ;  /* 0x0000000500027213 */ /* 0x000fe20000000000 */
[----:B------:R-:W0:Y:S01]  /*0740*/  LDCU UR7, c[0x0][0x3a4] ;  /* 0x00007480ff0777ac */ /* 0x000e220008000800 */
[----:B------:R-:W1:Y:S01]  /*0750*/  I2F.RP R3, R11 ;  /* 0x0000000b00037306 */ /* 0x000e620000209400 */
[----:B------:R-:W-:Y:S01]  /*0760*/  ISETP.GE.AND P6, PT, R25, RZ, PT ;  /* 0x000000ff1900720c */ /* 0x000fe20003fc6270 */
[----:B------:R-:W2:Y:S01]  /*0770*/  LDCU UR6, c[0x0][0x3b0] ;  /* 0x00007600ff0677ac */ /* 0x000ea20008000800 */
[----:B------:R-:W3:Y:S05]  /*0780*/  LDCU.64 UR10, c[0x0][0x380] ;  /* 0x00007000ff0a77ac */ /* 0x000eea0008000a00 */
[----:B------:R-:W4:Y:S01]  /*0790*/  I2F.RP R0, R2 ;  /* 0x0000000200007306 */ /* 0x000f220000209400 */
[----:B------:R-:W0:Y:S01]  /*07a0*/  LDCU UR13, c[0x0][0x3a8] ;  /* 0x00007500ff0d77ac */ /* 0x000e220008000800 */
[----:B------:R-:W0:Y:S06]  /*07b0*/  LDCU UR14, c[0x0][0x3a8] ;  /* 0x00007500ff0e77ac */ /* 0x000e2c0008000800 */
[----:B-1----:R-:W1:Y:S01]  /*07c0*/  MUFU.RCP R3, R3 ;  /* 0x0000000300037308 */ /* 0x002e620000001000 */
[----:B------:R-:W0:Y:S01]  /*07d0*/  LDCU UR15, c[0x0][0x3a8] ;  /* 0x00007500ff0f77ac */ /* 0x000e220008000800 */
[----:B------:R-:W0:Y:S06]  /*07e0*/  LDCU UR17, c[0x0][0x3a8] ;  /* 0x00007500ff1177ac */ /* 0x000e2c0008000800 */
[----:B----4-:R-:W4:Y:S01]  /*07f0*/  MUFU.RCP R0, R0 ;  /* 0x0000000000007308 */ /* 0x010f220000001000 */
[----:B------:R-:W0:Y:S01]  /*0800*/  LDCU UR18, c[0x0][0x3a8] ;  /* 0x00007500ff1277ac */ /* 0x000e220008000800 */
[----:B------:R-:W0:Y:S01]  /*0810*/  LDCU UR20, c[0x0][0x3a8] ;  /* 0x00007500ff1477ac */ /* 0x000e220008000800 */
[----:B-1----:R-:W-:Y:S01]  /*0820*/  VIADD R6, R3, 0xffffffe ;  /* 0x0ffffffe03067836 */ /* 0x002fe20000000000 */
[----:B------:R-:W1:Y:S04]  /*0830*/  LDCU UR16, c[0x0][0x3a8] ;  /* 0x00007500ff1077ac */ /* 0x000e680008000800 */
[----:B------:R0:W1:Y:S01]  /*0840*/  F2I.FTZ.U32.TRUNC.NTZ R7, R6 ;  /* 0x0000000600077305 */ /* 0x000062000021f000 */
[----:B------:R-:W2:Y:S01]  /*0850*/  LDCU UR19, c[0x0][0x3a8] ;  /* 0x00007500ff1377ac */ /* 0x000ea20008000800 */
[----:B----4-:R-:W-:Y:S01]  /*0860*/  VIADD R8, R0, 0xffffffe ;  /* 0x0ffffffe00087836 */ /* 0x010fe20000000000 */
[----:B------:R-:W-:Y:S01]  /*0870*/  IABS R0, R25 ;  /* 0x0000001900007213 */ /* 0x000fe20000000000 */
[----:B------:R-:W4:Y:S04]  /*0880*/  LDCU UR21, c[0x0][0x3a8] ;  /* 0x00007500ff1577ac */ /* 0x000f280008000800 */
[----:B------:R3:W2:Y:S01]  /*0890*/  F2I.FTZ.U32.TRUNC.NTZ R9, R8 ;  /* 0x0000000800097305 */ /* 0x0006a2000021f000 */
[----:B0-----:R-:W-:Y:S01]  /*08a0*/  IMAD.MOV.U32 R6, RZ, RZ, RZ ;  /* 0x000000ffff067224 */ /* 0x001fe200078e00ff */
[----:B------:R-:W0:Y:S01]  /*08b0*/  LDCU UR23, c[0x0][0x3a8] ;  /* 0x00007500ff1777ac */ /* 0x000e220008000800 */
[----:B------:R-:W0:Y:S01]  /*08c0*/  LDCU UR24, c[0x0][0x3a8] ;  /* 0x00007500ff1877ac */ /* 0x000e220008000800 */
[----:B-1----:R-:W-:-:S02]  /*08d0*/  IMAD.MOV R10, RZ, RZ, -R7 ;  /* 0x000000ffff0a7224 */ /* 0x002fc400078e0a07 */
[----:B---3--:R-:W-:Y:S01]  /*08e0*/  IMAD.MOV.U32 R8, RZ, RZ, RZ ;  /* 0x000000ffff087224 */ /* 0x008fe200078e00ff */
[----:B------:R-:W1:Y:S01]  /*08f0*/  LDCU UR25, c[0x0][0x3a8] ;  /* 0x00007500ff1977ac */ /* 0x000e620008000800 */
[----:B------:R-:W-:Y:S02]  /*0900*/  IMAD R13, R10, R11, RZ ;  /* 0x0000000b0a0d7224 */ /* 0x000fe400078e02ff */
[----:B------:R-:W-:Y:S01]  /*0910*/  VIADD R10, R24, 0x3f ;  /* 0x0000003f180a7836 */ /* 0x000fe20000000000 */
[----:B------:R-:W3:Y:S01]  /*0920*/  LDCU UR26, c[0x0][0x3a8] ;  /* 0x00007500ff1a77ac */ /* 0x000ee20008000800 */
[----:B------:R-:W-:-:S03]  /*0930*/  IMAD.HI.U32 R7, R7, R13, R6 ;  /* 0x0000000d07077227 */ /* 0x000fc600078e0006 */
[----:B------:R-:W-:Y:S01]  /*0940*/  IABS R15, R10 ;  /* 0x0000000a000f7213 */ /* 0x000fe20000000000 */
[--C-:B--2---:R-:W-:Y:S01]  /*0950*/  IMAD.MOV R3, RZ, RZ, -R9.reuse ;  /* 0x000000ffff037224 */ /* 0x104fe200078e0a09 */
[----:B------:R-:W-:Y:S01]  /*0960*/  ISETP.GE.AND P5, PT, R10, RZ, PT ;  /* 0x000000ff0a00720c */ /* 0x000fe20003fa6270 */
[----:B------:R-:W-:Y:S01]  /*0970*/  IMAD.HI.U32 R6, R7, R0, RZ ;  /* 0x0000000007067227 */ /* 0x000fe200078e00ff */
[----:B------:R-:W2:Y:S03]  /*0980*/  LDCU UR22, c[0x0][0x3a8] ;  /* 0x00007500ff1677ac */ /* 0x000ea60008000800 */
[----:B------:R-:W-:Y:S01]  /*0990*/  IMAD.MOV R6, RZ, RZ, -R6 ;  /* 0x000000ffff067224 */ /* 0x000fe200078e0a06 */
[----:B------:R-:W0:Y:S01]  /*09a0*/  LDCU UR27, c[0x0][0x3a8] ;  /* 0x00007500ff1b77ac */ /* 0x000e220008000800 */
[----:B------:R-:W-:Y:S02]  /*09b0*/  IMAD R3, R3, R2, RZ ;  /* 0x0000000203037224 */ /* 0x000fe400078e02ff */
[----:B------:R-:W-:Y:S01]  /*09c0*/  IMAD R0, R11, R6, R0 ;  /* 0x000000060b007224 */ /* 0x000fe200078e0200 */
[----:B------:R-:W0:Y:S01]  /*09d0*/  LDCU UR28, c[0x0][0x3a8] ;  /* 0x00007500ff1c77ac */ /* 0x000e220008000800 */
[----:B------:R-:W-:-:S03]  /*09e0*/  IMAD.HI.U32 R3, R9, R3, R8 ;  /* 0x0000000309037227 */ /* 0x000fc600078e0008 */
[----:B------:R-:W-:Y:S01]  /*09f0*/  ISETP.GT.U32.AND P0, PT, R11, R0, PT ;  /* 0x000000000b00720c */ /* 0x000fe20003f04070 */
[----:B------:R-:W-:Y:S01]  /*0a00*/  VIADD R6, R24, 0x3e ;  /* 0x0000003e18067836 */ /* 0x000fe20000000000 */
[----:B------:R-:W0:Y:S01]  /*0a10*/  LDCU UR29, c[0x0][0x3a8] ;  /* 0x00007500ff1d77ac */ /* 0x000e220008000800 */
[----:B------:R-:W-:-:S03]  /*0a20*/  IMAD.HI.U32 R13, R3, R15, RZ ;  /* 0x0000000f030d7227 */ /* 0x000fc600078e00ff */
[----:B------:R-:W-:Y:S01]  /*0a30*/  IABS R9, R6 ;  /* 0x0000000600097213 */ /* 0x000fe20000000000 */
[----:B------:R-:W-:Y:S01]  /*0a40*/  IMAD.MOV R13, RZ, RZ, -R13 ;  /* 0x000000ffff0d7224 */ /* 0x000fe200078e0a0d */
[----:B------:R-:W-:Y:S01]  /*0a50*/  ISETP.GE.AND P4, PT, R6, RZ, PT ;  /* 0x000000ff0600720c */ /* 0x000fe20003f86270 */
[----:B------:R-:W-:Y:S01]  /*0a60*/  VIADD R7, R24, 0x3d ;  /* 0x0000003d18077836 */ /* 0x000fe20000000000 */
[----:B------:R-:W0:Y:S01]  /*0a70*/  LDCU UR30, c[0x0][0x3a8] ;  /* 0x00007500ff1e77ac */ /* 0x000e220008000800 */
[----:B------:R-:W-:-:S03]  /*0a80*/  IMAD.HI.U32 R8, R3, R9, RZ ;  /* 0x0000000903087227 */ /* 0x000fc600078e00ff */
[----:B------:R-:W-:Y:S01]  /*0a90*/  IABS R12, R7 ;  /* 0x00000007000c7213 */ /* 0x000fe20000000000 */
[----:B------:R-:W-:Y:S01]  /*0aa0*/  @!P0 IMAD.IADD R0, R0, 0x1, -R11 ;  /* 0x0000000100008824 */ /* 0x000fe200078e0a0b */
[----:B------:R-:W-:Y:S01]  /*0ab0*/  ISETP.GE.AND P2, PT, R7, RZ, PT ;  /* 0x000000ff0700720c */ /* 0x000fe20003f46270 */
[----:B------:R-:W-:Y:S01]  /*0ac0*/  IMAD R15, R2, R13, R15 ;  /* 0x0000000d020f7224 */ /* 0x000fe200078e020f */
[----:B------:R-:W0:Y:S01]  /*0ad0*/  LDCU UR31, c[0x0][0x3a8] ;  /* 0x00007500ff1f77ac */ /* 0x000e220008000800 */
[----:B------:R-:W-:Y:S01]  /*0ae0*/  IMAD.MOV R8, RZ, RZ, -R8 ;  /* 0x000000ffff087224 */ /* 0x000fe200078e0a08 */
[----:B------:R-:W-:Y:S01]  /*0af0*/  ISETP.GT.U32.AND P3, PT, R11, R0, PT ;  /* 0x000000000b00720c */ /* 0x000fe20003f64070 */
[----:B------:R-:W-:Y:S01]  /*0b00*/  VIADD R10, R24, 0x3c ;  /* 0x0000003c180a7836 */ /* 0x000fe20000000000 */
[C---:B------:R-:W-:Y:S01]  /*0b10*/  ISETP.GT.U32.AND P1, PT, R2.reuse, R15, PT ;  /* 0x0000000f0200720c */ /* 0x040fe20003f24070 */
[----:B------:R-:W-:Y:S01]  /*0b20*/  IMAD R8, R2, R8, R9 ;  /* 0x0000000802087224 */ /* 0x000fe200078e0209 */
[----:B------:R-:W0:Y:S01]  /*0b30*/  LDCU UR32, c[0x0][0x3a8] ;  /* 0x00007500ff2077ac */ /* 0x000e220008000800 */
[----:B------:R-:W-:Y:S01]  /*0b40*/  IMAD.HI.U32 R13, R3, R12, RZ ;  /* 0x0000000c030d7227 */ /* 0x000fe200078e00ff */
[----:B------:R-:W-:-:S02]  /*0b50*/  IABS R6, R10 ;  /* 0x0000000a00067213 */ /* 0x000fc40000000000 */
[----:B------:R-:W-:Y:S01]  /*0b60*/  ISETP.GT.U32.AND P0, PT, R2, R8, PT ;  /* 0x000000080200720c */ /* 0x000fe20003f04070 */
[----:B------:R-:W-:Y:S01]  /*0b70*/  IMAD.MOV R13, RZ, RZ, -R13 ;  /* 0x000000ffff0d7224 */ /* 0x000fe200078e0a0d */
[----:B------:R-:W0:Y:S01]  /*0b80*/  LDCU UR33, c[0x0][0x3a8] ;  /* 0x00007500ff2177ac */ /* 0x000e220008000800 */
[----:B------:R-:W-:Y:S02]  /*0b90*/  VIADD R7, R24, 0x3a ;  /* 0x0000003a18077836 */ /* 0x000fe40000000000 */
[----:B------:R-:W-:Y:S01]  /*0ba0*/  @!P3 IMAD.IADD R0, R0, 0x1, -R11 ;  /* 0x000000010000b824 */ /* 0x000fe200078e0a0b */
[----:B------:R-:W-:Y:S01]  /*0bb0*/  ISETP.NE.AND P3, PT, R4, RZ, PT ;  /* 0x000000ff0400720c */ /* 0x000fe20003f65270 */
[----:B------:R-:W-:Y:S01]  /*0bc0*/  IMAD.HI.U32 R11, R3, R6, RZ ;  /* 0x00000006030b7227 */ /* 0x000fe200078e00ff */
[----:B------:R-:W-:Y:S01]  /*0bd0*/  IABS R16, R7 ;  /* 0x0000000700107213 */ /* 0x000fe20000000000 */
[----:B------:R-:W0:Y:S02]  /*0be0*/  LDCU UR34, c[0x0][0x3a8] ;  /* 0x00007500ff2277ac */ /* 0x000e240008000800 */
[----:B------:R-:W-:-:S02]  /*0bf0*/  IMAD.MOV R11, RZ, RZ, -R11 ;  /* 0x000000ffff0b7224 */ /* 0x000fc400078e0a0b */
[C---:B------:R-:W-:Y:S01]  /*0c00*/  IMAD R12, R2.reuse, R13, R12 ;  /* 0x0000000d020c7224 */ /* 0x040fe200078e020c */
[----:B------:R-:W0:Y:S01]  /*0c10*/  LDCU UR35, c[0x0][0x3a8] ;  /* 0x00007500ff2377ac */ /* 0x000e220008000800 */
[----:B------:R-:W-:Y:S02]  /*0c20*/  @!P1 IMAD.IADD R15, R15, 0x1, -R2 ;  /* 0x000000010f0f9824 */ /* 0x000fe400078e0a02 */
[----:B------:R-:W-:Y:S01]  /*0c30*/  IMAD R6, R2, R11, R6 ;  /* 0x0000000b02067224 */ /* 0x000fe200078e0206 */
[----:B------:R-:W0:Y:S01]  /*0c40*/  LDCU UR36, c[0x0][0x3a8] ;  /* 0x00007500ff2477ac */ /* 0x000e220008000800 */
[----:B------:R-:W-:Y:S01]  /*0c50*/  @!P6 IMAD.MOV R0, RZ, RZ, -R0 ;  /* 0x000000ffff00e224 */ /* 0x000fe200078e0a00 */
[----:B------:R-:W-:Y:S01]  /*0c60*/  @!P3 LOP3.LUT R0, RZ, R4, RZ, 0x33, !PT ;  /* 0x00000004ff00b212 */ /* 0x000fe200078e33ff */
[----:B------:R-:W-:Y:S01]  /*0c70*/  @!P0 IMAD.IADD R8, R8, 0x1, -R2 ;  /* 0x0000000108088824 */ /* 0x000fe200078e0a02 */
[----:B------:R-:W-:Y:S01]  /*0c80*/  ISETP.GT.U32.AND P1, PT, R2, R15, PT ;  /* 0x0000000f0200720c */ /* 0x000fe20003f24070 */
[----:B------:R-:W-:Y:S01]  /*0c90*/  VIADD R13, R24, 0x3b ;  /* 0x0000003b180d7836 */ /* 0x000fe20000000000 */
[----:B------:R-:W-:Y:S01]  /*0ca0*/  ISETP.GT.U32.AND P0, PT, R2, R12, PT ;  /* 0x0000000c0200720c */ /* 0x000fe20003f04070 */
[----:B------:R-:W-:Y:S01]  /*0cb0*/  VIADD R4, R24, 0x39 ;  /* 0x0000003918047836 */ /* 0x000fe20000000000 */
[C---:B------:R-:W-:Y:S01]  /*0cc0*/  ISETP.GT.U32.AND P3, PT, R2.reuse, R6, PT ;  /* 0x000000060200720c */ /* 0x040fe20003f64070 */
[----:B------:R0:W-:Y:S01]  /*0cd0*/  STL [R1+0x8ac], R0 ;  /* 0x0008ac0001007387 */ /* 0x0001e20000100800 */
[----:B------:R-:W-:Y:S01]  /*0ce0*/  ISETP.GT.U32.AND P6, PT, R2, R8, PT ;  /* 0x000000080200720c */ /* 0x000fe20003fc4070 */
[----:B------:R-:W0:Y:S01]  /*0cf0*/  LDCU UR37, c[0x0][0x3a8] ;  /* 0x00007500ff2577ac */ /* 0x000e220008000800 */
[----:B------:R-:W-:-:S02]  /*0d00*/  IABS R9, R13 ;  /* 0x0000000d00097213 */ /* 0x000fc40000000000 */
[----:B------:R-:W-:Y:S01]  /*0d10*/  IABS R14, R4 ;  /* 0x00000004000e7213 */ /* 0x000fe20000000000 */
[----:B------:R-:W-:Y:S02]  /*0d20*/  USHF.R.S32.HI UR5, URZ, 0x1f, UR4 ;  /* 0x0000001fff057899 */ /* 0x000fe40008011404 */
[--C-:B------:R-:W-:Y:S01]  /*0d30*/  @!P1 IMAD.IADD R15, R15, 0x1, -R2.reuse ;  /* 0x000000010f0f9824 */ /* 0x100fe200078e0a02 */
[----:B------:R-:W-:Y:S01]  /*0d40*/  ISETP.GE.AND P1, PT, R10, RZ, PT ;  /* 0x000000ff0a00720c */ /* 0x000fe20003f26270 */
[--C-:B------:R-:W-:Y:S01]  /*0d50*/  @!P0 IMAD.IADD R12, R12, 0x1, -R2.reuse ;  /* 0x000000010c0c8824 */ /* 0x100fe200078e0a02 */
[----:B------:R-:W0:Y:S01]  /*0d60*/  LDCU UR38, c[0x0][0x3a8] ;  /* 0x00007500ff2677ac */ /* 0x000e220008000800 */
[----:B------:R-:W-:Y:S02]  /*0d70*/  @!P3 IMAD.IADD R6, R6, 0x1, -R2 ;  /* 0x000000010606b824 */ /* 0x000fe400078e0a02 */
[----:B------:R-:W-:Y:S01]  /*0d80*/  IMAD.HI.U32 R11, R3, R9, RZ ;  /* 0x00000009030b7227 */ /* 0x000fe200078e00ff */
[C---:B------:R-:W-:Y:S01]  /*0d90*/  ISETP.GT.U32.AND P0, PT, R2.reuse, R12, PT ;  /* 0x0000000c0200720c */ /* 0x040fe20003f04070 */
[----:B------:R-:W0:Y:S01]  /*0da0*/  LDCU UR39, c[0x0][0x3ac] ;  /* 0x00007580ff2777ac */ /* 0x000e220008000800 */
[----:B------:R-:W-:Y:S01]  /*0db0*/  ISETP.GT.U32.AND P3, PT, R2, R6, PT ;  /* 0x000000060200720c */ /* 0x000fe20003f64070 */
[----:B------:R-:W-:-:S02]  /*0dc0*/  IMAD.MOV.U32 R10, RZ, RZ, R16 ;  /* 0x000000ffff0a7224 */ /* 0x000fc400078e0010 */
[----:B------:R-:W-:Y:S01]  /*0dd0*/  @!P6 IMAD.IADD R8, R8, 0x1, -R2 ;  /* 0x000000010808e824 */ /* 0x000fe200078e0a02 */
[----:B------:R-:W-:Y:S01]  /*0de0*/  ISETP.GE.AND P6, PT, R13, RZ, PT ;  /* 0x000000ff0d00720c */ /* 0x000fe20003fc6270 */
[----:B------:R-:W-:Y:S02]  /*0df0*/  IMAD.MOV R11, RZ, RZ, -R11 ;  /* 0x000000ffff0b7224 */ /* 0x000fe400078e0a0b */
[----:B------:R-:W-:-:S04]  /*0e00*/  IMAD.HI.U32 R13, R3, R10, RZ ;  /* 0x0000000a030d7227 */ /* 0x000fc800078e00ff */
[C---:B------:R-:W-:Y:S02]  /*0e10*/  IMAD R9, R2.reuse, R11, R9 ;  /* 0x0000000b02097224 */ /* 0x040fe400078e0209 */
[----:B------:R-:W-:Y:S02]  /*0e20*/  IMAD.MOV R13, RZ, RZ, -R13 ;  /* 0x000000ffff0d7224 */ /* 0x000fe400078e0a0d */
[----:B------:R-:W-:Y:S02]  /*0e30*/  IMAD.MOV.U32 R18, RZ, RZ, R15 ;  /* 0x000000ffff127224 */ /* 0x000fe400078e000f */
[----:B------:R-:W-:Y:S02]  /*0e40*/  IMAD.MOV.U32 R17, RZ, RZ, R8 ;  /* 0x000000ffff117224 */ /* 0x000fe400078e0008 */
[----:B------:R-:W-:Y:S01]  /*0e50*/  @!P5 IMAD.MOV R18, RZ, RZ, -R18 ;  /* 0x000000ffff12d224 */ /* 0x000fe200078e0a12 */
[C---:B------:R-:W-:Y:S01]  /*0e60*/  ISETP.GT.U32.AND P5, PT, R2.reuse, R9, PT ;  /* 0x000000090200720c */ /* 0x040fe20003fa4070 */
[----:B------:R-:W-:-:S02]  /*0e70*/  IMAD R8, R2, R13, R10 ;  /* 0x0000000d02087224 */ /* 0x000fc400078e020a */
[--C-:B------:R-:W-:Y:S01]  /*0e80*/  @!P0 IMAD.IADD R12, R12, 0x1, -R2.reuse ;  /* 0x000000010c0c8824 */ /* 0x100fe200078e0a02 */
[----:B------:R-:W-:Y:S01]  /*0e90*/  STL [R1+0x34], R18 ;  /* 0x0000341201007387 */ /* 0x000fe20000100800 */
[----:B------:R-:W-:Y:S01]  /*0ea0*/  @!P3 IMAD.IADD R6, R6, 0x1, -R2 ;  /* 0x000000010606b824 */ /* 0x000fe200078e0a02 */
[----:B------:R-:W-:Y:S01]  /*0eb0*/  ISETP.GT.U32.AND P3, PT, R2, R8, PT ;  /* 0x000000080200720c */ /* 0x000fe20003f64070 */
[----:B------:R-:W-:Y:S01]  /*0ec0*/  IMAD.HI.U32 R11, R3, R14, RZ ;  /* 0x0000000e030b7227 */ /* 0x000fe200078e00ff */
[----:B------:R-:W-:-:S03]  /*0ed0*/  ISETP.GE.AND P0, PT, R4, RZ, PT ;  /* 0x000000ff0400720c */ /* 0x000fc60003f06270 */
[----:B0-----:R-:W-:Y:S02]  /*0ee0*/  IMAD.MOV.U32 R0, RZ, RZ, R12 ;  /* 0x000000ffff007224 */ /* 0x001fe400078e000c */
[----:B------:R-:W-:Y:S02]  /*0ef0*/  IMAD.MOV R11, RZ, RZ, -R11 ;  /* 0x000000ffff0b7224 */ /* 0x000fe400078e0a0b */
[----:B------:R-:W-:Y:S01]  /*0f00*/  @!P4 IMAD.MOV R17, RZ, RZ, -R17 ;  /* 0x000000ffff11c224 */ /* 0x000fe200078e0a11 */
[----:B------:R-:W-:Y:S01]  /*0f10*/  ISETP.GE.AND P4, PT, R7, RZ, PT ;  /* 0x000000ff0700720c */ /* 0x000fe20003f86270 */
[----:B------:R-:W-:Y:S02]  /*0f20*/  @!P2 IMAD.MOV R0, RZ, RZ, -R0 ;  /* 0x000000ffff00a224 */ /* 0x000fe400078e0a00 */
[----:B------:R-:W-:Y:S01]  /*0f30*/  IMAD R14, R2, R11, R14 ;  /* 0x0000000b020e7224 */ /* 0x000fe200078e020e */
[----:B------:R-:W-:Y:S01]  /*0f40*/  STL [R1+0x30], R17 ;  /* 0x0000301101007387 */ /* 0x000fe20000100800 */
[----:B------:R-:W-:-:S02]  /*0f50*/  VIADD R11, R24, 0x38 ;  /* 0x00000038180b7836 */ /* 0x000fc40000000000 */
[--C-:B------:R-:W-:Y:S01]  /*0f60*/  @!P5 IMAD.IADD R9, R9, 0x1, -R2.reuse ;  /* 0x000000010909d824 */ /* 0x100fe200078e0a02 */
[----:B------:R0:W-:Y:S01]  /*0f70*/  STL [R1+0x2c], R0 ;  /* 0x00002c0001007387 */ /* 0x0001e20000100800 */
[----:B------:R-:W-:Y:S01]  /*0f80*/  VIADD R10, R24, 0x37 ;  /* 0x00000037180a7836 */ /* 0x000fe20000000000 */
[----:B------:R-:W-:Y:S01]  /*0f90*/  IABS R21, R11 ;  /* 0x0000000b00157213 */ /* 0x000fe20000000000 */
[----:B------:R-:W-:Y:S01]  /*0fa0*/  @!P3 IMAD.IADD R8, R8, 0x1, -R2 ;  /* 0x000000010808b824 */ /* 0x000fe200078e0a02 */
[----:B------:R-:W-:Y:S01]  /*0fb0*/  ISETP.GT.U32.AND P2, PT, R2, R9, PT ;  /* 0x000000090200720c */ /* 0x000fe20003f44070 */
[C---:B------:R-:W-:Y:S01]  /*0fc0*/  VIADD R7, R24.reuse, 0x36 ;  /* 0x0000003618077836 */ /* 0x040fe20000000000 */
[----:B------:R-:W-:Y:S01]  /*0fd0*/  IABS R20, R10 ;  /* 0x0000000a00147213 */ /* 0x000fe20000000000 */
[----:B------:R-:W-:Y:S01]  /*0fe0*/  VIADD R15, R24, 0x32 ;  /* 0x00000032180f7836 */ /* 0x000fe20000000000 */
[----:B------:R-:W-:Y:S01]  /*0ff0*/  ISETP.GT.U32.AND P5, PT, R2, R14, PT ;  /* 0x0000000e0200720c */ /* 0x000fe20003fa4070 */
[----:B0-----:R-:W-:Y:S01]  /*1000*/  IMAD.MOV.U32 R0, RZ, RZ, R6 ;  /* 0x000000ffff007224 */ /* 0x001fe200078e0006 */
[----:B------:R-:W-:Y:S01]  /*1010*/  ISETP.GE.AND P3, PT, R11, RZ, PT ;  /* 0x000000ff0b00720c */ /* 0x000fe20003f66270 */
[----:B------:R-:W-:Y:S01]  /*1020*/  IMAD.HI.U32 R6, R3, R21, RZ ;  /* 0x0000001503067227 */ /* 0x000fe200078e00ff */
[----:B------:R-:W-:-:S03]  /*1030*/  IABS R11, R7 ;  /* 0x00000007000b7213 */ /* 0x000fc60000000000 */
[----:B------:R-:W-:Y:S01]  /*1040*/  @!P1 IMAD.MOV R0, RZ, RZ, -R0 ;  /* 0x000000ffff009224 */ /* 0x000fe200078e0a00 */
[----:B------:R-:W-:Y:S01]  /*1050*/  ISETP.GT.U32.AND P1, PT, R2, R8, PT ;  /* 0x000000080200720c */ /* 0x000fe20003f24070 */
[----:B------:R-:W-:-:S03]  /*1060*/  IMAD.HI.U32 R4, R3, R20, RZ ;  /* 0x0000001403047227 */ /* 0x000fc600078e00ff */
[----:B------:R0:W-:Y:S01]  /*1070*/  STL [R1+0x28], R0 ;  /* 0x0000280001007387 */ /* 0x0001e20000100800 */
[----:B------:R-:W-:Y:S02]  /*1080*/  IMAD.MOV R6, RZ, RZ, -R6 ;  /* 0x000000ffff067224 */ /* 0x000fe400078e0a06 */
[----:B------:R-:W-:Y:S02]  /*1090*/  IMAD.MOV R4, RZ, RZ, -R4 ;  /* 0x000000ffff047224 */ /* 0x000fe400078e0a04 */
[----:B------:R-:W-:Y:S01]  /*10a0*/  @!P2 IMAD.IADD R9, R9, 0x1, -R2 ;  /* 0x000000010909a824 */ /* 0x000fe200078e0a02 */
[----:B------:R-:W-:Y:S01]  /*10b0*/  ISETP.GE.AND P2, PT, R10, RZ, PT ;  /* 0x000000ff0a00720c */ /* 0x000fe20003f46270 */
[C---:B------:R-:W-:Y:S02]  /*10c0*/  IMAD R21, R2.reuse, R6, R21 ;  /* 0x0000000602157224 */ /* 0x040fe400078e0215 */
[----:B------:R-:W-:Y:S02]  /*10d0*/  IMAD R20, R2, R4, R20 ;  /* 0x0000000402147224 */ /* 0x000fe400078e0214 */
[----:B------:R-:W-:Y:S01]  /*10e0*/  @!P1 IMAD.IADD R8, R8, 0x1, -R2 ;  /* 0x0000000108089824 */ /* 0x000fe200078e0a02 */
[----:B------:R-:W-:Y:S01]  /*10f0*/  ISETP.GT.U32.AND P1, PT, R2, R21, PT ;  /* 0x000000150200720c */ /* 0x000fe20003f24070 */
[----:B------:R-:W-:-:S02]  /*1100*/  IMAD.MOV.U32 R12, RZ, RZ, R9 ;  /* 0x000000ffff0c7224 */ /* 0x000fc400078e0009 */
[----:B------:R-:W-:Y:S01]  /*1110*/  IMAD.MOV.U32 R10, RZ, RZ, R11 ;  /* 0x000000ffff0a7224 */ /* 0x000fe200078e000b */
[----:B------:R-:W-:Y:S01]  /*1120*/  IABS R11, R19 ;  /* 0x00000013000b7213 */ /* 0x000fe20000000000 */
[----:B------:R-:W-:Y:S01]  /*1130*/  @!P6 IMAD.MOV R12, RZ, RZ, -R12 ;  /* 0x000000ffff0ce224 */ /* 0x000fe200078e0a0c */
[----:B------:R-:W-:Y:S01]  /*1140*/  ISETP.GT.U32.AND P6, PT, R2, R20, PT ;  /* 0x000000140200720c */ /* 0x000fe20003fc4070 */
[----:B------:R-:W-:Y:S02]  /*1150*/  VIADD R6, R24, 0x35 ;  /* 0x0000003518067836 */ /* 0x000fe40000000000 */
[----:B------:R-:W-:Y:S01]  /*1160*/  IMAD.HI.U32 R4, R3, R10, RZ ;  /* 0x0000000a03047227 */ /* 0x000fe200078e00ff */
[----:B------:R0:W-:Y:S02]  /*1170*/  STL [R1+0x1c], R12 ;  /* 0x00001c0c01007387 */ /* 0x0001e40000100800 */
[----:B------:R-:W-:Y:S01]  /*1180*/  IABS R13, R6 ;  /* 0x00000006000d7213 */ /* 0x000fe20000000000 */
[----:B------:R-:W-:-:S02]  /*1190*/  @!P1 IMAD.IADD R21, R21, 0x1, -R2 ;  /* 0x0000000115159824 */ /* 0x000fc400078e0a02 */
[----:B------:R-:W-:Y:S02]  /*11a0*/  @!P5 IMAD.IADD R14, R14, 0x1, -R2 ;  /* 0x000000010e0ed824 */ /* 0x000fe400078e0a02 */
[----:B------:R-:W-:Y:S01]  /*11b0*/  IMAD.MOV R4, RZ, RZ, -R4 ;  /* 0x000000ffff047224 */ /* 0x000fe200078e0a04 */
[----:B------:R-:W-:Y:S01]  /*11c0*/  ISETP.GT.U32.AND P1, PT, R2, R21, PT ;  /* 0x000000150200720c */ /* 0x000fe20003f24070 */
[----:B------:R-:W-:Y:S01]  /*11d0*/  @!P6 IMAD.IADD R20, R20, 0x1, -R2 ;  /* 0x000000011414e824 */ /* 0x000fe200078e0a02 */
[C---:B------:R-:W-:Y:S01]  /*11e0*/  ISETP.GT.U32.AND P5, PT, R2.reuse, R14, PT ;  /* 0x0000000e0200720c */ /* 0x040fe20003fa4070 */
[----:B0-----:R-:W-:Y:S02]  /*11f0*/  IMAD.MOV.U32 R0, RZ, RZ, R8 ;  /* 0x000000ffff007224 */ /* 0x001fe400078e0008 */
[C---:B------:R-:W-:Y:S01]  /*1200*/  IMAD R10, R2.reuse, R4, R10 ;  /* 0x00000004020a7224 */ /* 0x040fe200078e020a */
[----:B------:R-:W-:Y:S01]  /*1210*/  ISETP.GT.U32.AND P6, PT, R2, R20, PT ;  /* 0x000000140200720c */ /* 0x000fe20003fc4070 */
[----:B------:R-:W-:-:S02]  /*1220*/  VIADD R8, R24, 0x34 ;  /* 0x0000003418087836 */ /* 0x000fc40000000000 */
[----:B------:R-:W-:-:S03]  /*1230*/  IMAD.HI.U32 R4, R3, R13, RZ ;  /* 0x0000000d03047227 */ /* 0x000fc600078e00ff */
[----:B------:R-:W-:Y:S01]  /*1240*/  IABS R12, R8 ;  /* 0x00000008000c7213 */ /* 0x000fe20000000000 */
[----:B------:R-:W-:Y:S02]  /*1250*/  IMAD.MOV R4, RZ, RZ, -R4 ;  /* 0x000000ffff047224 */ /* 0x000fe400078e0a04 */
[----:B------:R-:W-:Y:S01]  /*1260*/  @!P1 IMAD.IADD R21, R21, 0x1, -R2 ;  /* 0x0000000115159824 */ /* 0x000fe200078e0a02 */
[C---:B------:R-:W-:Y:S01]  /*1270*/  ISETP.GT.U32.AND P1, PT, R2.reuse, R10, PT ;  /* 0x0000000a0200720c */ /* 0x040fe20003f24070 */
[----:B------:R-:W-:Y:S02]  /*1280*/  IMAD R13, R2, R4, R13 ;  /* 0x00000004020d7224 */ /* 0x000fe400078e020d */
[----:B------:R-:W-:-:S04]  /*1290*/  IMAD.HI.U32 R9, R3, R12, RZ ;  /* 0x0000000c03097227 */ /* 0x000fc800078e00ff */
[--C-:B------:R-:W-:Y:S01]  /*12a0*/  @!P5 IMAD.IADD R14, R14, 0x1, -R2.reuse ;  /* 0x000000010e0ed824 */ /* 0x100fe200078e0a02 */
[----:B------:R-:W-:Y:S01]  /*12b0*/  ISETP.GE.AND P5, PT, R6, RZ, PT ;  /* 0x000000ff0600720c */ /* 0x000fe20003fa6270 */
[----:B------:R-:W-:Y:S01]  /*12c0*/  @!P6 IMAD.IADD R20, R20, 0x1, -R2 ;  /* 0x000000011414e824 */ /* 0x000fe200078e0a02 */
[----:B------:R-:W-:Y:S01]  /*12d0*/  ISETP.GT.U32.AND P6, PT, R2, R13, PT ;  /* 0x0000000d0200720c */ /* 0x000fe20003fc4070 */
[----:B------:R-:W-:-:S04]  /*12e0*/  IMAD.HI.U32 R6, R3, R11, RZ ;  /* 0x0000000b03067227 */ /* 0x000fc800078e00ff */
[----:B------:R-:W-:Y:S02]  /*12f0*/  IMAD.MOV R9, RZ, RZ, -R9 ;  /* 0x000000ffff097224 */ /* 0x000fe400078e0a09 */
[----:B------:R-:W-:Y:S02]  /*1300*/  IMAD.MOV R6, RZ, RZ, -R6 ;  /* 0x000000ffff067224 */ /* 0x000fe400078e0a06 */
[C---:B------:R-:W-:Y:S02]  /*1310*/  IMAD R12, R2.reuse, R9, R12 ;  /* 0x00000009020c7224 */ /* 0x040fe400078e020c */
[----:B------:R-:W-:Y:S02]  /*1320*/  IMAD R11, R2, R6, R11 ;  /* 0x00000006020b7224 */ /* 0x000fe400078e020b */
[----:B------:R-:W-:Y:S01]  /*1330*/  @!P1 IMAD.IADD R10, R10, 0x1, -R2 ;  /* 0x000000010a0a9824 */ /* 0x000fe200078e0a02 */
[C---:B------:R-:W-:Y:S01]  /*1340*/  ISETP.GT.U32.AND P1, PT, R2.reuse, R12, PT ;  /* 0x0000000c0200720c */ /* 0x040fe20003f24070 */
[----:B------:R-:W-:Y:S01]  /*1350*/  @!P4 IMAD.MOV R0, RZ, RZ, -R0 ;  /* 0x000000ffff00c224 */ /* 0x000fe200078e0a00 */
[----:B------:R-:W-:Y:S01]  /*1360*/  ISETP.GE.AND P4, PT, R7, RZ, PT ;  /* 0x000000ff0700720c */ /* 0x000fe20003f86270 */
[----:B------:R-:W-:Y:S01]  /*1370*/  @!P6 IMAD.IADD R13, R13, 0x1, -R2 ;  /* 0x000000010d0de824 */ /* 0x000fe200078e0a02 */
[----:B------:R-:W-:Y:S01]  /*1380*/  ISETP.GT.U32.AND P6, PT, R2, R11, PT ;  /* 0x0000000b0200720c */ /* 0x000fe20003fc4070 */
[C---:B------:R-:W-:Y:S01]  /*1390*/  VIADD R6, R24.reuse, 0x30 ;  /* 0x0000003018067836 */ /* 0x040fe20000000000 */
[----:B------:R0:W-:Y:S01]  /*13a0*/  STL [R1+0x9c], R0 ;  /* 0x00009c0001007387 */ /* 0x0001e20000100800 */
[----:B------:R-:W-:Y:S01]  /*13b0*/  IABS R7, R15 ;  /* 0x0000000f00077213 */ /* 0x000fe20000000000 */
[----:B------:R-:W-:-:S02]  /*13c0*/  VIADD R4, R24, 0x31 ;  /* 0x0000003118047836 */ /* 0x000fc40000000000 */
[----:B------:R-:W-:Y:S01]  /*13d0*/  IABS R17, R6 ;  /* 0x0000000600117213 */ /* 0x000fe20000000000 */
[----:B------:R-:W-:Y:S02]  /*13e0*/  VIADD R9, R24, 0x2f ;  /* 0x0000002f18097836 */ /* 0x000fe40000000000 */
[----:B------:R-:W-:Y:S01]  /*13f0*/  @!P1 IMAD.IADD R12, R12, 0x1, -R2 ;  /* 0x000000010c0c9824 */ /* 0x000fe200078e0a02 */
[----:B------:R-:W-:Y:S01]  /*1400*/  ISETP.GT.U32.AND P1, PT, R2, R10, PT ;  /* 0x0000000a0200720c */ /* 0x000fe20003f24070 */
[----:B------:R-:W-:Y:S01]  /*1410*/  IMAD.HI.U32 R22, R3, R7, RZ ;  /* 0x0000000703167227 */ /* 0x000fe200078e00ff */
[----:B------:R-:W-:-:S03]  /*1420*/  IABS R18, R4 ;  /* 0x0000000400127213 */ /* 0x000fc60000000000 */
[----:B0-----:R-:W-:Y:S02]  /*1430*/  IMAD.MOV.U32 R0, RZ, RZ, R14 ;  /* 0x000000ffff007224 */ /* 0x001fe400078e000e */
[----:B------:R-:W-:Y:S01]  /*1440*/  @!P6 IMAD.IADD R11, R11, 0x1, -R2 ;  /* 0x000000010b0be824 */ /* 0x000fe200078e0a02 */
[C---:B------:R-:W-:Y:S01]  /*1450*/  ISETP.GT.U32.AND P6, PT, R2.reuse, R12, PT ;  /* 0x0000000c0200720c */ /* 0x040fe20003fc4070 */
[----:B------:R-:W-:Y:S01]  /*1460*/  @!P0 IMAD.MOV R0, RZ, RZ, -R0 ;  /* 0x000000ffff008224 */ /* 0x000fe200078e0a00 */
[----:B------:R-:W-:Y:S01]  /*1470*/  ISETP.GT.U32.AND P0, PT, R2, R13, PT ;  /* 0x0000000d0200720c */ /* 0x000fe20003f04070 */
[----:B------:R-:W-:-:S03]  /*1480*/  IMAD.HI.U32 R14, R3, R17, RZ ;  /* 0x00000011030e7227 */ /* 0x000fc600078e00ff */
[----:B------:R0:W-:Y:S01]  /*1490*/  STL [R1+0x18], R0 ;  /* 0x0000180001007387 */ /* 0x0001e20000100800 */
[----:B------:R-:W-:Y:S02]  /*14a0*/  IMAD.MOV R22, RZ, RZ, -R22 ;  /* 0x000000ffff167224 */ /* 0x000fe400078e0a16 */
[----:B------:R-:W-:Y:S02]  /*14b0*/  IMAD.MOV R14, RZ, RZ, -R14 ;  /* 0x000000ffff0e7224 */ /* 0x000fe400078e0a0e */
[C---:B------:R-:W-:Y:S02]  /*14c0*/  IMAD R7, R2.reuse, R22, R7 ;  /* 0x0000001602077224 */ /* 0x040fe400078e0207 */
[----:B------:R-:W-:Y:S02]  /*14d0*/  IMAD R17, R2, R14, R17 ;  /* 0x0000000e02117224 */ /* 0x000fe400078e0211 */
[----:B------:R-:W-:Y:S02]  /*14e0*/  @!P6 IMAD.IADD R12, R12, 0x1, -R2 ;  /* 0x000000010c0ce824 */ /* 0x000fe400078e0a02 */
[----:B0-----:R-:W-:Y:S01]  /*14f0*/  IMAD.MOV.U32 R0, RZ, RZ, R21 ;  /* 0x000000ffff007224 */ /* 0x001fe200078e0015 */
[----:B------:R-:W-:Y:S01]  /*1500*/  ISETP.GT.U32.AND P6, PT, R2, R17, PT ;  /* 0x000000110200720c */ /* 0x000fe20003fc4070 */
[----:B------:R-:W-:-:S04]  /*1510*/  IMAD.HI.U32 R16, R3, R18, RZ ;  /* 0x0000001203107227 */ /* 0x000fc800078e00ff */
[----:B------:R-:W-:Y:S01]  /*1520*/  @!P3 IMAD.MOV R0, RZ, RZ, -R0 ;  /* 0x000000ffff00b224 */ /* 0x000fe200078e0a00 */
[----:B------:R-:W-:Y:S01]  /*1530*/  ISETP.GT.U32.AND P3, PT, R2, R11, PT ;  /* 0x0000000b0200720c */ /* 0x000fe20003f64070 */
[----:B------:R-:W-:Y:S01]  /*1540*/  @!P0 IMAD.IADD R13, R13, 0x1, -R2 ;  /* 0x000000010d0d8824 */ /* 0x000fe200078e0a02 */
[----:B------:R-:W-:Y:S01]  /*1550*/  ISETP.GE.AND P0, PT, R8, RZ, PT ;  /* 0x000000ff0800720c */ /* 0x000fe20003f06270 */
[----:B------:R-:W-:Y:S01]  /*1560*/  IMAD.MOV R16, RZ, RZ, -R16 ;  /* 0x000000ffff107224 */ /* 0x000fe200078e0a10 */
[----:B------:R0:W-:Y:S01]  /*1570*/  STL [R1+0x54], R0 ;  /* 0x0000540001007387 */ /* 0x0001e20000100800 */
[----:B------:R-:W-:Y:S02]  /*1580*/  VIADD R8, R24, 0x2e ;  /* 0x0000002e18087836 */ /* 0x000fe40000000000 */
[----:B------:R-:W-:Y:S02]  /*1590*/  @!P1 IMAD.IADD R10, R10, 0x1, -R2 ;  /* 0x000000010a0a9824 */ /* 0x000fe400078e0a02 */
[----:B------:R-:W-:Y:S01]  /*15a0*/  IMAD R18, R2, R16, R18 ;  /* 0x0000001002127224 */ /* 0x000fe200078e0212 */
[----:B------:R-:W-:Y:S01]  /*15b0*/  IABS R16, R9 ;  /* 0x0000000900107213 */ /* 0x000fe20000000000 */
[----:B------:R-:W-:-:S02]  /*15c0*/  @!P6 IMAD.IADD R17, R17, 0x1, -R2 ;  /* 0x000000011111e824 */ /* 0x000fc400078e0a02 */
[----:B------:R-:W-:Y:S01]  /*15d0*/  @!P3 IMAD.IADD R11, R11, 0x1, -R2 ;  /* 0x000000010b0bb824 */ /* 0x000fe200078e0a02 */
[----:B------:R-:W-:Y:S01]  /*15e0*/  ISETP.GE.AND P3, PT, R19, RZ, PT ;  /* 0x000000ff1300720c */ /* 0x000fe20003f66270 */
[----:B0-----:R-:W-:Y:S01]  /*15f0*/  IMAD.MOV.U32 R0, RZ, RZ, R20 ;  /* 0x000000ffff007224 */ /* 0x001fe200078e0014 */
[----:B------:R-:W-:Y:S01]  /*1600*/  IABS R19, R8 ;  /* 0x0000000800137213 */ /* 0x000fe20000000000 */
[----:B------:R-:W-:Y:S01]  /*1610*/  IMAD.MOV.U32 R20, RZ, RZ, R10 ;  /* 0x000000ffff147224 */ /* 0x000fe200078e000a */
[C---:B------:R-:W-:Y:S01]  /*1620*/  ISETP.GT.U32.AND P1, PT, R2.reuse, R18, PT ;  /* 0x000000120200720c */ /* 0x040fe20003f24070 */
[----:B------:R-:W-:Y:S01]  /*1630*/  @!P2 IMAD.MOV R0, RZ, RZ, -R0 ;  /* 0x000000ffff00a224 */ /* 0x000fe200078e0a00 */
[C---:B------:R-:W-:Y:S01]  /*1640*/  ISETP.GT.U32.AND P2, PT, R2.reuse, R7, PT ;  /* 0x000000070200720c */ /* 0x040fe20003f44070 */
[----:B------:R-:W-:Y:S01]  /*1650*/  IMAD.HI.U32 R14, R3, R16, RZ ;  /* 0x00000010030e7227 */ /* 0x000fe200078e00ff */
[----:B------:R-:W-:Y:S02]  /*1660*/  ISETP.GT.U32.AND P6, PT, R2, R17, PT ;  /* 0x000000110200720c */ /* 0x000fe40003fc4070 */
[----:B------:R0:W-:Y:S01]  /*1670*/  STL [R1+0x58], R0 ;  /* 0x0000580001007387 */ /* 0x0001e20000100800 */
[----:B------:R-:W-:-:S02]  /*1680*/  @!P4 IMAD.MOV R20, RZ, RZ, -R20 ;  /* 0x000000ffff14c224 */ /* 0x000fc400078e0a14 */
[----:B------:R-:W-:Y:S02]  /*1690*/  IMAD.MOV R14, RZ, RZ, -R14 ;  /* 0x000000ffff0e7224 */ /* 0x000fe400078e0a0e */
[----:B------:R-:W-:Y:S01]  /*16a0*/  @!P0 IMAD.MOV R12, RZ, RZ, -R12 ;  /* 0x000000ffff0c8224 */ /* 0x000fe200078e0a0c */
[----:B------:R-:W-:Y:S01]  /*16b0*/  STL [R1+0x60], R20 ;  /* 0x0000601401007387 */ /* 0x000fe20000100800 */
[----:B------:R-:W-:Y:S01]  /*16c0*/  IMAD R16, R2, R14, R16 ;  /* 0x0000000e02107224 */ /* 0x000fe200078e0210 */
[----:B------:R-:W-:Y:S01]  /*16d0*/  ISETP.GE.AND P0, PT, R6, RZ, PT ;  /* 0x000000ff0600720c */ /* 0x000fe20003f06270 */
[----:B------:R-:W-:Y:S01]  /*16e0*/  @!P2 IMAD.IADD R7, R7, 0x1, -R2 ;  /* 0x000000010707a824 */ /* 0x000fe200078e0a02 */
[----:B------:R-:W-:Y:S01]  /*16f0*/  ISETP.GE.AND P2, PT, R15, RZ, PT ;  /* 0x000000ff0f00720c */ /* 0x000fe20003f46270 */
[----:B0-----:R-:W-:Y:S02]  /*1700*/  IMAD.MOV.U32 R0, RZ, RZ, R13 ;  /* 0x000000ffff007224 */ /* 0x001fe400078e000d */
[----:B------:R-:W-:Y:S01]  /*1710*/  IMAD.MOV.U32 R15, RZ, RZ, R19 ;  /* 0x000000ffff0f7224 */ /* 0x000fe200078e0013 */
[----:B------:R-:W-:Y:S01]  /*1720*/  ISETP.GT.U32.AND P4, PT, R2, R7, PT ;  /* 0x000000070200720c */ /* 0x000fe20003f84070 */
[----:B------:R-:W-:-:S02]  /*1730*/  @!P5 IMAD.MOV R0, RZ, RZ, -R0 ;  /* 0x000000ffff00d224 */ /* 0x000fc400078e0a00 */
[----:B------:R-:W-:-:S03]  /*1740*/  IMAD.HI.U32 R10, R3, R15, RZ ;  /* 0x0000000f030a7227 */ /* 0x000fc600078e00ff */
[----:B------:R0:W-:Y:S01]  /*1750*/  STL [R1+0x64], R0 ;  /* 0x0000640001007387 */ /* 0x0001e20000100800 */
[----:B------:R-:W-:Y:S02]  /*1760*/  IMAD.MOV R10, RZ, RZ, -R10 ;  /* 0x000000ffff0a7224 */ /* 0x000fe400078e0a0a */
[--C-:B------:R-:W-:Y:S01]  /*1770*/  @!P1 IMAD.IADD R18, R18, 0x1, -R2.reuse ;  /* 0x0000000112129824 */ /* 0x100fe200078e0a02 */
[----:B------:R-:W-:Y:S01]  /*1780*/  ISETP.GE.AND P1, PT, R4, RZ, PT ;  /* 0x000000ff0400720c */ /* 0x000fe20003f26270 */
[C---:B------:R-:W-:Y:S01]  /*1790*/  IMAD R15, R2.reuse, R10, R15 ;  /* 0x0000000a020f7224 */ /* 0x040fe200078e020f */
[----:B------:R1:W-:Y:S01]  /*17a0*/  STL [R1+0x90], R12 ;  /* 0x0000900c01007387 */ /* 0x0003e20000100800 */
[----:B------:R-:W-:Y:S01]  /*17b0*/  @!P6 IMAD.IADD R17, R17, 0x1, -R2 ;  /* 0x000000011111e824 */ /* 0x000fe200078e0a02 */
[----:B------:R-:W-:Y:S01]  /*17c0*/  ISETP.GT.U32.AND P5, PT, R2, R18, PT ;  /* 0x000000120200720c */ /* 0x000fe20003fa4070 */
[----:B------:R-:W-:Y:S01]  /*17d0*/  VIADD R4, R24, 0x2d ;  /* 0x0000002d18047836 */ /* 0x000fe20000000000 */
[----:B------:R-:W-:Y:S01]  /*17e0*/  ISETP.GT.U32.AND P6, PT, R2, R15, PT ;  /* 0x0000000f0200720c */ /* 0x000fe20003fc4070 */
[----:B0-----:R-:W-:-:S02]  /*17f0*/  IMAD.MOV.U32 R0, RZ, RZ, R11 ;  /* 0x000000ffff007224 */ /* 0x001fc400078e000b */
[----:B------:R-:W-:Y:S01]  /*1800*/  @!P4 IMAD.IADD R7, R7, 0x1, -R2 ;  /* 0x000000010707c824 */ /* 0x000fe200078e0a02 */
[----:B------:R-:W-:Y:S01]  /*1810*/  ISETP.GE.AND P4, PT, R9, RZ, PT ;  /* 0x000000ff0900720c */ /* 0x000fe20003f86270 */
[----:B------:R-:W-:Y:S01]  /*1820*/  @!P3 IMAD.MOV R0, RZ, RZ, -R0 ;  /* 0x000000ffff00b224 */ /* 0x000fe200078e0a00 */
[----:B------:R-:W-:Y:S01]  /*1830*/  ISETP.GT.U32.AND P3, PT, R2, R16, PT ;  /* 0x000000100200720c */ /* 0x000fe20003f64070 */
[C---:B------:R-:W-:Y:S01]  /*1840*/  VIADD R9, R24.reuse, 0x2c ;  /* 0x0000002c18097836 */ /* 0x040fe20000000000 */
[----:B------:R-:W-:Y:S01]  /*1850*/  IABS R6, R4 ;  /* 0x0000000400067213 */ /* 0x000fe20000000000 */
[----:B------:R-:W-:Y:S01]  /*1860*/  VIADD R11, R24, 0x29 ;  /* 0x00000029180b7836 */ /* 0x000fe20000000000 */
[----:B------:R0:W-:Y:S01]  /*1870*/  STL [R1+0x94], R0 ;  /* 0x0000940001007387 */ /* 0x0001e20000100800 */
[--C-:B------:R-:W-:Y:S01]  /*1880*/  @!P5 IMAD.IADD R18, R18, 0x1, -R2.reuse ;  /* 0x000000011212d824 */ /* 0x100fe200078e0a02 */
[----:B------:R-:W-:Y:S01]  /*1890*/  ISETP.GE.AND P5, PT, R8, RZ, PT ;  /* 0x000000ff0800720c */ /* 0x000fe20003fa6270 */
[----:B------:R-:W-:Y:S01]  /*18a0*/  @!P6 IMAD.IADD R15, R15, 0x1, -R2 ;  /* 0x000000010f0fe824 */ /* 0x000fe200078e0a02 */
[----:B------:R-:W-:Y:S01]  /*18b0*/  IABS R10, R9 ;  /* 0x00000009000a7213 */ /* 0x000fe20000000000 */
[----:B------:R-:W-:Y:S01]  /*18c0*/  IMAD.HI.U32 R8, R3, R6, RZ ;  /* 0x0000000603087227 */ /* 0x000fe200078e00ff */
[----:B-1----:R-:W-:-:S02]  /*18d0*/  IABS R12, R11 ;  /* 0x0000000b000c7213 */ /* 0x002fc40000000000 */
[----:B------:R-:W-:Y:S01]  /*18e0*/  ISETP.GT.U32.AND P6, PT, R2, R15, PT ;  /* 0x0000000f0200720c */ /* 0x000fe20003fc4070 */
[----:B------:R-:W-:Y:S02]  /*18f0*/  @!P3 IMAD.IADD R16, R16, 0x1, -R2 ;  /* 0x000000011010b824 */ /* 0x000fe400078e0a02 */
[----:B0-----:R-:W-:Y:S02]  /*1900*/  IMAD.MOV.U32 R0, RZ, RZ, R7 ;  /* 0x000000ffff007224 */ /* 0x001fe400078e0007 */
[----:B------:R-:W-:Y:S01]  /*1910*/  IMAD.MOV R8, RZ, RZ, -R8 ;  /* 0x000000ffff087224 */ /* 0x000fe200078e0a08 */
[----:B------:R-:W-:Y:S01]  /*1920*/  ISETP.GT.U32.AND P3, PT, R2, R16, PT ;  /* 0x000000100200720c */ /* 0x000fe20003f64070 */
[----:B------:R-:W-:-:S04]  /*1930*/  IMAD.HI.U32 R7, R3, R10, RZ ;  /* 0x0000000a03077227 */ /* 0x000fc800078e00ff */
[----:B------:R-:W-:Y:S02]  /*1940*/  IMAD R6, R2, R8, R6 ;  /* 0x0000000802067224 */ /* 0x000fe400078e0206 */
[----:B------:R-:W-:Y:S02]  /*1950*/  IMAD.MOV R7, RZ, RZ, -R7 ;  /* 0x000000ffff077224 */ /* 0x000fe400078e0a07 */
[----:B------:R-:W-:Y:S02]  /*1960*/  VIADD R8, R24, 0x2b ;  /* 0x0000002b18087836 */ /* 0x000fe40000000000 */
[----:B------:R-:W-:Y:S02]  /*1970*/  IMAD R10, R2, R7, R10 ;  /* 0x00000007020a7224 */ /* 0x000fe400078e020a */
[--C-:B------:R-:W-:Y:S01]  /*1980*/  @!P3 IMAD.IADD R16, R16, 0x1, -R2.reuse ;  /* 0x000000011010b824 */ /* 0x100fe200078e0a02 */
[C---:B------:R-:W-:Y:S01]  /*1990*/  ISETP.GT.U32.AND P3, PT, R2.reuse, R6, PT ;  /* 0x000000060200720c */ /* 0x040fe20003f64070 */
[----:B------:R-:W-:Y:S01]  /*19a0*/  @!P6 IMAD.IADD R15, R15, 0x1, -R2 ;  /* 0x000000010f0fe824 */ /* 0x000fe200078e0a02 */
[----:B------:R-:W-:Y:S01]  /*19b0*/  ISETP.GT.U32.AND P6, PT, R2, R10, PT ;  /* 0x0000000a0200720c */ /* 0x000fe20003fc4070 */
[----:B------:R-:W-:Y:S01]  /*19c0*/  @!P2 IMAD.MOV R0, RZ, RZ, -R0 ;  /* 0x000000ffff00a224 */ /* 0x000fe200078e0a00 */
[----:B------:R-:W-:Y:S01]  /*19d0*/  ISETP.GE.AND P2, PT, R4, RZ, PT ;  /* 0x000000ff0400720c */ /* 0x000fe20003f46270 */
[----:B------:R-:W-:Y:S01]  /*19e0*/  VIADD R4, R24, 0x2a ;  /* 0x0000002a18047836 */ /* 0x000fe20000000000 */
[----:B------:R-:W-:Y:S01]  /*19f0*/  IABS R14, R8 ;  /* 0x00000008000e7213 */ /* 0x000fe20000000000 */
[C---:B------:R-:W-:Y:S01]  /*1a00*/  IMAD.HI.U32 R19, R3.reuse, R12, RZ ;  /* 0x0000000c03137227 */ /* 0x040fe200078e00ff */
[----:B------:R0:W-:Y:S02]  /*1a10*/  STL [R1+0x98], R0 ;  /* 0x0000980001007387 */ /* 0x0001e40000100800 */
[----:B------:R-:W-:Y:S01]  /*1a20*/  IABS R13, R4 ;  /* 0x00000004000d7213 */ /* 0x000fe20000000000 */
[----:B------:R-:W-:-:S04]  /*1a30*/  IMAD.HI.U32 R21, R3, R14, RZ ;  /* 0x0000000e03157227 */ /* 0x000fc800078e00ff */
[----:B------:R-:W-:Y:S01]  /*1a40*/  @!P3 IMAD.IADD R6, R6, 0x1, -R2 ;  /* 0x000000010606b824 */ /* 0x000fe200078e0a02 */
[----:B------:R-:W-:Y:S01]  /*1a50*/  ISETP.GE.AND P3, PT, R9, RZ, PT ;  /* 0x000000ff0900720c */ /* 0x000fe20003f66270 */
[----:B------:R-:W-:-:S04]  /*1a60*/  IMAD.HI.U32 R20, R3, R13, RZ ;  /* 0x0000000d03147227 */ /* 0x000fc800078e00ff */
[----:B------:R-:W-:Y:S02]  /*1a70*/  IMAD.MOV R21, RZ, RZ, -R21 ;  /* 0x000000ffff157224 */ /* 0x000fe400078e0a15 */
[----:B------:R-:W-:Y:S01]  /*1a80*/  @!P6 IMAD.IADD R10, R10, 0x1, -R2 ;  /* 0x000000010a0ae824 */ /* 0x000fe200078e0a02 */
[C---:B------:R-:W-:Y:S01]  /*1a90*/  ISETP.GT.U32.AND P6, PT, R2.reuse, R6, PT ;  /* 0x000000060200720c */ /* 0x040fe20003fc4070 */
[----:B------:R-:W-:Y:S02]  /*1aa0*/  IMAD.MOV R20, RZ, RZ, -R20 ;  /* 0x000000ffff147224 */ /* 0x000fe400078e0a14 */
[----:B------:R-:W-:Y:S02]  /*1ab0*/  IMAD R9, R2, R21, R14 ;  /* 0x0000001502097224 */ /* 0x000fe400078e020e */
[----:B0-----:R-:W-:Y:S02]  /*1ac0*/  IMAD.MOV.U32 R0, RZ, RZ, R17 ;  /* 0x000000ffff007224 */ /* 0x001fe400078e0011 */
[----:B------:R-:W-:-:S02]  /*1ad0*/  IMAD.MOV R19, RZ, RZ, -R19 ;  /* 0x000000ffff137224 */ /* 0x000fc400078e0a13 */
[----:B------:R-:W-:Y:S01]  /*1ae0*/  @!P1 IMAD.MOV R18, RZ, RZ, -R18 ;  /* 0x000000ffff129224 */ /* 0x000fe200078e0a12 */
[C---:B------:R-:W-:Y:S01]  /*1af0*/  ISETP.GT.U32.AND P1, PT, R2.reuse, R10, PT ;  /* 0x0000000a0200720c */ /* 0x040fe20003f24070 */
[C---:B------:R-:W-:Y:S02]  /*1b00*/  IMAD R13, R2.reuse, R20, R13 ;  /* 0x00000014020d7224 */ /* 0x040fe400078e020d */
[----:B------:R-:W-:Y:S01]  /*1b10*/  @!P0 IMAD.MOV R0, RZ, RZ, -R0 ;  /* 0x000000ffff008224 */ /* 0x000fe200078e0a00 */
[C---:B------:R-:W-:Y:S01]  /*1b20*/  ISETP.GT.U32.AND P0, PT, R2.reuse, R9, PT ;  /* 0x000000090200720c */ /* 0x040fe20003f04070 */
[C---:B------:R-:W-:Y:S01]  /*1b30*/  IMAD R12, R2.reuse, R19, R12 ;  /* 0x00000013020c7224 */ /* 0x040fe200078e020c */
[----:B------:R-:W-:Y:S01]  /*1b40*/  STL [R1+0x70], R18 ;  /* 0x0000701201007387 */ /* 0x000fe20000100800 */
[----:B------:R-:W-:Y:S01]  /*1b50*/  @!P4 IMAD.MOV R16, RZ, RZ, -R16 ;  /* 0x000000ffff10c224 */ /* 0x000fe200078e0a10 */
[----:B------:R-:W-:Y:S01]  /*1b60*/  ISETP.GT.U32.AND P4, PT, R2, R13, PT ;  /* 0x0000000d0200720c */ /* 0x000fe20003f84070 */
[--C-:B------:R-:W-:Y:S01]  /*1b70*/  @!P6 IMAD.IADD R6, R6, 0x1, -R2.reuse ;  /* 0x000000010606e824 */ /* 0x100fe200078e0a02 */
[----:B------:R0:W-:Y:S01]  /*1b80*/  STL [R1+0x5c], R0 ;  /* 0x00005c0001007387 */ /* 0x0001e20000100800 */
[----:B------:R-:W-:Y:S01]  /*1b90*/  VIADD R7, R24, 0x28 ;  /* 0x0000002818077836 */ /* 0x000fe20000000000 */
[----:B------:R-:W-:Y:S01]  /*1ba0*/  ISETP.GT.U32.AND P6, PT, R2, R12, PT ;  /* 0x0000000c0200720c */ /* 0x000fe20003fc4070 */
[----:B------:R-:W-:Y:S01]  /*1bb0*/  @!P1 IMAD.IADD R10, R10, 0x1, -R2 ;  /* 0x000000010a0a9824 */ /* 0x000fe200078e0a02 */
[----:B------:R1:W-:Y:S01]  /*1bc0*/  STL [R1+0x50], R16 ;  /* 0x0000501001007387 */ /* 0x0003e20000100800 */
[----:B------:R-:W-:-:S02]  /*1bd0*/  ISETP.GE.AND P1, PT, R4, RZ, PT ;  /* 0x000000ff0400720c */ /* 0x000fc40003f26270 */
[----:B------:R-:W-:Y:S01]  /*1be0*/  IABS R14, R7 ;  /* 0x00000007000e7213 */ /* 0x000fe20000000000 */
[----:B------:R-:W-:Y:S01]  /*1bf0*/  @!P0 IMAD.IADD R9, R9, 0x1, -R2 ;  /* 0x0000000109098824 */ /* 0x000fe200078e0a02 */
[----:B------:R-:W-:Y:S01]  /*1c00*/  ISETP.GE.AND P0, PT, R11, RZ, PT ;  /* 0x000000ff0b00720c */ /* 0x000fe20003f06270 */
[----:B0-----:R-:W-:Y:S02]  /*1c10*/  IMAD.MOV.U32 R0, RZ, RZ, R15 ;  /* 0x000000ffff007224 */ /* 0x001fe400078e000f */
[----:B------:R-:W-:-:S04]  /*1c20*/  IMAD.HI.U32 R15, R3, R14, RZ ;  /* 0x0000000e030f7227 */ /* 0x000fc800078e00ff */
[----:B------:R-:W-:Y:S01]  /*1c30*/  @!P5 IMAD.MOV R0, RZ, RZ, -R0 ;  /* 0x000000ffff00d224 */ /* 0x000fe200078e0a00 */
[----:B------:R-:W-:Y:S01]  /*1c40*/  ISETP.GE.AND P5, PT, R8, RZ, PT ;  /* 0x000000ff0800720c */ /* 0x000fe20003fa6270 */
[----:B------:R-:W-:Y:S02]  /*1c50*/  VIADD R8, R24, 0x27 ;  /* 0x0000002718087836 */ /* 0x000fe40000000000 */
[--C-:B------:R-:W-:Y:S01]  /*1c60*/  @!P4 IMAD.IADD R13, R13, 0x1, -R2.reuse ;  /* 0x000000010d0dc824 */ /* 0x100fe200078e0a02 */
[----:B------:R0:W-:Y:S01]  /*1c70*/  STL [R1+0xc], R0 ;  /* 0x00000c0001007387 */ /* 0x0001e20000100800 */
[----:B------:R-:W-:Y:S01]  /*1c80*/  ISETP.GT.U32.AND P4, PT, R2, R9, PT ;  /* 0x000000090200720c */ /* 0x000fe20003f84070 */
[----:B------:R-:W-:Y:S01]  /*1c90*/  @!P6 IMAD.IADD R12, R12, 0x1, -R2 ;  /* 0x000000010c0ce824 */ /* 0x000fe200078e0a02 */
[----:B-1----:R-:W-:Y:S01]  /*1ca0*/  IABS R16, R8 ;  /* 0x0000000800107213 */ /* 0x002fe20000000000 */
[----:B------:R-:W-:-:S03]  /*1cb0*/  IMAD.MOV R15, RZ, RZ, -R15 ;  /* 0x000000ffff0f7224 */ /* 0x000fc600078e0a0f */
[C---:B------:R-:W-:Y:S01]  /*1cc0*/  ISETP.GT.U32.AND P6, PT, R2.reuse, R12, PT ;  /* 0x0000000c0200720c */ /* 0x040fe20003fc4070 */
[----:B------:R-:W-:Y:S02]  /*1cd0*/  IMAD.MOV.U32 R11, RZ, RZ, R16 ;  /* 0x000000ffff0b7224 */ /* 0x000fe400078e0010 */
[----:B0-----:R-:W-:Y:S02]  /*1ce0*/  IMAD.MOV.U32 R0, RZ, RZ, R6 ;  /* 0x000000ffff007224 */ /* 0x001fe400078e0006 */
[C---:B------:R-:W-:Y:S02]  /*1cf0*/  IMAD R4, R2.reuse, R15, R14 ;  /* 0x0000000f02047224 */ /* 0x040fe400078e020e */
[----:B------:R-:W-:Y:S01]  /*1d00*/  @!P2 IMAD.MOV R0, RZ, RZ, -R0 ;  /* 0x000000ffff00a224 */ /* 0x000fe200078e0a00 */
[----:B------:R-:W-:Y:S01]  /*1d10*/  ISETP.GT.U32.AND P2, PT, R2, R13, PT ;  /* 0x0000000d0200720c */ /* 0x000fe20003f44070 */
[----:B------:R-:W-:-:S03]  /*1d20*/  IMAD.HI.U32 R14, R3, R11, RZ ;  /* 0x0000000b030e7227 */ /* 0x000fc600078e00ff */
[----:B------:R0:W-:Y:S01]  /*1d30*/  STL [R1+0xac], R0 ;  /* 0x0000ac0001007387 */ /* 0x0001e20000100800 */
[----:B------:R-:W-:Y:S02]  /*1d40*/  IMAD.MOV R14, RZ, RZ, -R14 ;  /* 0x000000ffff0e7224 */ /* 0x000fe400078e0a0e */
[--C-:B------:R-:W-:Y:S01]  /*1d50*/  @!P4 IMAD.IADD R9, R9, 0x1, -R2.reuse ;  /* 0x000000010909c824 */ /* 0x100fe200078e0a02 */
[----:B------:R-:W-:Y:S01]  /*1d60*/  ISETP.GE.AND P4, PT, R7, RZ, PT ;  /* 0x000000ff0700720c */ /* 0x000fe20003f86270 */
[----:B------:R-:W-:Y:S02]  /*1d70*/  IMAD R7, R2, R14, R11 ;  /* 0x0000000e02077224 */ /* 0x000fe400078e020b */
[----:B------:R-:W-:Y:S02]  /*1d80*/  @!P6 IMAD.IADD R12, R12, 0x1, -R2 ;  /* 0x000000010c0ce824 */ /* 0x000fe400078e0a02 */
[----:B------:R-:W-:Y:S01]  /*1d90*/  VIADD R6, R24, 0x26 ;  /* 0x0000002618067836 */ /* 0x000fe20000000000 */
[----:B------:R-:W-:Y:S01]  /*1da0*/  ISETP.GT.U32.AND P6, PT, R2, R7, PT ;  /* 0x000000070200720c */ /* 0x000fe20003fc4070 */
[----:B0-----:R-:W-:-:S02]  /*1db0*/  IMAD.MOV.U32 R0, RZ, RZ, R10 ;  /* 0x000000ffff007224 */ /* 0x001fc400078e000a */
[----:B------:R-:W-:Y:S01]  /*1dc0*/  VIADD R11, R24, 0x25 ;  /* 0x00000025180b7836 */ /* 0x000fe20000000000 */
[----:B------:R-:W-:Y:S01]  /*1dd0*/  IABS R16, R6 ;  /* 0x0000000600107213 */ /* 0x000fe20000000000 */
[----:B------:R-:W-:Y:S01]  /*1de0*/  @!P3 IMAD.MOV R0, RZ, RZ, -R0 ;  /* 0x000000ffff00b224 */ /* 0x000fe200078e0a00 */
[----:B------:R-:W-:Y:S01]  /*1df0*/  ISETP.GT.U32.AND P3, PT, R2, R4, PT ;  /* 0x000000040200720c */ /* 0x000fe20003f64070 */
[--C-:B------:R-:W-:Y:S01]  /*1e00*/  @!P2 IMAD.IADD R13, R13, 0x1, -R2.reuse ;  /* 0x000000010d0da824 */ /* 0x100fe200078e0a02 */
[----:B------:R-:W-:Y:S01]  /*1e10*/  IABS R14, R11 ;  /* 0x0000000b000e7213 */ /* 0x000fe20000000000 */
[----:B------:R-:W-:Y:S01]  /*1e20*/  IMAD.HI.U32 R10, R3, R16, RZ ;  /* 0x00000010030a7227 */ /* 0x000fe200078e00ff */
[----:B------:R0:W-:Y:S01]  /*1e30*/  STL [R1+0xc0], R0 ;  /* 0x0000c00001007387 */ /* 0x0001e20000100800 */
[----:B------:R-:W-:Y:S02]  /*1e40*/  ISETP.GE.AND P2, PT, R8, RZ, PT ;  /* 0x000000ff0800720c */ /* 0x000fe40003f46270 */
[----:B------:R-:W-:-:S02]  /*1e50*/  @!P6 IMAD.IADD R7, R7, 0x1, -R2 ;  /* 0x000000010707e824 */ /* 0x000fc400078e0a02 */
[----:B------:R-:W-:Y:S02]  /*1e60*/  IMAD.MOV R10, RZ, RZ, -R10 ;  /* 0x000000ffff0a7224 */ /* 0x000fe400078e0a0a */
[----:B------:R-:W-:Y:S02]  /*1e70*/  IMAD.MOV.U32 R15, RZ, RZ, R9 ;  /* 0x000000ffff0f7224 */ /* 0x000fe400078e0009 */
[----:B------:R-:W-:Y:S01]  /*1e80*/  @!P3 IMAD.IADD R4, R4, 0x1, -R2 ;  /* 0x000000010404b824 */ /* 0x000fe200078e0a02 */
[----:B------:R-:W-:Y:S01]  /*1e90*/  ISETP.GE.AND P3, PT, R6, RZ, PT ;  /* 0x000000ff0600720c */ /* 0x000fe20003f66270 */
[----:B------:R-:W-:-:S03]  /*1ea0*/  IMAD.HI.U32 R9, R3, R14, RZ ;  /* 0x0000000e03097227 */ /* 0x000fc600078e00ff */
[C---:B------:R-:W-:Y:S01]  /*1eb0*/  ISETP.GT.U32.AND P6, PT, R2.reuse, R4, PT ;  /* 0x000000040200720c */ /* 0x040fe20003fc4070 */
[----:B0-----:R-:W-:Y:S02]  /*1ec0*/  IMAD.MOV.U32 R0, RZ, RZ, R13 ;  /* 0x000000ffff007224 */ /* 0x001fe400078e000d */
[C---:B------:R-:W-:Y:S02]  /*1ed0*/  IMAD R16, R2.reuse, R10, R16 ;  /* 0x0000000a02107224 */ /* 0x040fe400078e0210 */
[----:B------:R-:W-:Y:S02]  /*1ee0*/  @!P5 IMAD.MOV R15, RZ, RZ, -R15 ;  /* 0x000000ffff0fd224 */ /* 0x000fe400078e0a0f */
[----:B------:R-:W-:Y:S01]  /*1ef0*/  IMAD.MOV R9, RZ, RZ, -R9 ;  /* 0x000000ffff097224 */ /* 0x000fe200078e0a09 */
[C---:B------:R-:W-:Y:S01]  /*1f00*/  ISETP.GT.U32.AND P5, PT, R2.reuse, R16, PT ;  /* 0x000000100200720c */ /* 0x040fe20003fa4070 */
[----:B------:R-:W-:Y:S01]  /*1f10*/  @!P1 IMAD.MOV R0, RZ, RZ, -R0 ;  /* 0x000000ffff009224 */ /* 0x000fe200078e0a00 */
[----:B------:R-:W-:Y:S01]  /*1f20*/  STL [R1+0xc8], R15 ;  /* 0x0000c80f01007387 */ /* 0x000fe20000100800 */
[C---:B------:R-:W-:Y:S01]  /*1f30*/  IMAD R14, R2.reuse, R9, R14 ;  /* 0x00000009020e7224 */ /* 0x040fe200078e020e */
[----:B------:R-:W-:Y:S01]  /*1f40*/  ISETP.GT.U32.AND P1, PT, R2, R7, PT ;  /* 0x000000070200720c */ /* 0x000fe20003f24070 */
[----:B------:R-:W-:Y:S01]  /*1f50*/  @!P6 IMAD.IADD R4, R4, 0x1, -R2 ;  /* 0x000000010404e824 */ /* 0x000fe200078e0a02 */
[----:B------:R0:W-:Y:S01]  /*1f60*/  STL [R1+0xb0], R0 ;  /* 0x0000b00001007387 */ /* 0x0001e20000100800 */
[----:B------:R-:W-:Y:S01]  /*1f70*/  VIADD R6, R24, 0x23 ;  /* 0x0000002318067836 */ /* 0x000fe20000000000 */
[----:B------:R-:W-:Y:S01]  /*1f80*/  ISETP.GT.U32.AND P6, PT, R2, R14, PT ;  /* 0x0000000e0200720c */ /* 0x000fe20003fc4070 */
[----:B------:R-:W-:-:S03]  /*1f90*/  VIADD R8, R24, 0x24 ;  /* 0x0000002418087836 */ /* 0x000fc60000000000 */
[----:B------:R-:W-:Y:S01]  /*1fa0*/  IABS R10, R6 ;  /* 0x00000006000a7213 */ /* 0x000fe20000000000 */
[----:B------:R-:W-:Y:S01]  /*1fb0*/  @!P5 IMAD.IADD R16, R16, 0x1, -R2 ;  /* 0x000000011010d824 */ /* 0x000fe200078e0a02 */
[----:B------:R-:W-:Y:S01]  /*1fc0*/  IABS R18, R8 ;  /* 0x0000000800127213 */ /* 0x000fe20000000000 */
[----:B0-----:R-:W-:Y:S01]  /*1fd0*/  IMAD.MOV.U32 R0, RZ, RZ, R12 ;  /* 0x000000ffff007224 */ /* 0x001fe200078e000c */
[----:B------:R-:W-:Y:S01]  /*1fe0*/  ISETP.GE.AND P5, PT, R6, RZ, PT ;  /* 0x000000ff0600720c */ /* 0x000fe20003fa6270 */
[----:B------:R-:W-:Y:S01]  /*1ff0*/  @!P1 IMAD.IADD R7, R7, 0x1, -R2 ;  /* 0x0000000107079824 */ /* 0x000fe200078e0a02 */
[----:B------:R-:W-:Y:S01]  /*2000*/  ISETP.GE.AND P1, PT, R8, RZ, PT ;  /* 0x000000ff0800720c */ /* 0x000fe20003f26270 */
[----:B------:R-:W-:Y:S01]  /*2010*/  @!P0 IMAD.MOV R0, RZ, RZ, -R0 ;  /* 0x000000ffff008224 */ /* 0x000fe200078e0a00 */
[----:B------:R-:W-:Y:S01]  /*2020*/  ISETP.GE.AND P0, PT, R11, RZ, PT ;  /* 0x000000ff0b00720c */ /* 0x000fe20003f06270 */
[----:B------:R-:W-:Y:S02]  /*2030*/  @!P6 IMAD.IADD R14, R14, 0x1, -R2 ;  /* 0x000000010e0ee824 */ /* 0x000fe400078e0a02 */
[----:B------:R-:W-:Y:S01]  /*2040*/  IMAD.HI.U32 R11, R3, R10, RZ ;  /* 0x0000000a030b7227 */ /* 0x000fe200078e00ff */
[----:B------:R0:W-:Y:S02]  /*2050*/  STL [R1+0xb4], R0 ;  /* 0x0000b40001007387 */ /* 0x0001e40000100800 */
[----:B------:R-:W-:Y:S01]  /*2060*/  ISETP.GT.U32.AND P6, PT, R2, R14, PT ;  /* 0x0000000e0200720c */ /* 0x000fe20003fc4070 */
[----:B------:R-:W-:-:S02]  /*2070*/  IMAD.MOV R8, RZ, RZ, -R11 ;  /* 0x000000ffff087224 */ /* 0x000fc400078e0a0b */
[----:B------:R-:W-:-:S04]  /*2080*/  IMAD.HI.U32 R9, R3, R18, RZ ;  /* 0x0000001203097227 */ /* 0x000fc800078e00ff */
[C---:B------:R-:W-:Y:S02]  /*2090*/  IMAD R10, R2.reuse, R8, R10 ;  /* 0x00000008020a7224 */ /* 0x040fe400078e020a */
[----:B0-----:R-:W-:Y:S02]  /*20a0*/  IMAD.MOV.U32 R0, RZ, RZ, R4 ;  /* 0x000000ffff007224 */ /* 0x001fe400078e0004 */
[----:B------:R-:W-:Y:S02]  /*20b0*/  IMAD.MOV R9, RZ, RZ, -R9 ;  /* 0x000000ffff097224 */ /* 0x000fe400078e0a09 */
[----:B------:R-:W-:Y:S01]  /*20c0*/  @!P4 IMAD.MOV R0, RZ, RZ, -R0 ;  /* 0x000000ffff00c224 */ /* 0x000fe200078e0a00 */
[----:B------:R-:W-:Y:S01]  /*20d0*/  ISETP.GT.U32.AND P4, PT, R2, R16, PT ;  /* 0x000000100200720c */ /* 0x000fe20003f84070 */
[----:B------:R-:W-:Y:S02]  /*20e0*/  @!P6 IMAD.IADD R14, R14, 0x1, -R2 ;  /* 0x000000010e0ee824 */ /* 0x000fe400078e0a02 */
[----:B------:R-:W-:Y:S01]  /*20f0*/  VIADD R6, R24, 0x22 ;  /* 0x0000002218067836 */ /* 0x000fe20000000000 */
[----:B------:R0:W-:Y:S01]  /*2100*/  STL [R1+0xc4], R0 ;  /* 0x0000c40001007387 */ /* 0x0001e20000100800 */
[----:B------:R-:W-:-:S02]  /*2110*/  @!P0 IMAD.MOV R14, RZ, RZ, -R14 ;  /* 0x000000ffff0e8224 */ /* 0x000fc400078e0a0e */
[----:B------:R-:W-:Y:S01]  /*2120*/  IMAD R18, R2, R9, R18 ;  /* 0x0000000902127224 */ /* 0x000fe200078e0212 */
[----:B------:R-:W-:Y:S01]  /*2130*/  IABS R8, R6 ;  /* 0x0000000600087213 */ /* 0x000fe20000000000 */
[----:B------:R-:W-:Y:S01]  /*2140*/  VIADD R4, R24, 0x20 ;  /* 0x0000002018047836 */ /* 0x000fe20000000000 */
[----:B------:R-:W-:Y:S01]  /*2150*/  ISETP.GE.AND P6, PT, R6, RZ, PT ;  /* 0x000000ff0600720c */ /* 0x000fe20003fc6270 */
[----:B------:R-:W-:Y:S02]  /*2160*/  VIADD R9, R24, 0x1f ;  /* 0x0000001f18097836 */ /* 0x000fe40000000000 */
[----:B------:R-:W-:Y:S01]  /*2170*/  @!P4 IMAD.IADD R16, R16, 0x1, -R2 ;  /* 0x000000011010c824 */ /* 0x000fe200078e0a02 */
[----:B------:R-:W-:Y:S01]  /*2180*/  ISETP.GT.U32.AND P4, PT, R2, R10, PT ;  /* 0x0000000a0200720c */ /* 0x000fe20003f84070 */
[----:B0-----:R-:W-:Y:S01]  /*2190*/  IMAD.MOV.U32 R0, RZ, RZ, R7 ;  /* 0x000000ffff007224 */ /* 0x001fe200078e0007 */
[----:B------:R-:W-:Y:S01]  /*21a0*/  IABS R12, R4 ;  /* 0x00000004000c7213 */ /* 0x000fe20000000000 */
[----:B------:R-:W-:Y:S01]  /*21b0*/  IMAD.HI.U32 R15, R3, R8, RZ ;  /* 0x00000008030f7227 */ /* 0x000fe200078e00ff */
[----:B------:R-:W-:-:S03]  /*21c0*/  IABS R7, R9 ;  /* 0x0000000900077213 */ /* 0x000fc60000000000 */
[----:B------:R-:W-:Y:S01]  /*21d0*/  @!P2 IMAD.MOV R0, RZ, RZ, -R0 ;  /* 0x000000ffff00a224 */ /* 0x000fe200078e0a00 */
[----:B------:R-:W-:Y:S01]  /*21e0*/  ISETP.GT.U32.AND P2, PT, R2, R18, PT ;  /* 0x000000120200720c */ /* 0x000fe20003f44070 */
[----:B------:R-:W-:Y:S02]  /*21f0*/  IMAD.MOV R15, RZ, RZ, -R15 ;  /* 0x000000ffff0f7224 */ /* 0x000fe400078e0a0f */
[----:B------:R-:W-:Y:S01]  /*2200*/  VIADD R11, R24, 0x21 ;  /* 0x00000021180b7836 */ /* 0x000fe20000000000 */
[----:B------:R0:W-:Y:S01]  /*2210*/  STL [R1+0xbc], R0 ;  /* 0x0000bc0001007387 */ /* 0x0001e20000100800 */
[----:B------:R-:W-:Y:S02]  /*2220*/  @!P4 IMAD.IADD R10, R10, 0x1, -R2 ;  /* 0x000000010a0ac824 */ /* 0x000fe400078e0a02 */
[C---:B------:R-:W-:Y:S01]  /*2230*/  IMAD R8, R2.reuse, R15, R8 ;  /* 0x0000000f02087224 */ /* 0x040fe200078e0208 */
[----:B------:R-:W-:Y:S01]  /*2240*/  IABS R13, R11 ;  /* 0x0000000b000d7213 */ /* 0x000fe20000000000 */
[----:B------:R-:W-:Y:S01]  /*2250*/  IMAD.HI.U32 R6, R3, R12, RZ ;  /* 0x0000000c03067227 */ /* 0x000fe200078e00ff */
[----:B------:R-:W-:-:S03]  /*2260*/  ISETP.GT.U32.AND P4, PT, R2, R10, PT ;  /* 0x0000000a0200720c */ /* 0x000fc60003f84070 */
[----:B------:R-:W-:Y:S01]  /*2270*/  @!P2 IMAD.IADD R18, R18, 0x1, -R2 ;  /* 0x000000011212a824 */ /* 0x000fe200078e0a02 */
[C---:B------:R-:W-:Y:S01]  /*2280*/  ISETP.GT.U32.AND P2, PT, R2.reuse, R8, PT ;  /* 0x000000080200720c */ /* 0x040fe20003f44070 */
[----:B0-----:R-:W-:Y:S02]  /*2290*/  IMAD.MOV.U32 R0, RZ, RZ, R16 ;  /* 0x000000ffff007224 */ /* 0x001fe400078e0010 */
[----:B------:R-:W-:Y:S02]  /*22a0*/  IMAD.MOV R6, RZ, RZ, -R6 ;  /* 0x000000ffff067224 */ /* 0x000fe400078e0a06 */
[----:B------:R-:W-:Y:S01]  /*22b0*/  @!P3 IMAD.MOV R0, RZ, RZ, -R0 ;  /* 0x000000ffff00b224 */ /* 0x000fe200078e0a00 */
[----:B------:R-:W-:Y:S01]  /*22c0*/  ISETP.GT.U32.AND P3, PT, R2, R18, PT ;  /* 0x000000120200720c */ /* 0x000fe20003f64070 */
[----:B------:R-:W-:-:S03]  /*22d0*/  IMAD.HI.U32 R16, R3, R7, RZ ;  /* 0x0000000703107227 */ /* 0x000fc600078e00ff */
[----:B------:R-:W-:Y:S01]  /*22e0*/  STL [R1+0x8c], R0 ;  /* 0x00008c0001007387 */ /* 0x000fe20000100800 */
[----:B------:R-:W-:-:S03]  /*22f0*/  IMAD.HI.U32 R15, R3, R13, RZ ;  /* 0x0000000d030f7227 */ /* 0x000fc600078e00ff */
[----:B------:R0:W-:Y:S01]  /*2300*/  STL [R1+0x8d0], R14 ;  /* 0x0008d00e01007387 */ /* 0x0001e20000100800 */
[----:B------:R-:W-:Y:S01]  /*2310*/  IMAD R12, R2, R6, R12 ;  /* 0x00000006020c7224 */ /* 0x000fe200078e020c */
[----:B------:R-:W-:Y:S01]  /*2320*/  ISETP.GE.AND P0, PT, R11, RZ, PT ;  /* 0x000000ff0b00720c */ /* 0x000fe20003f06270 */
[----:B------:R-:W-:Y:S02]  /*2330*/  @!P4 IMAD.IADD R10, R10, 0x1, -R2 ;  /* 0x000000010a0ac824 */ /* 0x000fe400078e0a02 */
[----:B------:R-:W-:Y:S01]  /*2340*/  IMAD.MOV R15, RZ, RZ, -R15 ;  /* 0x000000ffff0f7224 */ /* 0x000fe200078e0a0f */
[----:B0-----:R-:W2:Y:S01]  /*2350*/  LDL R14, [R1+0x264] ;  /* 0x00026400010e7983 */ /* 0x001ea20000100800 */
[----:B------:R-:W-:Y:S01]  /*2360*/  IMAD.MOV R11, RZ, RZ, -R16 ;  /* 0x000000ffff0b7224 */ /* 0x000fe200078e0a10 */
[----:B------:R-:W-:Y:S01]  /*2370*/  ISETP.GT.U32.AND P4, PT, R2, R12, PT ;  /* 0x0000000c0200720c */ /* 0x000fe20003f84070 */
[----:B------:R-:W-:Y:S02]  /*2380*/  @!P2 IMAD.IADD R8, R8, 0x1, -R2 ;  /* 0x000000010808a824 */ /* 0x000fe400078e0a02 */
[----:B------:R-:W-:-:S02]  /*2390*/  IMAD R7, R2, R11, R7 ;  /* 0x0000000b02077224 */ /* 0x000fc400078e0207 */
[----:B------:R-:W-:Y:S01]  /*23a0*/  IMAD.MOV.U32 R0, RZ, RZ, R10 ;  /* 0x000000ffff007224 */ /* 0x000fe200078e000a */
[C---:B------:R-:W-:Y:S01]  /*23b0*/  ISETP.GT.U32.AND P2, PT, R2.reuse, R8, PT ;  /* 0x000000080200720c */ /* 0x040fe20003f44070 */
[C---:B------:R-:W-:Y:S02]  /*23c0*/  IMAD R13, R2.reuse, R15, R13 ;  /* 0x0000000f020d7224 */ /* 0x040fe400078e020d */
[----:B------:R-:W-:Y:S01]  /*23d0*/  @!P5 IMAD.MOV R0, RZ, RZ, -R0 ;  /* 0x000000ffff00d224 */ /* 0x000fe200078e0a00 */
[----:B------:R-:W-:Y:S01]  /*23e0*/  ISETP.GT.U32.AND P5, PT, R2, R7, PT ;  /* 0x000000070200720c */ /* 0x000fe20003fa4070 */
[--C-:B------:R-:W-:Y:S01]  /*23f0*/  @!P3 IMAD.IADD R18, R18, 0x1, -R2.reuse ;  /* 0x000000011212b824 */ /* 0x100fe200078e0a02 */
[----:B------:R-:W-:Y:S01]  /*2400*/  ISETP.GT.U32.AND P3, PT, R2, R13, PT ;  /* 0x0000000d0200720c */ /* 0x000fe20003f64070 */
[----:B------:R-:W-:Y:S02]  /*2410*/  @!P4 IMAD.IADD R12, R12, 0x1, -R2 ;  /* 0x000000010c0cc824 */ /* 0x000fe400078e0a02 */
[----:B------:R-:W-:Y:S01]  /*2420*/  @!P1 IMAD.MOV R18, RZ, RZ, -R18 ;  /* 0x000000ffff129224 */ /* 0x000fe200078e0a12 */
[----:B------:R-:W-:-:S02]  /*2430*/  ISETP.GE.AND P1, PT, R4, RZ, PT ;  /* 0x000000ff0400720c */ /* 0x000fc40003f26270 */
[----:B------:R-:W-:Y:S01]  /*2440*/  ISETP.GT.U32.AND P4, PT, R2, R12, PT ;  /* 0x0000000c0200720c */ /* 0x000fe20003f84070 */
[--C-:B------:R-:W-:Y:S01]  /*2450*/  @!P2 IMAD.IADD R8, R8, 0x1, -R2.reuse ;  /* 0x000000010808a824 */ /* 0x100fe200078e0a02 */
[----:B------:R-:W-:Y:S01]  /*2460*/  STL [R1+0x8d4], R18 ;  /* 0x0008d41201007387 */ /* 0x000fe20000100800 */
[----:B------:R-:W-:Y:S02]  /*2470*/  ISETP.GE.AND P2, PT, R9, RZ, PT ;  /* 0x000000ff0900720c */ /* 0x000fe40003f46270 */
[--C-:B------:R-:W-:Y:S01]  /*2480*/  @!P5 IMAD.IADD R7, R7, 0x1, -R2.reuse ;  /* 0x000000010707d824 */ /* 0x100fe200078e0a02 */
[----:B------:R0:W-:Y:S01]  /*2490*/  STL [R1+0x84], R0 ;  /* 0x0000840001007387 */ /* 0x0001e20000100800 */
[----:B------:R-:W-:-:S03]  /*24a0*/  @!P3 IMAD.IADD R13, R13, 0x1, -R2 ;  /* 0x000000010d0db824 */ /* 0x000fc600078e0a02 */
[C---:B------:R-:W-:Y:S02]  /*24b0*/  ISETP.GT.U32.AND P5, PT, R2.reuse, R7, PT ;  /* 0x000000070200720c */ /* 0x040fe40003fa4070 */
[----:B------:R-:W-:Y:S01]  /*24c0*/  ISETP.GT.U32.AND P3, PT, R2, R13, PT ;  /* 0x0000000d0200720c */ /* 0x000fe20003f64070 */
[----:B------:R-:W-:Y:S02]  /*24d0*/  @!P4 IMAD.IADD R12, R12, 0x1, -R2 ;  /* 0x000000010c0cc824 */ /* 0x000fe400078e0a02 */
[----:B0-----:R-:W-:Y:S02]  /*24e0*/  IMAD.MOV.U32 R0, RZ, RZ, R8 ;  /* 0x000000ffff007224 */ /* 0x001fe400078e0008 */
[----:B------:R-:W-:Y:S02]  /*24f0*/  IMAD.MOV.U32 R17, RZ, RZ, R12 ;  /* 0x000000ffff117224 */ /* 0x000fe400078e000c */
[----:B------:R-:W-:Y:S02]  /*2500*/  @!P6 IMAD.MOV R0, RZ, RZ, -R0 ;  /* 0x000000ffff00e224 */ /* 0x000fe400078e0a00 */
[----:B------:R-:W-:-:S02]  /*2510*/  @!P1 IMAD.MOV R17, RZ, RZ, -R17 ;  /* 0x000000ffff119224 */ /* 0x000fc400078e0a11 */
[--C-:B------:R-:W-:Y:S01]  /*2520*/  @!P5 IMAD.IADD R7, R7, 0x1, -R2.reuse ;  /* 0x000000010707d824 */ /* 0x100fe200078e0a02 */
[----:B------:R0:W-:Y:S01]  /*2530*/  STL [R1+0x88], R0 ;  /* 0x0000880001007387 */ /* 0x0001e20000100800 */
[----:B------:R-:W-:-:S04]  /*2540*/  @!P3 IMAD.IADD R13, R13, 0x1, -R2 ;  /* 0x000000010d0db824 */ /* 0x000fc800078e0a02 */
[----:B------:R-:W-:Y:S02]  /*2550*/  @!P0 IMAD.MOV R13, RZ, RZ, -R13 ;  /* 0x000000ffff0d8224 */ /* 0x000fe400078e0a0d */
[----:B0-----:R-:W-:-:S03]  /*2560*/  IMAD.MOV.U32 R0, RZ, RZ, R7 ;  /* 0x000000ffff007224 */ /* 0x001fc600078e0007 */
[----:B------:R-:W-:Y:S01]  /*2570*/  STL [R1+0x8c8], R13 ;  /* 0x0008c80d01007387 */ /* 0x000fe20000100800 */
[----:B------:R-:W-:-:S03]  /*2580*/  @!P2 IMAD.MOV R0, RZ, RZ, -R0 ;  /* 0x000000ffff00a224 */ /* 0x000fc600078e0a00 */
[----:B------:R-:W-:Y:S04]  /*2590*/  STL [R1+0x74], R17 ;  /* 0x0000741101007387 */ /* 0x000fe80000100800 */
[----:B------:R0:W-:Y:S01]  /*25a0*/  STL [R1+0x80], R0 ;  /* 0x0000800001007387 */ /* 0x0001e20000100800 */
[C---:B--2---:R-:W-:Y:S02]  /*25b0*/  VIADD R6, R14.reuse, 0x1e ;  /* 0x0000001e0e067836 */ /* 0x044fe40000000000 */
[C---:B------:R-:W-:Y:S02]  /*25c0*/  VIADD R10, R14.reuse, 0x1d ;  /* 0x0000001d0e0a7836 */ /* 0x040fe40000000000 */
[C---:B------:R-:W-:Y:S01]  /*25d0*/  VIADD R9, R14.reuse, 0x1c ;  /* 0x0000001c0e097836 */ /* 0x040fe20000000000 */
[----:B------:R-:W-:Y:S01]  /*25e0*/  IABS R11, R6 ;  /* 0x00000006000b7213 */ /* 0x000fe20000000000 */
[C---:B------:R-:W-:Y:S01]  /*25f0*/  VIADD R12, R14.reuse, 0x19 ;  /* 0x000000190e0c7836 */ /* 0x040fe20000000000 */
[----:B------:R-:W-:Y:S01]  /*2600*/  IABS R15, R10 ;  /* 0x0000000a000f7213 */ /* 0x000fe20000000000 */
[----:B------:R-:W-:Y:S01]  /*2610*/  VIADD R25, R14, 0x1a ;  /* 0x0000001a0e197836 */ /* 0x000fe20000000000 */
[----:B------:R-:W-:Y:S01]  /*2620*/  ISETP.GE.AND P4, PT, R10, RZ, PT ;  /* 0x000000ff0a00720c */ /* 0x000fe20003f86270 */
[----:B------:R-:W-:Y:S01]  /*2630*/  IMAD.HI.U32 R4, R3, R11, RZ ;  /* 0x0000000b03047227 */ /* 0x000fe200078e00ff */
[----:B------:R-:W-:-:S02]  /*2640*/  ISETP.GE.AND P3, PT, R6, RZ, PT ;  /* 0x000000ff0600720c */ /* 0x000fc40003f66270 */
[----:B------:R-:W-:Y:S01]  /*2650*/  ISETP.GE.AND P0, PT, R9, RZ, PT ;  /* 0x000000ff0900720c */ /* 0x000fe20003f06270 */
[----:B------:R-:W-:Y:S02]  /*2660*/  IMAD.MOV R4, RZ, RZ, -R4 ;  /* 0x000000ffff047224 */ /* 0x000fe400078e0a04 */
[----:B------:R-:W-:-:S04]  /*2670*/  IMAD.HI.U32 R16, R3, R15, RZ ;  /* 0x0000000f03107227 */ /* 0x000fc800078e00ff */
[----:B------:R-:W-:Y:S01]  /*2680*/  IMAD R11, R2, R4, R11 ;  /* 0x00000004020b7224 */ /* 0x000fe200078e020b */
[----:B------:R-:W-:Y:S01]  /*2690*/  IABS R4, R9 ;  /* 0x0000000900047213 */ /* 0x000fe20000000000 */
[----:B------:R-:W-:Y:S02]  /*26a0*/  IMAD.MOV R16, RZ, RZ, -R16 ;  /* 0x000000ffff107224 */ /* 0x000fe400078e0a10 */
[----:B------:R-:W-:Y:S01]  /*26b0*/  VIADD R6, R14, 0x1b ;  /* 0x0000001b0e067836 */ /* 0x000fe20000000000 */
[C---:B------:R-:W-:Y:S01]  /*26c0*/  ISETP.GT.U32.AND P6, PT, R2.reuse, R11, PT ;  /* 0x0000000b0200720c */ /* 0x040fe20003fc4070 */
[C---:B------:R-:W-:Y:S02]  /*26d0*/  IMAD R10, R2.reuse, R16, R15 ;  /* 0x00000010020a7224 */ /* 0x040fe400078e020f */
[----:B------:R-:W-:Y:S01]  /*26e0*/  IMAD.HI.U32 R8, R3, R4, RZ ;  /* 0x0000000403087227 */ /* 0x000fe200078e00ff */
[----:B------:R-:W-:Y:S02]  /*26f0*/  IABS R15, R6 ;  /* 0x00000006000f7213 */ /* 0x000fe40000000000 */
[----:B------:R-:W-:Y:S01]  /*2700*/  ISETP.GT.U32.AND P5, PT, R2, R10, PT ;  /* 0x0000000a0200720c */ /* 0x000fe20003fa4070 */
[----:B------:R-:W-:Y:S01]  /*2710*/  IMAD.MOV R8, RZ, RZ, -R8 ;  /* 0x000000ffff087224 */ /* 0x000fe200078e0a08 */
[----:B------:R-:W-:Y:S01]  /*2720*/  ISETP.GE.AND P1, PT, R6, RZ, PT ;  /* 0x000000ff0600720c */ /* 0x000fe20003f26270 */
[----:B------:R-:W-:-:S02]  /*2730*/  IMAD.MOV.U32 R9, RZ, RZ, R15 ;  /* 0x000000ffff097224 */ /* 0x000fc400078e000f */
[C---:B------:R-:W-:Y:S02]  /*2740*/  IMAD R4, R2.reuse, R8, R4 ;  /* 0x0000000802047224 */ /* 0x040fe400078e0204 */
[--C-:B------:R-:W-:Y:S02]  /*2750*/  @!P6 IMAD.IADD R11, R11, 0x1, -R2.reuse ;  /* 0x000000010b0be824 */ /* 0x100fe400078e0a02 */
[----:B------:R-:W-:Y:S01]  /*2760*/  IMAD.HI.U32 R6, R3, R9, RZ ;  /* 0x0000000903067227 */ /* 0x000fe200078e00ff */
[C---:B------:R-:W-:Y:S02]  /*2770*/  ISETP.GT.U32.AND P2, PT, R2.reuse, R4, PT ;  /* 0x000000040200720c */ /* 0x040fe40003f44070 */
[----:B------:R-:W-:Y:S01]  /*2780*/  ISETP.GT.U32.AND P6, PT, R2, R11, PT ;  /* 0x0000000b0200720c */ /* 0x000fe20003fc4070 */
[----:B------:R-:W-:Y:S02]  /*2790*/  @!P5 IMAD.IADD R10, R10, 0x1, -R2 ;  /* 0x000000010a0ad824 */ /* 0x000fe400078e0a02 */
[----:B------:R-:W-:-:S02]  /*27a0*/  IMAD.MOV R6, RZ, RZ, -R6 ;  /* 0x000000ffff067224 */ /* 0x000fc400078e0a06 */
[----:B------:R-:W-:Y:S01]  /*27b0*/  VIADD R8, R14, 0x18 ;  /* 0x000000180e087836 */ /* 0x000fe20000000000 */
[C---:B------:R-:W-:Y:S01]  /*27c0*/  ISETP.GT.U32.AND P5, PT, R2.reuse, R10, PT ;  /* 0x0000000a0200720c */ /* 0x040fe20003fa4070 */
[----:B------:R-:W-:Y:S01]  /*27d0*/  IMAD R9, R2, R6, R9 ;  /* 0x0000000602097224 */ /* 0x000fe200078e0209 */
[----:B------:R-:W-:Y:S01]  /*27e0*/  IABS R6, R12 ;  /* 0x0000000c00067213 */ /* 0x000fe20000000000 */
[----:B------:R-:W-:Y:S01]  /*27f0*/  VIADD R26, R14, 0xd ;  /* 0x0000000d0e1a7836 */ /* 0x000fe20000000000 */
[----:B------:R-:W-:Y:S01]  /*2800*/  IABS R7, R8 ;  /* 0x0000000800077213 */ /* 0x000fe20000000000 */
[--C-:B------:R-:W-:Y:S02]  /*2810*/  @!P2 IMAD.IADD R4, R4, 0x1, -R2.reuse ;  /* 0x000000010404a824 */ /* 0x100fe400078e0a02 */
[--C-:B------:R-:W-:Y:S01]  /*2820*/  @!P6 IMAD.IADD R11, R11, 0x1, -R2.reuse ;  /* 0x000000010b0be824 */ /* 0x100fe200078e0a02 */
[----:B------:R-:W-:Y:S01]  /*2830*/  ISETP.GE.AND P6, PT, R25, RZ, PT ;  /* 0x000000ff1900720c */ /* 0x000fe20003fc6270 */
[----:B------:R-:W-:Y:S01]  /*2840*/  VIADD R19, R14, 0xb ;  /* 0x0000000b0e137836 */ /* 0x000fe20000000000 */
[----:B------:R-:W-:Y:S01]  /*2850*/  ISETP.GT.U32.AND P2, PT, R2, R4, PT ;  /* 0x000000040200720c */ /* 0x000fe20003f44070 */
[----:B0-----:R-:W-:Y:S01]  /*2860*/  IMAD.MOV.U32 R0, RZ, RZ, R11 ;  /* 0x000000ffff007224 */ /* 0x001fe200078e000b */
[----:B------:R-:W-:Y:S01]  /*2870*/  IABS R25, R25 ;  /* 0x0000001900197213 */ /* 0x000fe20000000000 */
[----:B------:R-:W-:Y:S01]  /*2880*/  @!P5 IMAD.IADD R10, R10, 0x1, -R2 ;  /* 0x000000010a0ad824 */ /* 0x000fe200078e0a02 */
[----:B------:R-:W-:Y:S01]  /*2890*/  ISETP.GE.AND P5, PT, R12, RZ, PT ;  /* 0x000000ff0c00720c */ /* 0x000fe20003fa6270 */
[----:B------:R-:W-:Y:S01]  /*28a0*/  @!P3 IMAD.MOV R0, RZ, RZ, -R0 ;  /* 0x000000ffff00b224 */ /* 0x000fe200078e0a00 */
[----:B------:R-:W-:Y:S01]  /*28b0*/  ISETP.GT.U32.AND P3, PT, R2, R9, PT ;  /* 0x000000090200720c */ /* 0x000fe20003f64070 */
[----:B------:R-:W-:-:S03]  /*28c0*/  IMAD.HI.U32 R11, R3, R25, RZ ;  /* 0x00000019030b7227 */ /* 0x000fc600078e00ff */
[----:B------:R0:W-:Y:S01]  /*28d0*/  STL [R1+0x7c], R0 ;  /* 0x00007c0001007387 */ /* 0x0001e20000100800 */
[----:B------:R-:W-:Y:S02]  /*28e0*/  IMAD.MOV R11, RZ, RZ, -R11 ;  /* 0x000000ffff0b7224 */ /* 0x000fe400078e0a0b */
[--C-:B------:R-:W-:Y:S02]  /*28f0*/  @!P2 IMAD.IADD R4, R4, 0x1, -R2.reuse ;  /* 0x000000010404a824 */ /* 0x100fe400078e0a02 */
[----:B------:R-:W-:Y:S02]  /*2900*/  IMAD R25, R2, R11, R25 ;  /* 0x0000000b02197224 */ /* 0x000fe400078e0219 */
[----:B------:R-:W-:Y:S02]  /*2910*/  VIADD R11, R14, 0x17 ;  /* 0x000000170e0b7836 */ /* 0x000fe40000000000 */
[----:B------:R-:W-:Y:S01]  /*2920*/  @!P3 IMAD.IADD R9, R9, 0x1, -R2 ;  /* 0x000000010909b824 */ /* 0x000fe200078e0a02 */
[C---:B------:R-:W-:Y:S01]  /*2930*/  ISETP.GT.U32.AND P2, PT, R2.reuse, R25, PT ;  /* 0x000000190200720c */ /* 0x040fe20003f44070 */
[----:B0-----:R-:W-:Y:S01]  /*2940*/  IMAD.MOV.U32 R0, RZ, RZ, R10 ;  /* 0x000000ffff007224 */ /* 0x001fe200078e000a */
[----:B------:R-:W-:Y:S01]  /*2950*/  IABS R12, R11 ;  /* 0x0000000b000c7213 */ /* 0x000fe20000000000 */
[----:B------:R-:W-:Y:S01]  /*2960*/  IMAD.HI.U32 R10, R3, R6, RZ ;  /* 0x00000006030a7227 */ /* 0x000fe200078e00ff */
[----:B------:R-:W-:-:S03]  /*2970*/  ISETP.GT.U32.AND P3, PT, R2, R9, PT ;  /* 0x000000090200720c */ /* 0x000fc60003f64070 */
[----:B------:R-:W-:Y:S01]  /*2980*/  @!P4 IMAD.MOV R0, RZ, RZ, -R0 ;  /* 0x000000ffff00c224 */ /* 0x000fe200078e0a00 */
[----:B------:R-:W-:Y:S01]  /*2990*/  ISETP.GE.AND P4, PT, R8, RZ, PT ;  /* 0x000000ff0800720c */ /* 0x000fe20003f86270 */
[----:B------:R-:W-:Y:S02]  /*29a0*/  IMAD.MOV R10, RZ, RZ, -R10 ;  /* 0x000000ffff0a7224 */ /* 0x000fe400078e0a0a */
[----:B------:R-:W-:Y:S01]  /*29b0*/  IMAD.HI.U32 R8, R3, R7, RZ ;  /* 0x0000000703087227 */ /* 0x000fe200078e00ff */
[----:B------:R0:W-:Y:S03]  /*29c0*/  STL [R1+0x78], R0 ;  /* 0x0000780001007387 */ /* 0x0001e60000100800 */
[----:B------:R-:W-:Y:S02]  /*29d0*/  IMAD R6, R2, R10, R6 ;  /* 0x0000000a02067224 */ /* 0x000fe400078e0206 */
[----:B------:R-:W-:-:S02]  /*29e0*/  IMAD.MOV R8, RZ, RZ, -R8 ;  /* 0x000000ffff087224 */ /* 0x000fc400078e0a08 */
[----:B------:R-:W-:Y:S02]  /*29f0*/  @!P3 IMAD.IADD R9, R9, 0x1, -R2 ;  /* 0x000000010909b824 */ /* 0x000fe400078e0a02 */
[----:B------:R-:W-:Y:S02]  /*2a00*/  IMAD R7, R2, R8, R7 ;  /* 0x0000000802077224 */ /* 0x000fe400078e0207 */
[----:B0-----:R-:W-:Y:S02]  /*2a10*/  IMAD.MOV.U32 R0, RZ, RZ, R4 ;  /* 0x000000ffff007224 */ /* 0x001fe400078e0004 */
[----:B------:R-:W-:Y:S01]  /*2a20*/  VIADD R8, R14, 0x16 ;  /* 0x000000160e087836 */ /* 0x000fe20000000000 */
[C---:B------:R-:W-:Y:S01]  /*2a30*/  ISETP.GT.U32.AND P3, PT, R2.reuse, R7, PT ;  /* 0x000000070200720c */ /* 0x040fe20003f64070 */
[----:B------:R-:W-:Y:S01]  /*2a40*/  @!P0 IMAD.MOV R0, RZ, RZ, -R0 ;  /* 0x000000ffff008224 */ /* 0x000fe200078e0a00 */
[----:B------:R-:W-:Y:S01]  /*2a50*/  ISETP.GT.U32.AND P0, PT, R2, R6, PT ;  /* 0x000000060200720c */ /* 0x000fe20003f04070 */
[----:B------:R-:W-:Y:S01]  /*2a60*/  @!P2 IMAD.IADD R25, R25, 0x1, -R2 ;  /* 0x000000011919a824 */ /* 0x000fe200078e0a02 */
[----:B------:R-:W-:Y:S01]  /*2a70*/  IABS R24, R8 ;  /* 0x0000000800187213 */ /* 0x000fe20000000000 */
[C---:B------:R-:W-:Y:S01]  /*2a80*/  VIADD R4, R14.reuse, 0x15 ;  /* 0x000000150e047836 */ /* 0x040fe20000000000 */
[----:B------:R0:W-:Y:S01]  /*2a90*/  STL [R1+0xa8], R0 ;  /* 0x0000a80001007387 */ /* 0x0001e20000100800 */
[----:B------:R-:W-:Y:S01]  /*2aa0*/  VIADD R18, R14, 0x4 ;  /* 0x000000040e127836 */ /* 0x000fe20000000000 */
[----:B------:R-:W-:Y:S01]  /*2ab0*/  ISETP.GT.U32.AND P2, PT, R2, R25, PT ;  /* 0x000000190200720c */ /* 0x000fe20003f44070 */
[----:B------:R-:W-:Y:S01]  /*2ac0*/  IMAD.HI.U32 R10, R3, R24, RZ ;  /* 0x00000018030a7227 */ /* 0x000fe200078e00ff */
[----:B------:R-:W-:-:S03]  /*2ad0*/  IABS R23, R4 ;  /* 0x0000000400177213 */ /* 0x000fc60000000000 */
[--C-:B------:R-:W-:Y:S02]  /*2ae0*/  @!P3 IMAD.IADD R7, R7, 0x1, -R2.reuse ;  /* 0x000000010707b824 */ /* 0x100fe400078e0a02 */
[----:B------:R-:W-:Y:S02]  /*2af0*/  @!P0 IMAD.IADD R6, R6, 0x1, -R2 ;  /* 0x0000000106068824 */ /* 0x000fe400078e0a02 */
[----:B0-----:R-:W-:Y:S01]  /*2b00*/  IMAD.MOV.U32 R0, RZ, RZ, R9 ;  /* 0x000000ffff007224 */ /* 0x001fe200078e0009 */
[C---:B------:R-:W-:Y:S01]  /*2b10*/  ISETP.GT.U32.AND P3, PT, R2.reuse, R7, PT ;  /* 0x000000070200720c */ /* 0x040fe20003f64070 */
[----:B------:R-:W-:Y:S01]  /*2b20*/  IMAD.HI.U32 R9, R3, R12, RZ ;  /* 0x0000000c03097227 */ /* 0x000fe200078e00ff */
[----:B------:R-:W-:-:S03]  /*2b30*/  ISETP.GT.U32.AND P0, PT, R2, R6, PT ;  /* 0x000000060200720c */ /* 0x000fc60003f04070 */
[----:B------:R-:W-:Y:S01]  /*2b40*/  @!P1 IMAD.MOV R0, RZ, RZ, -R0 ;  /* 0x000000ffff009224 */ /* 0x000fe200078e0a00 */
[----:B------:R-:W-:Y:S01]  /*2b50*/  ISETP.GE.AND P1, PT, R11, RZ, PT ;  /* 0x000000ff0b00720c */ /* 0x000fe20003f26270 */
[----:B------:R-:W-:Y:S02]  /*2b60*/  IMAD.MOV R9, RZ, RZ, -R9 ;  /* 0x000000ffff097224 */ /* 0x000fe400078e0a09 */
[----:B------:R-:W-:Y:S01]  /*2b70*/  IMAD.MOV R10, RZ, RZ, -R10 ;  /* 0x000000ffff0a7224 */ /* 0x000fe200078e0a0a */
[----:B------:R0:W-:Y:S01]  /*2b80*/  STL [R1+0xa4], R0 ;  /* 0x0000a40001007387 */ /* 0x0001e20000100800 */
[C---:B------:R-:W-:Y:S02]  /*2b90*/  IMAD R12, R2.reuse, R9, R12 ;  /* 0x00000009020c7224 */ /* 0x040fe400078e020c */
[----:B------:R-:W-:Y:S02]  /*2ba0*/  IMAD R24, R2, R10, R24 ;  /* 0x0000000a02187224 */ /* 0x000fe400078e0218 */
[--C-:B------:R-:W-:Y:S01]  /*2bb0*/  @!P0 IMAD.IADD R6, R6, 0x1, -R2.reuse ;  /* 0x0000000106068824 */ /* 0x100fe200078e0a02 */
[----:B------:R-:W-:Y:S01]  /*2bc0*/  ISETP.GT.U32.AND P0, PT, R2, R12, PT ;  /* 0x0000000c0200720c */ /* 0x000fe20003f04070 */
[----:B------:R-:W-:Y:S01]  /*2bd0*/  @!P2 IMAD.IADD R25, R25, 0x1, -R2 ;  /* 0x000000011919a824 */ /* 0x000fe200078e0a02 */
[----:B------:R-:W-:Y:S01]  /*2be0*/  ISETP.GE.AND P2, PT, R8, RZ, PT ;  /* 0x000000ff0800720c */ /* 0x000fe20003f46270 */
[----:B------:R-:W-:-:S04]  /*2bf0*/  IMAD.HI.U32 R8, R3, R23, RZ ;  /* 0x0000001703087227 */ /* 0x000fc800078e00ff */
[----:B0-----:R-:W-:Y:S02]  /*2c00*/  IMAD.MOV.U32 R0, RZ, RZ, R6 ;  /* 0x000000ffff007224 */ /* 0x001fe400078e0006 */
[----:B------:R-:W-:Y:S01]  /*2c10*/  @!P6 IMAD.MOV R25, RZ, RZ, -R25 ;  /* 0x000000ffff19e224 */ /* 0x000fe200078e0a19 */
[----:B------:R-:W-:Y:S01]  /*2c20*/  ISETP.GE.AND P6, PT, R4, RZ, PT ;  /* 0x000000ff0400720c */ /* 0x000fe20003fc6270 */
[----:B------:R-:W-:Y:S01]  /*2c30*/  @!P5 IMAD.MOV R0, RZ, RZ, -R0 ;  /* 0x000000ffff00d224 */ /* 0x000fe200078e0a00 */
[C---:B------:R-:W-:Y:S01]  /*2c40*/  ISETP.GT.U32.AND P5, PT, R2.reuse, R24, PT ;  /* 0x000000180200720c */ /* 0x040fe20003fa4070 */
[----:B------:R-:W-:Y:S01]  /*2c50*/  IMAD.MOV R8, RZ, RZ, -R8 ;  /* 0x000000ffff087224 */ /* 0x000fe200078e0a08 */
[----:B------:R-:W-:Y:S01]  /*2c60*/  STL [R1+0x8b0], R25 ;  /* 0x0008b01901007387 */ /* 0x000fe20000100800 */
[----:B------:R-:W-:Y:S02]  /*2c70*/  @!P3 IMAD.IADD R7, R7, 0x1, -R2 ;  /* 0x000000010707b824 */ /* 0x000fe400078e0a02 */
[----:B------:R-:W-:Y:S01]  /*2c80*/  IMAD R23, R2, R8, R23 ;  /* 0x0000000802177224 */ /* 0x000fe200078e0217 */
[----:B------:R0:W-:Y:S01]  /*2c90*/  STL [R1+0x6c], R0 ;  /* 0x00006c0001007387 */ /* 0x0001e20000100800 */
[----:B------:R-:W-:-:S02]  /*2ca0*/  VIADD R10, R14, 0x14 ;  /* 0x000000140e0a7836 */ /* 0x000fc40000000000 */
[--C-:B------:R-:W-:Y:S02]  /*2cb0*/  @!P0 IMAD.IADD R12, R12, 0x1, -R2.reuse ;  /* 0x000000010c0c8824 */ /* 0x100fe400078e0a02 */
[----:B------:R-:W-:Y:S01]  /*2cc0*/  VIADD R4, R14, 0x12 ;  /* 0x000000120e047836 */ /* 0x000fe20000000000 */
[----:B------:R-:W-:Y:S01]  /*2cd0*/  ISETP.GE.AND P3, PT, R10, RZ, PT ;  /* 0x000000ff0a00720c */ /* 0x000fe20003f66270 */
[----:B------:R-:W-:Y:S01]  /*2ce0*/  @!P5 IMAD.IADD R24, R24, 0x1, -R2 ;  /* 0x000000011818d824 */ /* 0x000fe200078e0a02 */
[----:B------:R-:W-:Y:S01]  /*2cf0*/  IABS R10, R10 ;  /* 0x0000000a000a7213 */ /* 0x000fe20000000000 */
[----:B------:R-:W-:Y:S01]  /*2d00*/  VIADD R9, R14, 0x13 ;  /* 0x000000130e097836 */ /* 0x000fe20000000000 */
[C---:B------:R-:W-:Y:S01]  /*2d10*/  ISETP.GT.U32.AND P0, PT, R2.reuse, R12, PT ;  /* 0x0000000c0200720c */ /* 0x040fe20003f04070 */
[----:B0-----:R-:W-:Y:S01]  /*2d20*/  IMAD.MOV.U32 R0, RZ, RZ, R7 ;  /* 0x000000ffff007224 */ /* 0x001fe200078e0007 */
[----:B------:R-:W-:Y:S01]  /*2d30*/  ISETP.GT.U32.AND P5, PT, R2, R24, PT ;  /* 0x000000180200720c */ /* 0x000fe20003fa4070 */
[----:B------:R-:W-:Y:S01]  /*2d40*/  IMAD.HI.U32 R15, R3, R10, RZ ;  /* 0x0000000a030f7227 */ /* 0x000fe200078e00ff */
[----:B------:R-:W-:-:S02]  /*2d50*/  IABS R6, R4 ;  /* 0x0000000400067213 */ /* 0x000fc40000000000 */
[----:B------:R-:W-:Y:S01]  /*2d60*/  IABS R17, R9 ;  /* 0x0000000900117213 */ /* 0x000fe20000000000 */
[----:B------:R-:W-:Y:S01]  /*2d70*/  @!P4 IMAD.MOV R0, RZ, RZ, -R0 ;  /* 0x000000ffff00c224 */ /* 0x000fe200078e0a00 */
[C---:B------:R-:W-:Y:S01]  /*2d80*/  ISETP.GT.U32.AND P4, PT, R2.reuse, R23, PT ;  /* 0x000000170200720c */ /* 0x040fe20003f84070 */
[----:B------:R-:W-:Y:S02]  /*2d90*/  IMAD.MOV R15, RZ, RZ, -R15 ;  /* 0x000000ffff0f7224 */ /* 0x000fe400078e0a0f */
[----:B------:R-:W-:Y:S01]  /*2da0*/  IMAD.HI.U32 R7, R3, R17, RZ ;  /* 0x0000001103077227 */ /* 0x000fe200078e00ff */
[----:B------:R0:W-:Y:S03]  /*2db0*/  STL [R1+0x68], R0 ;  /* 0x0000680001007387 */ /* 0x0001e60000100800 */
[----:B------:R-:W-:Y:S02]  /*2dc0*/  IMAD R10, R2, R15, R10 ;  /* 0x0000000f020a7224 */ /* 0x000fe400078e020a */
[----:B------:R-:W-:Y:S01]  /*2dd0*/  @!P0 IMAD.IADD R12, R12, 0x1, -R2 ;  /* 0x000000010c0c8824 */ /* 0x000fe200078e0a02 */
[----:B------:R-:W-:Y:S01]  /*2de0*/  ISETP.GE.AND P0, PT, R9, RZ, PT ;  /* 0x000000ff0900720c */ /* 0x000fe20003f06270 */
[----:B------:R-:W-:-:S04]  /*2df0*/  IMAD.HI.U32 R9, R3, R6, RZ ;  /* 0x0000000603097227 */ /* 0x000fc800078e00ff */
[--C-:B------:R-:W-:Y:S02]  /*2e00*/  @!P4 IMAD.IADD R23, R23, 0x1, -R2.reuse ;  /* 0x000000011717c824 */ /* 0x100fe400078e0a02 */
[----:B------:R-:W-:Y:S01]  /*2e10*/  @!P5 IMAD.IADD R24, R24, 0x1, -R2 ;  /* 0x000000011818d824 */ /* 0x000fe200078e0a02 */
[C---:B------:R-:W-:Y:S01]  /*2e20*/  ISETP.GT.U32.AND P5, PT, R2.reuse, R10, PT ;  /* 0x0000000a0200720c */ /* 0x040fe20003fa4070 */
[----:B------:R-:W-:Y:S01]  /*2e30*/  IMAD.MOV R9, RZ, RZ, -R9 ;  /* 0x000000ffff097224 */ /* 0x000fe200078e0a09 */
[----:B------:R-:W-:Y:S01]  /*2e40*/  ISETP.GT.U32.AND P4, PT, R2, R23, PT ;  /* 0x000000170200720c */ /* 0x000fe20003f84070 */
[----:B------:R-:W-:Y:S02]  /*2e50*/  IMAD.MOV R7, RZ, RZ, -R7 ;  /* 0x000000ffff077224 */ /* 0x000fe400078e0a07 */
[----:B------:R-:W-:Y:S01]  /*2e60*/  @!P2 IMAD.MOV R24, RZ, RZ, -R24 ;  /* 0x000000ffff18a224 */ /* 0x000fe200078e0a18 */
[----:B------:R-:W-:Y:S01]  /*2e70*/  ISETP.GE.AND P2, PT, R4, RZ, PT ;  /* 0x000000ff0400720c */ /* 0x000fe20003f46270 */
[----:B------:R-:W-:-:S02]  /*2e80*/  IMAD R4, R2, R9, R6 ;  /* 0x0000000902047224 */ /* 0x000fc400078e0206 */
[----:B------:R-:W-:Y:S02]  /*2e90*/  VIADD R11, R14, 0x11 ;  /* 0x000000110e0b7836 */ /* 0x000fe40000000000 */
[C---:B------:R-:W-:Y:S02]  /*2ea0*/  IMAD R17, R2.reuse, R7, R17 ;  /* 0x0000000702117224 */ /* 0x040fe400078e0211 */
[----:B------:R-:W-:Y:S01]  /*2eb0*/  @!P1 IMAD.MOV R12, RZ, RZ, -R12 ;  /* 0x000000ffff0c9224 */ /* 0x000fe200078e0a0c */
[----:B------:R-:W-:Y:S01]  /*2ec0*/  IABS R8, R11 ;  /* 0x0000000b00087213 */ /* 0x000fe20000000000 */
[--C-:B------:R-:W-:Y:S01]  /*2ed0*/  @!P4 IMAD.IADD R23, R23, 0x1, -R2.reuse ;  /* 0x000000011717c824 */ /* 0x100fe200078e0a02 */
[----:B------:R-:W-:Y:S01]  /*2ee0*/  ISETP.GT.U32.AND P4, PT, R2, R4, PT ;  /* 0x000000040200720c */ /* 0x000fe20003f84070 */
[----:B------:R-:W-:Y:S01]  /*2ef0*/  @!P5 IMAD.IADD R10, R10, 0x1, -R2 ;  /* 0x000000010a0ad824 */ /* 0x000fe200078e0a02 */
[C---:B------:R-:W-:Y:S01]  /*2f00*/  ISETP.GT.U32.AND P1, PT, R2.reuse, R17, PT ;  /* 0x000000110200720c */ /* 0x040fe20003f24070 */
[----:B------:R-:W-:Y:S01]  /*2f10*/  IMAD.HI.U32 R7, R3, R8, RZ ;  /* 0x0000000803077227 */ /* 0x000fe200078e00ff */
[----:B------:R-:W-:Y:S02]  /*2f20*/  STL [R1+0x8b4], R12 ;  /* 0x0008b40c01007387 */ /* 0x000fe40000100800 */
[----:B------:R-:W-:Y:S01]  /*2f30*/  ISETP.GT.U32.AND P5, PT, R2, R10, PT ;  /* 0x0000000a0200720c */ /* 0x000fe20003fa4070 */
[----:B------:R-:W-:Y:S01]  /*2f40*/  VIADD R9, R14, 0x10 ;  /* 0x000000100e097836 */ /* 0x000fe20000000000 */
[----:B------:R-:W-:Y:S01]  /*2f50*/  STL [R1+0x8b8], R24 ;  /* 0x0008b81801007387 */ /* 0x000fe20000100800 */
[----:B------:R-:W-:-:S02]  /*2f60*/  IMAD.MOV R7, RZ, RZ, -R7 ;  /* 0x000000ffff077224 */ /* 0x000fc400078e0a07 */
[----:B------:R-:W-:Y:S01]  /*2f70*/  @!P6 IMAD.MOV R23, RZ, RZ, -R23 ;  /* 0x000000ffff17e224 */ /* 0x000fe200078e0a17 */
[----:B------:R-:W-:Y:S01]  /*2f80*/  IABS R6, R9 ;  /* 0x0000000900067213 */ /* 0x000fe20000000000 */
[----:B------:R-:W-:Y:S01]  /*2f90*/  @!P4 IMAD.IADD R4, R4, 0x1, -R2 ;  /* 0x000000010404c824 */ /* 0x000fe200078e0a02 */
[----:B------:R-:W-:Y:S01]  /*2fa0*/  ISETP.GE.AND P6, PT, R11, RZ, PT ;  /* 0x000000ff0b00720c */ /* 0x000fe20003fc6270 */
[C---:B------:R-:W-:Y:S01]  /*2fb0*/  IMAD R8, R2.reuse, R7, R8 ;  /* 0x0000000702087224 */ /* 0x040fe200078e0208 */
[----:B------:R-:W-:Y:S01]  /*2fc0*/  STL [R1+0x8bc], R23 ;  /* 0x0008bc1701007387 */ /* 0x000fe20000100800 */
[--C-:B------:R-:W-:Y:S01]  /*2fd0*/  @!P1 IMAD.IADD R17, R17, 0x1, -R2.reuse ;  /* 0x0000000111119824 */ /* 0x100fe200078e0a02 */
[----:B------:R-:W-:Y:S01]  /*2fe0*/  ISETP.GT.U32.AND P4, PT, R2, R4, PT ;  /* 0x000000040200720c */ /* 0x000fe20003f84070 */
[----:B------:R-:W-:Y:S01]  /*2ff0*/  @!P5 IMAD.IADD R10, R10, 0x1, -R2 ;  /* 0x000000010a0ad824 */ /* 0x000fe200078e0a02 */
[C---:B------:R-:W-:Y:S01]  /*3000*/  ISETP.GT.U32.AND P5, PT, R2.reuse, R8, PT ;  /* 0x000000080200720c */ /* 0x040fe20003fa4070 */
[----:B------:R-:W-:Y:S01]  /*3010*/  IMAD.HI.U32 R11, R3, R6, RZ ;  /* 0x00000006030b7227 */ /* 0x000fe200078e00ff */
[----:B------:R-:W-:-:S03]  /*3020*/  ISETP.GT.U32.AND P1, PT, R2, R17, PT ;  /* 0x000000110200720c */ /* 0x000fc60003f24070 */
[----:B------:R-:W-:Y:S02]  /*3030*/  IMAD.MOV R11, RZ, RZ, -R11 ;  /* 0x000000ffff0b7224 */ /* 0x000fe400078e0a0b */
[----:B------:R-:W-:Y:S02]  /*3040*/  VIADD R7, R14, 0xf ;  /* 0x0000000f0e077836 */ /* 0x000fe40000000000 */
[----:B------:R-:W-:Y:S02]  /*3050*/  IMAD R6, R2, R11, R6 ;  /* 0x0000000b02067224 */ /* 0x000fe400078e0206 */
[--C-:B------:R-:W-:Y:S01]  /*3060*/  @!P4 IMAD.IADD R4, R4, 0x1, -R2.reuse ;  /* 0x000000010404c824 */ /* 0x100fe200078e0a02 */
[----:B------:R-:W-:Y:S01]  /*3070*/  IABS R22, R7 ;  /* 0x0000000700167213 */ /* 0x000fe20000000000 */
[--C-:B------:R-:W-:Y:S01]  /*3080*/  @!P5 IMAD.IADD R8, R8, 0x1, -R2.reuse ;  /* 0x000000010808d824 */ /* 0x100fe200078e0a02 */
[----:B------:R-:W-:Y:S01]  /*3090*/  ISETP.GT.U32.AND P4, PT, R2, R6, PT ;  /* 0x000000060200720c */ /* 0x000fe20003f84070 */
[----:B------:R-:W-:Y:S01]  /*30a0*/  @!P1 IMAD.IADD R17, R17, 0x1, -R2 ;  /* 0x0000000111119824 */ /* 0x000fe200078e0a02 */
[----:B------:R-:W-:Y:S01]  /*30b0*/  ISETP.GE.AND P1, PT, R7, RZ, PT ;  /* 0x000000ff0700720c */ /* 0x000fe20003f26270 */
[----:B0-----:R-:W-:-:S02]  /*30c0*/  IMAD.MOV.U32 R0, RZ, RZ, R10 ;  /* 0x000000ffff007224 */ /* 0x001fc400078e000a */
[----:B------:R-:W-:Y:S01]  /*30d0*/  @!P0 IMAD.MOV R17, RZ, RZ, -R17 ;  /* 0x000000ffff118224 */ /* 0x000fe200078e0a11 */
[----:B------:R-:W-:Y:S01]  /*30e0*/  ISETP.GT.U32.AND P0, PT, R2, R8, PT ;  /* 0x000000080200720c */ /* 0x000fe20003f04070 */
[----:B------:R-:W-:Y:S01]  /*30f0*/  @!P3 IMAD.MOV R0, RZ, RZ, -R0 ;  /* 0x000000ffff00b224 */ /* 0x000fe200078e0a00 */
[----:B------:R-:W-:Y:S01]  /*3100*/  ISETP.GE.AND P3, PT, R9, RZ, PT ;  /* 0x000000ff0900720c */ /* 0x000fe20003f66270 */
[----:B------:R-:W-:Y:S02]  /*3110*/  VIADD R7, R14, 0xe ;  /* 0x0000000e0e077836 */ /* 0x000fe40000000000 */
[----:B------:R-:W-:Y:S01]  /*3120*/  IMAD.HI.U32 R10, R3, R22, RZ ;  /* 0x00000016030a7227 */ /* 0x000fe200078e00ff */
[----:B------:R0:W-:Y:S02]  /*3130*/  STL [R1+0x4c], R0 ;  /* 0x00004c0001007387 */ /* 0x0001e40000100800 */
[----:B------:R-:W-:Y:S01]  /*3140*/  IABS R11, R7 ;  /* 0x00000007000b7213 */ /* 0x000fe20000000000 */
[----:B------:R-:W-:Y:S01]  /*3150*/  @!P4 IMAD.IADD R6, R6, 0x1, -R2 ;  /* 0x000000010606c824 */ /* 0x000fe200078e0a02 */
[----:B------:R-:W-:Y:S01]  /*3160*/  STL [R1+0x8c0], R17 ;  /* 0x0008c01101007387 */ /* 0x000fe20000100800 */
[----:B------:R-:W-:Y:S01]  /*3170*/  IMAD.MOV R10, RZ, RZ, -R10 ;  /* 0x000000ffff0a7224 */ /* 0x000fe200078e0a0a */
[----:B------:R-:W-:Y:S01]  /*3180*/  ISETP.GE.AND P5, PT, R7, RZ, PT ;  /* 0x000000ff0700720c */ /* 0x000fe20003fa6270 */
[----:B------:R-:W-:Y:S01]  /*3190*/  @!P0 IMAD.IADD R8, R8, 0x1, -R2 ;  /* 0x0000000108088824 */ /* 0x000fe200078e0a02 */
[C---:B------:R-:W-:Y:S01]  /*31a0*/  ISETP.GT.U32.AND P4, PT, R2.reuse, R6, PT ;  /* 0x000000060200720c */ /* 0x040fe20003f84070 */
[----:B------:R-:W-:-:S02]  /*31b0*/  IMAD R22, R2, R10, R22 ;  /* 0x0000000a02167224 */ /* 0x000fc400078e0216 */
[----:B0-----:R-:W-:Y:S02]  /*31c0*/  IMAD.MOV.U32 R0, RZ, RZ, R4 ;  /* 0x000000ffff007224 */ /* 0x001fe400078e0004 */
[----:B------:R-:W-:Y:S01]  /*31d0*/  IMAD.HI.U32 R4, R3, R11, RZ ;  /* 0x0000000b03047227 */ /* 0x000fe200078e00ff */
[----:B------:R-:W-:-:S03]  /*31e0*/  ISETP.GT.U32.AND P0, PT, R2, R22, PT ;  /* 0x000000160200720c */ /* 0x000fc60003f04070 */
[----:B------:R-:W-:Y:S01]  /*31f0*/  @!P2 IMAD.MOV R0, RZ, RZ, -R0 ;  /* 0x000000ffff00a224 */ /* 0x000fe200078e0a00 */
[----:B------:R-:W-:Y:S01]  /*3200*/  ISETP.GE.AND P2, PT, R26, RZ, PT ;  /* 0x000000ff1a00720c */ /* 0x000fe20003f46270 */
[----:B------:R-:W-:Y:S01]  /*3210*/  VIADD R7, R14, 0xc ;  /* 0x0000000c0e077836 */ /* 0x000fe20000000000 */
[----:B------:R-:W-:Y:S01]  /*3220*/  IABS R26, R26 ;  /* 0x0000001a001a7213 */ /* 0x000fe20000000000 */
[----:B------:R-:W-:Y:S01]  /*3230*/  IMAD.MOV R4, RZ, RZ, -R4 ;  /* 0x000000ffff047224 */ /* 0x000fe200078e0a04 */
[----:B------:R0:W-:Y:S01]  /*3240*/  STL [R1+0x48], R0 ;  /* 0x0000480001007387 */ /* 0x0001e20000100800 */
[--C-:B------:R-:W-:Y:S01]  /*3250*/  @!P4 IMAD.IADD R6, R6, 0x1, -R2.reuse ;  /* 0x000000010606c824 */ /* 0x100fe200078e0a02 */
[----:B------:R-:W-:Y:S01]  /*3260*/  IABS R20, R7 ;  /* 0x0000000700147213 */ /* 0x000fe20000000000 */
[----:B------:R-:W-:Y:S02]  /*3270*/  IMAD R11, R2, R4, R11 ;  /* 0x00000004020b7224 */ /* 0x000fe400078e020b */
[----:B------:R-:W-:-:S02]  /*3280*/  @!P0 IMAD.IADD R22, R22, 0x1, -R2 ;  /* 0x0000000116168824 */ /* 0x000fc400078e0a02 */
[----:B------:R-:W-:Y:S01]  /*3290*/  IMAD.HI.U32 R4, R3, R20, RZ ;  /* 0x0000001403047227 */ /* 0x000fe200078e00ff */
[C---:B------:R-:W-:Y:S02]  /*32a0*/  ISETP.GT.U32.AND P4, PT, R2.reuse, R11, PT ;  /* 0x0000000b0200720c */ /* 0x040fe40003f84070 */
[----:B------:R-:W-:Y:S01]  /*32b0*/  ISETP.GT.U32.AND P0, PT, R2, R22, PT ;  /* 0x000000160200720c */ /* 0x000fe20003f04070 */
[----:B0-----:R-:W-:Y:S02]  /*32c0*/  IMAD.MOV.U32 R0, RZ, RZ, R8 ;  /* 0x000000ffff007224 */ /* 0x001fe400078e0008 */
[----:B------:R-:W-:Y:S02]  /*32d0*/  IMAD.MOV R4, RZ, RZ, -R4 ;  /* 0x000000ffff047224 */ /* 0x000fe400078e0a04 */
[----:B------:R-:W-:Y:S01]  /*32e0*/  @!P6 IMAD.MOV R0, RZ, RZ, -R0 ;  /* 0x000000ffff00e224 */ /* 0x000fe200078e0a00 */
[----:B------:R-:W-:Y:S01]  /*32f0*/  ISETP.GE.AND P6, PT, R7, RZ, PT ;  /* 0x000000ff0700720c */ /* 0x000fe20003fc6270 */
[----:B------:R-:W-:-:S03]  /*3300*/  IMAD.HI.U32 R7, R3, R26, RZ ;  /* 0x0000001a03077227 */ /* 0x000fc600078e00ff */
[----:B------:R0:W-:Y:S01]  /*3310*/  STL [R1+0x3c], R0 ;  /* 0x00003c0001007387 */ /* 0x0001e20000100800 */
[----:B------:R-:W-:Y:S02]  /*3320*/  IMAD.MOV R7, RZ, RZ, -R7 ;  /* 0x000000ffff077224 */ /* 0x000fe400078e0a07 */
[----:B------:R-:W-:Y:S02]  /*3330*/  @!P4 IMAD.IADD R11, R11, 0x1, -R2 ;  /* 0x000000010b0bc824 */ /* 0x000fe400078e0a02 */
[----:B------:R-:W-:Y:S02]  /*3340*/  IMAD R26, R2, R7, R26 ;  /* 0x00000007021a7224 */ /* 0x000fe400078e021a */
[----:B------:R-:W-:Y:S01]  /*3350*/  @!P0 IMAD.IADD R22, R22, 0x1, -R2 ;  /* 0x0000000116168824 */ /* 0x000fe200078e0a02 */
[----:B------:R-:W-:Y:S01]  /*3360*/  ISETP.GT.U32.AND P4, PT, R2, R11, PT ;  /* 0x0000000b0200720c */ /* 0x000fe20003f84070 */
[----:B------:R-:W-:Y:S01]  /*3370*/  VIADD R8, R14, 0xa ;  /* 0x0000000a0e087836 */ /* 0x000fe20000000000 */
[----:B------:R-:W-:Y:S01]  /*3380*/  ISETP.GE.AND P0, PT, R19, RZ, PT ;  /* 0x000000ff1300720c */ /* 0x000fe20003f06270 */
[----:B0-----:R-:W-:Y:S01]  /*3390*/  IMAD.MOV.U32 R0, RZ, RZ, R6 ;  /* 0x000000ffff007224 */ /* 0x001fe200078e0006 */
[----:B------:R-:W-:Y:S01]  /*33a0*/  IABS R19, R19 ;  /* 0x0000001300137213 */ /* 0x000fe20000000000 */
[C---:B------:R-:W-:Y:S01]  /*33b0*/  IMAD R20, R2.reuse, R4, R20 ;  /* 0x0000000402147224 */ /* 0x040fe200078e0214 */
[----:B------:R-:W-:Y:S01]  /*33c0*/  IABS R27, R8 ;  /* 0x00000008001b7213 */ /* 0x000fe20000000000 */
[----:B------:R-:W-:Y:S01]  /*33d0*/  @!P3 IMAD.MOV R0, RZ, RZ, -R0 ;  /* 0x000000ffff00b224 */ /* 0x000fe200078e0a00 */
[----:B------:R-:W-:Y:S01]  /*33e0*/  ISETP.GT.U32.AND P3, PT, R2, R26, PT ;  /* 0x0000001a0200720c */ /* 0x000fe20003f64070 */
[----:B------:R-:W-:-:S03]  /*33f0*/  IMAD.HI.U32 R6, R3, R19, RZ ;  /* 0x0000001303067227 */ /* 0x000fc600078e00ff */
[----:B------:R0:W-:Y:S01]  /*3400*/  STL [R1+0x8c4], R0 ;  /* 0x0008c40001007387 */ /* 0x0001e20000100800 */
[----:B------:R-:W-:Y:S01]  /*3410*/  @!P4 IMAD.IADD R11, R11, 0x1, -R2 ;  /* 0x000000010b0bc824 */ /* 0x000fe200078e0a02 */
[----:B------:R-:W-:Y:S01]  /*3420*/  ISETP.GT.U32.AND P4, PT, R2, R20, PT ;  /* 0x000000140200720c */ /* 0x000fe20003f84070 */
[----:B------:R-:W-:Y:S02]  /*3430*/  IMAD.MOV R6, RZ, RZ, -R6 ;  /* 0x000000ffff067224 */ /* 0x000fe400078e0a06 */
[----:B------:R-:W-:-:S04]  /*3440*/  IMAD.HI.U32 R15, R3, R27, RZ ;  /* 0x0000001b030f7227 */ /* 0x000fc800078e00ff */
[--C-:B------:R-:W-:Y:S02]  /*3450*/  @!P3 IMAD.IADD R26, R26, 0x1, -R2.reuse ;  /* 0x000000011a1ab824 */ /* 0x100fe400078e0a02 */
[C---:B------:R-:W-:Y:S02]  /*3460*/  IMAD R19, R2.reuse, R6, R19 ;  /* 0x0000000602137224 */ /* 0x040fe400078e0213 */
[----:B------:R-:W-:Y:S01]  /*3470*/  IMAD.MOV R15, RZ, RZ, -R15 ;  /* 0x000000ffff0f7224 */ /* 0x000fe200078e0a0f */
[----:B------:R-:W-:Y:S01]  /*3480*/  ISETP.GT.U32.AND P3, PT, R2, R26, PT ;  /* 0x0000001a0200720c */ /* 0x000fe20003f64070 */
[----:B------:R-:W-:Y:S02]  /*3490*/  @!P4 IMAD.IADD R20, R20, 0x1, -R2 ;  /* 0x000000011414c824 */ /* 0x000fe400078e0a02 */
[----:B------:R-:W-:Y:S02]  /*34a0*/  IMAD R27, R2, R15, R27 ;  /* 0x0000000f021b7224 */ /* 0x000fe400078e021b */
[----:B------:R-:W-:-:S02]  /*34b0*/  VIADD R4, R14, 0x9 ;  /* 0x000000090e047836 */ /* 0x000fc40000000000 */
[----:B0-----:R-:W-:Y:S01]  /*34c0*/  VIADD R0, R14, 0x8 ;  /* 0x000000080e007836 */ /* 0x001fe20000000000 */
[----:B------:R-:W-:Y:S01]  /*34d0*/  ISETP.GT.U32.AND P4, PT, R2, R27, PT ;  /* 0x0000001b0200720c */ /* 0x000fe20003f84070 */
[C---:B------:R-:W-:Y:S01]  /*34e0*/  VIADD R25, R14.reuse, 0x7 ;  /* 0x000000070e197836 */ /* 0x040fe20000000000 */
[----:B------:R-:W-:Y:S01]  /*34f0*/  IABS R10, R4 ;  /* 0x00000004000a7213 */ /* 0x000fe20000000000 */
[----:B------:R-:W-:Y:S01]  /*3500*/  VIADD R24, R14, 0x6 ;  /* 0x000000060e187836 */ /* 0x000fe20000000000 */
[----:B------:R-:W-:Y:S01]  /*3510*/  IABS R9, R0 ;  /* 0x0000000000097213 */ /* 0x000fe20000000000 */
[----:B------:R-:W-:Y:S01]  /*3520*/  @!P3 IMAD.IADD R26, R26, 0x1, -R2 ;  /* 0x000000011a1ab824 */ /* 0x000fe200078e0a02 */
[----:B------:R-:W-:Y:S01]  /*3530*/  ISETP.GT.U32.AND P3, PT, R2, R19, PT ;  /* 0x000000130200720c */ /* 0x000fe20003f64070 */
[----:B------:R-:W-:Y:S01]  /*3540*/  IMAD.HI.U32 R6, R3, R10, RZ ;  /* 0x0000000a03067227 */ /* 0x000fe200078e00ff */
[----:B------:R-:W-:-:S03]  /*3550*/  IABS R16, R25 ;  /* 0x0000001900107213 */ /* 0x000fc60000000000 */
[----:B------:R-:W-:Y:S02]  /*3560*/  IMAD.MOV R6, RZ, RZ, -R6 ;  /* 0x000000ffff067224 */ /* 0x000fe400078e0a06 */
[----:B------:R-:W-:Y:S02]  /*3570*/  @!P4 IMAD.IADD R27, R27, 0x1, -R2 ;  /* 0x000000011b1bc824 */ /* 0x000fe400078e0a02 */
[C---:B------:R-:W-:Y:S02]  /*3580*/  IMAD R10, R2.reuse, R6, R10 ;  /* 0x00000006020a7224 */ /* 0x040fe400078e020a */
[----:B------:R-:W-:Y:S01]  /*3590*/  IMAD.HI.U32 R7, R3, R9, RZ ;  /* 0x0000000903077227 */ /* 0x000fe200078e00ff */
[----:B------:R-:W-:-:S03]  /*35a0*/  ISETP.GT.U32.AND P4, PT, R2, R27, PT ;  /* 0x0000001b0200720c */ /* 0x000fc60003f84070 */
[----:B------:R-:W-:Y:S01]  /*35b0*/  @!P3 IMAD.IADD R19, R19, 0x1, -R2 ;  /* 0x000000011313b824 */ /* 0x000fe200078e0a02 */
[----:B------:R-:W-:Y:S01]  /*35c0*/  ISETP.GT.U32.AND P3, PT, R2, R20, PT ;  /* 0x000000140200720c */ /* 0x000fe20003f64070 */
[----:B------:R-:W-:-:S04]  /*35d0*/  IMAD.HI.U32 R21, R3, R16, RZ ;  /* 0x0000001003157227 */ /* 0x000fc800078e00ff */
[----:B------:R-:W-:Y:S02]  /*35e0*/  IMAD.MOV R7, RZ, RZ, -R7 ;  /* 0x000000ffff077224 */ /* 0x000fe400078e0a07 */
[----:B------:R-:W-:Y:S02]  /*35f0*/  IMAD.MOV R21, RZ, RZ, -R21 ;  /* 0x000000ffff157224 */ /* 0x000fe400078e0a15 */
[--C-:B------:R-:W-:Y:S01]  /*3600*/  @!P4 IMAD.IADD R27, R27, 0x1, -R2.reuse ;  /* 0x000000011b1bc824 */ /* 0x100fe200078e0a02 */
[----:B------:R-:W-:Y:S01]  /*3610*/  ISETP.GE.AND P4, PT, R8, RZ, PT ;  /* 0x000000ff0800720c */ /* 0x000fe20003f86270 */
[----:B------:R-:W-:Y:S01]  /*3620*/  IMAD R9, R2, R7, R9 ;  /* 0x0000000702097224 */ /* 0x000fe200078e0209 */
[----:B------:R-:W-:Y:S01]  /*3630*/  IABS R7, R24 ;  /* 0x0000001800077213 */ /* 0x000fe20000000000 */
[----:B------:R-:W-:Y:S01]  /*3640*/  @!P3 IMAD.IADD R20, R20, 0x1, -R2 ;  /* 0x000000011414b824 */ /* 0x000fe200078e0a02 */
[C---:B------:R-:W-:Y:S01]  /*3650*/  ISETP.GT.U32.AND P3, PT, R2.reuse, R10, PT ;  /* 0x0000000a0200720c */ /* 0x040fe20003f64070 */
[----:B------:R-:W-:-:S02]  /*3660*/  IMAD R8, R2, R21, R16 ;  /* 0x0000001502087224 */ /* 0x000fc400078e0210 */
[----:B------:R-:W-:-:S04]  /*3670*/  IMAD.HI.U32 R15, R3, R7, RZ ;  /* 0x00000007030f7227 */ /* 0x000fc800078e00ff */
[----:B------:R-:W-:Y:S02]  /*3680*/  VIADD R23, R14, 0x5 ;  /* 0x000000050e177836 */ /* 0x000fe40000000000 */
[----:B------:R-:W-:Y:S02]  /*3690*/  IMAD.MOV R15, RZ, RZ, -R15 ;  /* 0x000000ffff0f7224 */ /* 0x000fe400078e0a0f */
[----:B------:R-:W-:Y:S01]  /*36a0*/  @!P1 IMAD.MOV R22, RZ, RZ, -R22 ;  /* 0x000000ffff169224 */ /* 0x000fe200078e0a16 */
[----:B------:R-:W-:Y:S01]  /*36b0*/  ISETP.GT.U32.AND P1, PT, R2, R19, PT ;  /* 0x000000130200720c */ /* 0x000fe20003f24070 */
[----:B------:R-:W-:Y:S01]  /*36c0*/  @!P3 IMAD.IADD R10, R10, 0x1, -R2 ;  /* 0x000000010a0ab824 */ /* 0x000fe200078e0a02 */
[C---:B------:R-:W-:Y:S01]  /*36d0*/  ISETP.GT.U32.AND P3, PT, R2.reuse, R8, PT ;  /* 0x000000080200720c */ /* 0x040fe20003f64070 */
[----:B------:R-:W-:Y:S01]  /*36e0*/  IMAD R7, R2, R15, R7 ;  /* 0x0000000f02077224 */ /* 0x000fe200078e0207 */
[----:B------:R-:W-:Y:S01]  /*36f0*/  IABS R6, R23 ;  /* 0x0000001700067213 */ /* 0x000fe20000000000 */
[C---:B------:R-:W-:Y:S01]  /*3700*/  VIADD R17, R14.reuse, 0x3 ;  /* 0x000000030e117836 */ /* 0x040fe20000000000 */
[----:B------:R0:W-:Y:S01]  /*3710*/  STL [R1+0x8cc], R22 ;  /* 0x0008cc1601007387 */ /* 0x0001e20000100800 */
[----:B------:R-:W-:-:S02]  /*3720*/  VIADD R12, R14, 0x1 ;  /* 0x000000010e0c7836 */ /* 0x000fc40000000000 */
[----:B------:R-:W-:-:S03]  /*3730*/  IMAD.HI.U32 R16, R3, R6, RZ ;  /* 0x0000000603107227 */ /* 0x000fc600078e00ff */
[----:B------:R-:W-:Y:S01]  /*3740*/  IABS R15, R12 ;  /* 0x0000000c000f7213 */ /* 0x000fe20000000000 */
[----:B------:R-:W-:Y:S02]  /*3750*/  IMAD.MOV R16, RZ, RZ, -R16 ;  /* 0x000000ffff107224 */ /* 0x000fe400078e0a10 */
[--C-:B------:R-:W-:Y:S01]  /*3760*/  @!P3 IMAD.IADD R8, R8, 0x1, -R2.reuse ;  /* 0x000000010808b824 */ /* 0x100fe200078e0a02 */
[C---:B------:R-:W-:Y:S01]  /*3770*/  ISETP.GT.U32.AND P3, PT, R2.reuse, R7, PT ;  /* 0x000000070200720c */ /* 0x040fe20003f64070 */
[----:B------:R-:W-:Y:S01]  /*3780*/  @!P1 IMAD.IADD R19, R19, 0x1, -R2 ;  /* 0x0000000113139824 */ /* 0x000fe200078e0a02 */
[C---:B------:R-:W-:Y:S01]  /*3790*/  ISETP.GT.U32.AND P1, PT, R2.reuse, R9, PT ;  /* 0x000000090200720c */ /* 0x040fe20003f24070 */
[----:B------:R-:W-:Y:S01]  /*37a0*/  IMAD R6, R2, R16, R6 ;  /* 0x0000001002067224 */ /* 0x000fe200078e0206 */
[----:B------:R-:W-:Y:S01]  /*37b0*/  IABS R16, R17 ;  /* 0x0000001100107213 */ /* 0x000fe20000000000 */
[----:B------:R-:W-:Y:S02]  /*37c0*/  @!P0 IMAD.MOV R19, RZ, RZ, -R19 ;  /* 0x000000ffff138224 */ /* 0x000fe400078e0a13 */
[----:B------:R-:W-:-:S02]  /*37d0*/  VIADD R13, R14, 0x2 ;  /* 0x000000020e0d7836 */ /* 0x000fc40000000000 */
[----:B------:R-:W-:-:S03]  /*37e0*/  IMAD.HI.U32 R28, R3, R16, RZ ;  /* 0x00000010031c7227 */ /* 0x000fc600078e00ff */
[----:B------:R-:W-:Y:S01]  /*37f0*/  IABS R21, R13 ;  /* 0x0000000d00157213 */ /* 0x000fe20000000000 */
[--C-:B------:R-:W-:Y:S01]  /*3800*/  @!P3 IMAD.IADD R7, R7, 0x1, -R2.reuse ;  /* 0x000000010707b824 */ /* 0x100fe200078e0a02 */
[----:B------:R-:W-:Y:S01]  /*3810*/  ISETP.GT.U32.AND P3, PT, R2, R6, PT ;  /* 0x000000060200720c */ /* 0x000fe20003f64070 */
[----:B------:R-:W-:Y:S01]  /*3820*/  @!P1 IMAD.IADD R9, R9, 0x1, -R2 ;  /* 0x0000000109099824 */ /* 0x000fe200078e0a02 */
[----:B------:R-:W-:Y:S01]  /*3830*/  ISETP.GE.AND P1, PT, R4, RZ, PT ;  /* 0x000000ff0400720c */ /* 0x000fe20003f26270 */
[----:B------:R-:W-:Y:S01]  /*3840*/  IMAD.MOV R28, RZ, RZ, -R28 ;  /* 0x000000ffff1c7224 */ /* 0x000fe200078e0a1c */
[----:B------:R-:W-:Y:S01]  /*3850*/  IABS R4, R18 ;  /* 0x0000001200047213 */ /* 0x000fe20000000000 */
[----:B------:R-:W-:Y:S01]  /*3860*/  @!P5 IMAD.MOV R11, RZ, RZ, -R11 ;  /* 0x000000ffff0bd224 */ /* 0x000fe200078e0a0b */
[C---:B------:R-:W-:Y:S01]  /*3870*/  ISETP.GT.U32.AND P5, PT, R2.reuse, R8, PT ;  /* 0x000000080200720c */ /* 0x040fe20003fa4070 */
[----:B------:R-:W-:Y:S02]  /*3880*/  IMAD R16, R2, R28, R16 ;  /* 0x0000001c02107224 */ /* 0x000fe400078e0210 */
[----:B------:R-:W-:Y:S01]  /*3890*/  IMAD.HI.U32 R29, R3, R4, RZ ;  /* 0x00000004031d7227 */ /* 0x000fe200078e00ff */
[----:B------:R-:W-:Y:S03]  /*38a0*/  STL [R1+0x8d8], R11 ;  /* 0x0008d80b01007387 */ /* 0x000fe60000100800 */
[----:B------:R-:W-:Y:S01]  /*38b0*/  @!P3 IMAD.IADD R6, R6, 0x1, -R2 ;  /* 0x000000010606b824 */ /* 0x000fe200078e0a02 */
[----:B------:R-:W-:Y:S01]  /*38c0*/  ISETP.GT.U32.AND P3, PT, R2, R10, PT ;  /* 0x0000000a0200720c */ /* 0x000fe20003f64070 */
[----:B------:R-:W-:-:S02]  /*38d0*/  IMAD.MOV R29, RZ, RZ, -R29 ;  /* 0x000000ffff1d7224 */ /* 0x000fc400078e0a1d */
[----:B------:R-:W-:Y:S01]  /*38e0*/  IMAD.HI.U32 R28, R3, R15, RZ ;  /* 0x0000000f031c7227 */ /* 0x000fe200078e00ff */
[----:B------:R-:W-:-:S03]  /*38f0*/  ISETP.GT.U32.AND P0, PT, R2, R6, PT ;  /* 0x000000060200720c */ /* 0x000fc60003f04070 */
[----:B------:R-:W-:Y:S01]  /*3900*/  IMAD R4, R2, R29, R4 ;  /* 0x0000001d02047224 */ /* 0x000fe200078e0204 */
[----:B------:R-:W-:Y:S01]  /*3910*/  IABS R29, R14 ;  /* 0x0000000e001d7213 */ /* 0x000fe20000000000 */
[----:B------:R-:W-:Y:S02]  /*3920*/  IMAD.MOV R28, RZ, RZ, -R28 ;  /* 0x000000ffff1c7224 */ /* 0x000fe400078e0a1c */
[----:B0-----:R-:W-:-:S04]  /*3930*/  IMAD.HI.U32 R22, R3, R21, RZ ;  /* 0x0000001503167227 */ /* 0x001fc800078e00ff */
[----:B------:R-:W-:Y:S02]  /*3940*/  IMAD R15, R2, R28, R15 ;  /* 0x0000001c020f7224 */ /* 0x000fe400078e020f */
[--C-:B------:R-:W-:Y:S01]  /*3950*/  @!P3 IMAD.IADD R10, R10, 0x1, -R2.reuse ;  /* 0x000000010a0ab824 */ /* 0x100fe200078e0a02 */
[----:B------:R-:W-:Y:S01]  /*3960*/  ISETP.GT.U32.AND P3, PT, R2, R4, PT ;  /* 0x000000040200720c */ /* 0x000fe20003f64070 */
[----:B------:R-:W-:Y:S01]  /*3970*/  @!P0 IMAD.IADD R6, R6, 0x1, -R2 ;  /* 0x0000000106068824 */ /* 0x000fe200078e0a02 */
[C---:B------:R-:W-:Y:S01]  /*3980*/  ISETP.GT.U32.AND P0, PT, R2.reuse, R15, PT ;  /* 0x0000000f0200720c */ /* 0x040fe20003f04070 */
[----:B------:R-:W-:Y:S02]  /*3990*/  IMAD.MOV R22, RZ, RZ, -R22 ;  /* 0x000000ffff167224 */ /* 0x000fe400078e0a16 */
[----:B------:R-:W-:Y:S01]  /*39a0*/  @!P6 IMAD.MOV R20, RZ, RZ, -R20 ;  /* 0x000000ffff14e224 */ /* 0x000fe200078e0a14 */
[C---:B------:R-:W-:Y:S01]  /*39b0*/  ISETP.GT.U32.AND P6, PT, R2.reuse, R7, PT ;  /* 0x000000070200720c */ /* 0x040fe20003fc4070 */
[----:B------:R-:W-:-:S02]  /*39c0*/  IMAD R21, R2, R22, R21 ;  /* 0x0000001602157224 */ /* 0x000fc400078e0215 */
[----:B------:R-:W-:Y:S02]  /*39d0*/  IMAD.MOV.U32 R28, RZ, RZ, R29 ;  /* 0x000000ffff1c7224 */ /* 0x000fe400078e001d */
[----:B------:R-:W-:Y:S01]  /*39e0*/  @!P2 IMAD.MOV R26, RZ, RZ, -R26 ;  /* 0x000000ffff1aa224 */ /* 0x000fe200078e0a1a */
[----:B------:R-:W-:Y:S01]  /*39f0*/  ISETP.GT.U32.AND P2, PT, R2, R9, PT ;  /* 0x000000090200720c */ /* 0x000fe20003f44070 */
[--C-:B------:R-:W-:Y:S01]  /*3a00*/  @!P3 IMAD.IADD R4, R4, 0x1, -R2.reuse ;  /* 0x000000010404b824 */ /* 0x100fe200078e0a02 */
[----:B------:R-:W-:Y:S01]  /*3a10*/  ISETP.GE.AND P3, PT, R25, RZ, PT ;  /* 0x000000ff1900720c */ /* 0x000fe20003f66270 */
[--C-:B------:R-:W-:Y:S01]  /*3a20*/  @!P0 IMAD.IADD R15, R15, 0x1, -R2.reuse ;  /* 0x000000010f0f8824 */ /* 0x100fe200078e0a02 */
[----:B------:R-:W-:Y:S01]  /*3a30*/  STL [R1+0x8dc], R26 ;  /* 0x0008dc1a01007387 */ /* 0x000fe20000100800 */
[----:B------:R-:W-:Y:S01]  /*3a40*/  @!P5 IMAD.IADD R8, R8, 0x1, -R2 ;  /* 0x000000010808d824 */ /* 0x000fe200078e0a02 */
[C---:B------:R-:W-:Y:S01]  /*3a50*/  ISETP.GT.U32.AND P0, PT, R2.reuse, R4, PT ;  /* 0x000000040200720c */ /* 0x040fe20003f04070 */
[----:B------:R-:W-:Y:S01]  /*3a60*/  IMAD.HI.U32 R3, R3, R28, RZ ;  /* 0x0000001c03037227 */ /* 0x000fe200078e00ff */
[----:B------:R-:W-:Y:S01]  /*3a70*/  ISETP.GT.U32.AND P5, PT, R2, R21, PT ;  /* 0x000000150200720c */ /* 0x000fe20003fa4070 */
[----:B------:R-:W-:Y:S01]  /*3a80*/  STL [R1+0x8e0], R20 ;  /* 0x0008e01401007387 */ /* 0x000fe20000100800 */
[----:B------:R-:W0:Y:S01]  /*3a90*/  LDC R29, c[0x0][0x3ac] ;  /* 0x0000eb00ff1d7b82 */ /* 0x000e220000000800 */
[----:B------:R-:W-:-:S02]  /*3aa0*/  IMAD.MOV R3, RZ, RZ, -R3 ;  /* 0x000000ffff037224 */ /* 0x000fc400078e0a03 */
[----:B------:R-:W-:Y:S01]  /*3ab0*/  @!P6 IMAD.IADD R7, R7, 0x1, -R2 ;  /* 0x000000010707e824 */ /* 0x000fe200078e0a02 */
[----:B------:R-:W-:Y:S01]  /*3ac0*/  ISETP.GE.AND P6, PT, R0, RZ, PT ;  /* 0x000000ff0000720c */ /* 0x000fe20003fc6270 */
[C---:B------:R-:W-:Y:S01]  /*3ad0*/  IMAD R28, R2.reuse, R3, R28 ;  /* 0x00000003021c7224 */ /* 0x040fe200078e021c */
[----:B------:R-:W-:Y:S01]  /*3ae0*/  STL [R1+0x8e4], R19 ;  /* 0x0008e41301007387 */ /* 0x000fe20000100800 */
[--C-:B------:R-:W-:Y:S01]  /*3af0*/  @!P2 IMAD.IADD R9, R9, 0x1, -R2.reuse ;  /* 0x000000010909a824 */ /* 0x100fe200078e0a02 */
[----:B------:R-:W-:Y:S01]  /*3b00*/  ISETP.GT.U32.AND P2, PT, R2, R16, PT ;  /* 0x000000100200720c */ /* 0x000fe20003f44070 */
[--C-:B------:R-:W-:Y:S01]  /*3b10*/  @!P0 IMAD.IADD R4, R4, 0x1, -R2.reuse ;  /* 0x0000000104048824 */ /* 0x100fe200078e0a02 */
[----:B------:R-:W-:Y:S01]  /*3b20*/  ISETP.GE.AND P0, PT, R18, RZ, PT ;  /* 0x000000ff1200720c */ /* 0x000fe20003f06270 */
[----:B------:R-:W-:Y:S01]  /*3b30*/  @!P5 IMAD.IADD R21, R21, 0x1, -R2 ;  /* 0x000000011515d824 */ /* 0x000fe200078e0a02 */
[----:B------:R-:W1:Y:S01]  /*3b40*/  S2R R18, SR_TID.X ;  /* 0x0000000000127919 */ /* 0x000e620000002100 */
[----:B------:R-:W-:Y:S01]  /*3b50*/  ISETP.GT.U32.AND P5, PT, R2, R28, PT ;  /* 0x0000001c0200720c */ /* 0x000fe20003fa4070 */
[----:B------:R-:W-:-:S02]  /*3b60*/  @!P4 IMAD.MOV R27, RZ, RZ, -R27 ;  /* 0x000000ffff1bc224 */ /* 0x000fc400078e0a1b */
[----:B------:R-:W-:Y:S01]  /*3b70*/  @!P1 IMAD.MOV R10, RZ, RZ, -R10 ;  /* 0x000000ffff0a9224 */ /* 0x000fe200078e0a0a */
[----:B------:R-:W-:Y:S01]  /*3b80*/  ISETP.GT.U32.AND P4, PT, R2, R21, PT ;  /* 0x000000150200720c */ /* 0x000fe20003f84070 */
[----:B------:R-:W-:Y:S01]  /*3b90*/  @!P6 IMAD.MOV R9, RZ, RZ, -R9 ;  /* 0x000000ffff09e224 */ /* 0x000fe200078e0a09 */
[----:B------:R-:W-:Y:S01]  /*3ba0*/  STL [R1+0x8e8], R27 ;  /* 0x0008e81b01007387 */ /* 0x000fe20000100800 */
[----:B------:R-:W-:Y:S01]  /*3bb0*/  @!P3 IMAD.MOV R8, RZ, RZ, -R8 ;  /* 0x000000ffff08b224 */ /* 0x000fe200078e0a08 */
[----:B------:R-:W-:Y:S01]  /*3bc0*/  ISETP.GE.AND P3, PT, R23, RZ, PT ;  /* 0x000000ff1700720c */ /* 0x000fe20003f66270 */
[--C-:B------:R-:W-:Y:S01]  /*3bd0*/  @!P2 IMAD.IADD R16, R16, 0x1, -R2.reuse ;  /* 0x000000011010a824 */ /* 0x100fe200078e0a02 */
[----:B------:R-:W-:Y:S01]  /*3be0*/  ISETP.GE.AND P2, PT, R24, RZ, PT ;  /* 0x000000ff1800720c */ /* 0x000fe20003f46270 */
[----:B------:R-:W-:Y:S02]  /*3bf0*/  STL [R1+0x8ec], R10 ;  /* 0x0008ec0a01007387 */ /* 0x000fe40000100800 */
[--C-:B------:R-:W-:Y:S01]  /*3c00*/  @!P5 IMAD.IADD R28, R28, 0x1, -R2.reuse ;  /* 0x000000011c1cd824 */ /* 0x100fe200078e0a02 */
[C---:B------:R-:W-:Y:S01]  /*3c10*/  ISETP.GT.U32.AND P1, PT, R2.reuse, R16, PT ;  /* 0x000000100200720c */ /* 0x040fe20003f24070 */
[----:B------:R-:W-:Y:S01]  /*3c20*/  STL [R1+0x8f0], R9 ;  /* 0x0008f00901007387 */ /* 0x000fe20000100800 */
[C---:B------:R-:W-:Y:S01]  /*3c30*/  ISETP.GT.U32.AND P5, PT, R2.reuse, R15, PT ;  /* 0x0000000f0200720c */ /* 0x040fe20003fa4070 */
[----:B------:R-:W-:Y:S01]  /*3c40*/  @!P4 IMAD.IADD R21, R21, 0x1, -R2 ;  /* 0x000000011515c824 */ /* 0x000fe200078e0a02 */
[----:B------:R-:W-:Y:S01]  /*3c50*/  ISETP.GT.U32.AND P6, PT, R2, R28, PT ;  /* 0x0000001c0200720c */ /* 0x000fe20003fc4070 */
[----:B------:R-:W-:Y:S01]  /*3c60*/  STL [R1+0x8f4], R8 ;  /* 0x0008f40801007387 */ /* 0x000fe20000100800 */
[----:B------:R-:W-:-:S03]  /*3c70*/  ISETP.GE.AND P4, PT, R13, RZ, PT ;  /* 0x000000ff0d00720c */ /* 0x000fc60003f86270 */
[----:B------:R-:W2:Y:S04]  /*3c80*/  LDL.LU R22, [R1+0x34] ;  /* 0x0000340001167983 */ /* 0x000ea80000300800 */
[----:B------:R-:W3:Y:S01]  /*3c90*/  LDL.LU R0, [R1+0x30] ;  /* 0x0000300001007983 */ /* 0x000ee20000300800 */
[----:B-1----:R-:W-:Y:S01]  /*3ca0*/  LOP3.LUT R3, R18, 0x3f, RZ, 0xc0, !PT ;  /* 0x0000003f12037812 */ /* 0x002fe200078ec0ff */
[----:B------:R-:W-:Y:S02]  /*3cb0*/  @!P2 IMAD.MOV R7, RZ, RZ, -R7 ;  /* 0x000000ffff07a224 */ /* 0x000fe400078e0a07 */
[----:B------:R-:W4:Y:S01]  /*3cc0*/  LDL.LU R18, [R1+0x2c] ;  /* 0x00002c0001127983 */ /* 0x000f220000300800 */
[--C-:B------:R-:W-:Y:S01]  /*3cd0*/  @!P6 IMAD.IADD R28, R28, 0x1, -R2.reuse ;  /* 0x000000011c1ce824 */ /* 0x100fe200078e0a02 */
[----:B------:R-:W-:Y:S01]  /*3ce0*/  ISETP.GE.AND P6, PT, R14, RZ, PT ;  /* 0x000000ff0e00720c */ /* 0x000fe20003fc6270 */
[--C-:B------:R-:W-:Y:S01]  /*3cf0*/  @!P1 IMAD.IADD R16, R16, 0x1, -R2.reuse ;  /* 0x0000000110109824 */ /* 0x100fe200078e0a02 */
[----:B------:R-:W-:Y:S01]  /*3d00*/  STL [R1+0x8f8], R7 ;  /* 0x0008f80701007387 */ /* 0x000fe20000100800 */
[----:B------:R-:W-:Y:S01]  /*3d10*/  ISETP.GE.AND P1, PT, R17, RZ, PT ;  /* 0x000000ff1100720c */ /* 0x000fe20003f26270 */
[----:B------:R-:W-:Y:S01]  /*3d20*/  @!P5 IMAD.IADD R15, R15, 0x1, -R2 ;  /* 0x000000010f0fd824 */ /* 0x000fe200078e0a02 */
[----:B------:R-:W-:Y:S01]  /*3d30*/  ISETP.NE.AND P2, PT, R5, RZ, PT ;  /* 0x000000ff0500720c */ /* 0x000fe20003f45270 */
[----:B------:R-:W4:Y:S01]  /*3d40*/  LDL.LU R14, [R1+0x28] ;  /* 0x00002800010e7983 */ /* 0x000f220000300800 */
[----:B0-----:R-:W-:Y:S01]  /*3d50*/  IMAD R2, R3, R29, RZ ;  /* 0x0000001d03027224 */ /* 0x001fe200078e02ff */
[----:B------:R-:W-:-:S02]  /*3d60*/  ISETP.GE.AND P5, PT, R12, RZ, PT ;  /* 0x000000ff0c00720c */ /* 0x000fc40003fa6270 */
[----:B------:R-:W4:Y:S01]  /*3d70*/  LDL.LU R17, [R1+0x1c] ;  /* 0x00001c0001117983 */ /* 0x000f220000300800 */
[----:B------:R-:W-:-:S03]  /*3d80*/  IMAD R3, R29, 0x40, R2 ;  /* 0x000000401d037824 */ /* 0x000fc600078e0202 */
[----:B------:R-:W4:Y:S01]  /*3d90*/  LDL.LU R23, [R1+0x9c] ;  /* 0x00009c0001177983 */ /* 0x000f220000300800 */
[----:B------:R-:W-:-:S03]  /*3da0*/  LOP3.LUT R5, RZ, R5, RZ, 0x33, !PT ;  /* 0x00000005ff057212 */ /* 0x000fc600078e33ff */
[----:B------:R-:W4:Y:S01]  /*3db0*/  LDL.LU R24, [R1+0x18] ;  /* 0x0000180001187983 */ /* 0x000f220000300800 */
[----:B------:R-:W-:-:S03]  /*3dc0*/  @!P3 IMAD.MOV R6, RZ, RZ, -R6 ;  /* 0x000000ffff06b224 */ /* 0x000fc600078e0a06 */
[----:B------:R-:W4:Y:S01]  /*3dd0*/  LDL.LU R13, [R1+0x54] ;  /* 0x00005400010d7983 */ /* 0x000f220000300800 */
[----:B------:R-:W-:-:S03]  /*3de0*/  @!P0 IMAD.MOV R4, RZ, RZ, -R4 ;  /* 0x000000ffff048224 */ /* 0x000fc600078e0a04 */
[----:B------:R-:W4:Y:S04]  /*3df0*/  LDL.LU R12, [R1+0x58] ;  /* 0x00005800010c7983 */ /* 0x000f280000300800 */
[----:B------:R-:W4:Y:S04]  /*3e00*/  LDL.LU R25, [R1+0x60] ;  /* 0x0000600001197983 */ /* 0x000f280000300800 */
[----:B------:R2:W-:Y:S04]  /*3e10*/  STL [R1+0x900], R3 ;  /* 0x0009000301007387 */ /* 0x0005e80000100800 */
[----:B------:R3:W-:Y:S04]  /*3e20*/  STL [R1+0x8fc], R2 ;  /* 0x0008fc0201007387 */ /* 0x0007e80000100800 */
[----:B------:R-:W-:Y:S04]  /*3e30*/  STL [R1+0x904], R6 ;  /* 0x0009040601007387 */ /* 0x000fe80000100800 */
[----:B------:R0:W-:Y:S01]  /*3e40*/  STL [R1+0x908], R4 ;  /* 0x0009080401007387 */ /* 0x0001e20000100800 */
[----:B--2---:R-:W-:-:S02]  /*3e50*/  SEL R3, R5, R22, !P2 ;  /* 0x0000001605037207 */ /* 0x004fc40005000000 */
[----:B---3--:R-:W-:-:S03]  /*3e60*/  SEL R2, R5, R0, !P2 ;  /* 0x0000000005027207 */ /* 0x008fc60005000000 */
[----:B------:R1:W-:Y:S04]  /*3e70*/  STL [R1+0x34], R3 ;  /* 0x0000340301007387 */ /* 0x0003e80000100800 */
[----:B0-----:R-:W2:Y:S01]  /*3e80*/  LDL.LU R4, [R1+0x64] ;  /* 0x0000640001047983 */ /* 0x001ea20000300800 */
[----:B----4-:R-:W-:-:S03]  /*3e90*/  SEL R0, R5, R18, !P2 ;  /* 0x0000001205007207 */ /* 0x010fc60005000000 */
[----:B------:R0:W-:Y:S04]  /*3ea0*/  STL [R1+0x30], R2 ;  /* 0x0000300201007387 */ /* 0x0001e80000100800 */
[----:B------:R-:W3:Y:S04]  /*3eb0*/  LDL.LU R6, [R1+0x90] ;  /* 0x0000900001067983 */ /* 0x000ee80000300800 */
[----:B------:R4:W-:Y:S04]  /*3ec0*/  STL [R1+0x24], R0 ;  /* 0x0000240001007387 */ /* 0x0009e80000100800 */
[----:B-1----:R-:W3:Y:S04]  /*3ed0*/  LDL.LU R3, [R1+0x94] ;  /* 0x0000940001037983 */ /* 0x002ee80000300800 */
[----:B0-----:R-:W3:Y:S01]  /*3ee0*/  LDL.LU R2, [R1+0x98] ;  /* 0x0000980001027983 */ /* 0x001ee20000300800 */
[----:B----4-:R-:W-:-:S03]  /*3ef0*/  SEL R0, R5, R14, !P2 ;  /* 0x0000000e05007207 */ /* 0x010fc60005000000 */
[----:B------:R-:W4:Y:S04]  /*3f00*/  LDL.LU R7, [R1+0x70] ;  /* 0x0000700001077983 */ /* 0x000f280000300800 */
[----:B------:R-:W4:Y:S04]  /*3f10*/  LDL.LU R29, [R1+0x5c] ;  /* 0x00005c00011d7983 */ /* 0x000f280000300800 */
[----:B------:R-:W4:Y:S04]  /*3f20*/  LDL.LU R8, [R1+0x50] ;  /* 0x0000500001087983 */ /* 0x000f280000300800 */
[----:B------:R-:W4:Y:S04]  /*3f30*/  LDL.LU R9, [R1+0xc] ;  /* 0x00000c0001097983 */ /* 0x000f280000300800 */
[----:B------:R0:W-:Y:S04]  /*3f40*/  STL [R1+0x20], R0 ;  /* 0x0000200001007387 */ /* 0x0001e80000100800 */
[----:B------:R-:W4:Y:S04]  /*3f50*/  LDL.LU R10, [R1+0xac] ;  /* 0x0000ac00010a7983 */ /* 0x000f280000300800 */
[----:B------:R-:W4:Y:S04]  /*3f60*/  LDL.LU R27, [R1+0xc0] ;  /* 0x0000c000011b7983 */ /* 0x000f280000300800 */
[----:B------:R-:W4:Y:S04]  /*3f70*/  LDL.LU R19, [R1+0xc8] ;  /* 0x0000c80001137983 */ /* 0x000f280000300800 */
[----:B------:R-:W4:Y:S04]  /*3f80*/  LDL.LU R20, [R1+0xb0] ;  /* 0x0000b00001147983 */ /* 0x000f280000300800 */
[----:B------:R-:W4:Y:S04]  /*3f90*/  LDL.LU R26, [R1+0xb4] ;  /* 0x0000b400011a7983 */ /* 0x000f280000300800 */
[----:B------:R-:W4:Y:S04]  /*3fa0*/  LDL.LU R11, [R1+0xc4] ;  /* 0x0000c400010b7983 */ /* 0x000f280000300800 */
[----:B------:R-:W4:Y:S04]  /*3fb0*/  LDL.LU R18, [R1+0xbc] ;  /* 0x0000bc0001127983 */ /* 0x000f280000300800 */
[----:B------:R-:W4:Y:S01]  /*3fc0*/  LDL.LU R14, [R1+0x8c] ;  /* 0x00008c00010e7983 */ /* 0x000f220000300800 */
[----:B0-----:R-:W-:-:S02]  /*3fd0*/  SEL R0, R5, R17, !P2 ;  /* 0x0000001105007207 */ /* 0x001fc40005000000 */
[C---:B------:R-:W-:Y:S02]  /*3fe0*/  SEL R22, R5.reuse, R23, !P2 ;  /* 0x0000001705167207 */ /* 0x040fe40005000000 */
[C---:B------:R-:W-:Y:S01]  /*3ff0*/  SEL R17, R5.reuse, R24, !P2 ;  /* 0x0000001805117207 */ /* 0x040fe20005000000 */
[----:B------:R0:W-:Y:S04]  /*4000*/  STL [R1+0x1c], R0 ;  /* 0x00001c0001007387 */ /* 0x0001e80000100800 */
[----:B------:R1:W-:Y:S01]  /*4010*/  STL [R1+0x2c], R22 ;  /* 0x00002c1601007387 */ /* 0x0003e20000100800 */
[----:B0-----:R-:W-:-:S03]  /*4020*/  SEL R0, R5, R13, !P2 ;  /* 0x0000000d05007207 */ /* 0x001fc60005000000 */
[----:B-1----:R-:W4:Y:S04]  /*4030*/  LDL.LU R22, [R1+0x84] ;  /* 0x0000840001167983 */ /* 0x002f280000300800 */
[----:B------:R0:W-:Y:S04]  /*4040*/  STL [R1+0x28], R17 ;  /* 0x0000281101007387 */ /* 0x0001e80000100800 */
[----:B------:R-:W4:Y:S01]  /*4050*/  LDL.LU R13, [R1+0x88] ;  /* 0x00008800010d7983 */ /* 0x000f220000300800 */
[----:B0-----:R-:W-:-:S03]  /*4060*/  SEL R17, R5, R12, !P2 ;  /* 0x0000000c05117207 */ /* 0x001fc60005000000 */
[----:B------:R0:W-:Y:S01]  /*4070*/  STL [R1+0x38], R0 ;  /* 0x0000380001007387 */ /* 0x0001e20000100800 */
[----:B------:R-:W-:-:S03]  /*4080*/  SEL R12, R5, R25, !P2 ;  /* 0x00000019050c7207 */ /* 0x000fc60005000000 */
[----:B0-----:R-:W4:Y:S04]  /*4090*/  LDL.LU R0, [R1+0x74] ;  /* 0x0000740001007983 */ /* 0x001f280000300800 */
[----:B------:R0:W-:Y:S04]  /*40a0*/  STL [R1+0x44], R17 ;  /* 0x0000441101007387 */ /* 0x0001e80000100800 */
[----:B0-----:R-:W4:Y:S04]  /*40b0*/  LDL.LU R17, [R1+0x80] ;  /* 0x0000800001117983 */ /* 0x001f280000300800 */
[----:B------:R0:W-:Y:S04]  /*40c0*/  STL [R1+0x54], R12 ;  /* 0x0000540c01007387 */ /* 0x0001e80000100800 */
[----:B------:R-:W4:Y:S04]  /*40d0*/  LDL.LU R23, [R1+0x7c] ;  /* 0x00007c0001177983 */ /* 0x000f280000300800 */
[----:B------:R-:W4:Y:S04]  /*40e0*/  LDL.LU R24, [R1+0x78] ;  /* 0x0000780001187983 */ /* 0x000f280000300800 */
[----:B0-----:R-:W4:Y:S04]  /*40f0*/  LDL.LU R12, [R1+0xa8] ;  /* 0x0000a800010c7983 */ /* 0x001f280000300800 */
[----:B------:R-:W4:Y:S01]  /*4100*/  LDL.LU R25, [R1+0xa4] ;  /* 0x0000a40001197983 */ /* 0x000f220000300800 */
[----:B--2---:R-:W-:-:S05]  /*4110*/  SEL R4, R5, R4, !P2 ;  /* 0x0000000405047207 */ /* 0x004fca0005000000 */
[----:B------:R0:W-:Y:S01]  /*4120*/  STL [R1+0x58], R4 ;  /* 0x0000580401007387 */ /* 0x0001e20000100800 */
[----:B---3--:R-:W-:-:S03]  /*4130*/  SEL R6, R5, R6, !P2 ;  /* 0x0000000605067207 */ /* 0x008fc60005000000 */
[----:B0-----:R-:W2:Y:S01]  /*4140*/  LDL.LU R4, [R1+0x908] ;  /* 0x0009080001047983 */ /* 0x001ea20000300800 */
[----:B------:R-:W-:-:S03]  /*4150*/  SEL R3, R5, R3, !P2 ;  /* 0x0000000305037207 */ /* 0x000fc60005000000 */
[----:B------:R0:W-:Y:S01]  /*4160*/  STL [R1+0x60], R6 ;  /* 0x0000600601007387 */ /* 0x0001e20000100800 */
[C---:B------:R-:W-:Y:S02]  /*4170*/  SEL R2, R5.reuse, R2, !P2 ;  /* 0x0000000205027207 */ /* 0x040fe40005000000 */
[C---:B----4-:R-:W-:Y:S01]  /*4180*/  SEL R7, R5.reuse, R7, !P2 ;  /* 0x0000000705077207 */ /* 0x050fe20005000000 */
[----:B0-----:R-:W3:Y:S01]  /*4190*/  LDL.LU R6, [R1+0x904] ;  /* 0x0009040001067983 */ /* 0x001ee20000300800 */
[----:B------:R-:W-:-:S03]  /*41a0*/  SEL R29, R5, R29, !P2 ;  /* 0x0000001d051d7207 */ /* 0x000fc60005000000 */
[----:B------:R0:W-:Y:S01]  /*41b0*/  STL [R1+0x64], R3 ;  /* 0x0000640301007387 */ /* 0x0001e20000100800 */
[C---:B------:R-:W-:Y:S02]  /*41c0*/  SEL R8, R5.reuse, R8, !P2 ;  /* 0x0000000805087207 */ /* 0x040fe40005000000 */
[C---:B------:R-:W-:Y:S01]  /*41d0*/  SEL R9, R5.reuse, R9, !P2 ;  /* 0x0000000905097207 */ /* 0x040fe20005000000 */
[----:B0-----:R-:W4:Y:S04]  /*41e0*/  LDL.LU R3, [R1+0x900] ;  /* 0x0009000001037983 */ /* 0x001f280000300800 */
[----:B------:R0:W-:Y:S01]  /*41f0*/  STL [R1+0xa0], R2 ;  /* 0x0000a00201007387 */ /* 0x0001e20000100800 */
[C---:B------:R-:W-:Y:S02]  /*4200*/  SEL R10, R5.reuse, R10, !P2 ;  /* 0x0000000a050a7207 */ /* 0x040fe40005000000 */
[C---:B------:R-:W-:Y:S01]  /*4210*/  SEL R27, R5.reuse, R27, !P2 ;  /* 0x0000001b051b7207 */ /* 0x040fe20005000000 */
[----:B0-----:R-:W2:Y:S04]  /*4220*/  LDL.LU R2, [R1+0x8fc] ;  /* 0x0008fc0001027983 */ /* 0x001ea80000300800 */
[----:B------:R0:W-:Y:S01]  /*4230*/  STL [R1+0x9c], R7 ;  /* 0x00009c0701007387 */ /* 0x0001e20000100800 */
[----:B------:R-:W-:-:S03]  /*4240*/  SEL R19, R5, R19, !P2 ;  /* 0x0000001305137207 */ /* 0x000fc60005000000 */
        /* <DEDUP_REMOVED lines=16> */
[----:B------:R0:W-:Y:S04]  /*4350*/  STL [R1+0xd8], R19 ;  /* 0x0000d81301007387 */ /* 0x0001e80000100800 */
        /* <DEDUP_REMOVED lines=10> */
[----:B0-----:R-:W3:Y:S01]  /*4400*/  LDL.LU R14, [R1+0x8d0] ;  /* 0x0008d000010e7983 */ /* 0x001ee20000300800 */
[----:B------:R-:W-:-:S02]  /*4410*/  SEL R22, R5, R22, !P2 ;  /* 0x0000001605167207 */ /* 0x000fc40005000000 */
[C---:B------:R-:W-:Y:S02]  /*4420*/  SEL R13, R5.reuse, R13, !P2 ;  /* 0x0000000d050d7207 */ /* 0x040fe40005000000 */
[C---:B--2---:R-:W-:Y:S02]  /*4430*/  SEL R18, R5.reuse, R18, !P2 ;  /* 0x0000001205127207 */ /* 0x044fe40005000000 */
[----:B---3--:R-:W-:-:S05]  /*4440*/  SEL R14, R5, R14, !P2 ;  /* 0x0000000e050e7207 */ /* 0x008fca0005000000 */
[----:B------:R0:W-:Y:S04]  /*4450*/  STL [R1+0xbc], R14 ;  /* 0x0000bc0e01007387 */ /* 0x0001e80000100800 */
[----:B0-----:R-:W2:Y:S04]  /*4460*/  LDL.LU R14, [R1+0x48] ;  /* 0x00004800010e7983 */ /* 0x001ea80000300800 */
[----:B------:R0:W-:Y:S04]  /*4470*/  STL [R1+0xb4], R18 ;  /* 0x0000b41201007387 */ /* 0x0001e80000100800 */
[----:B0-----:R-:W3:Y:S04]  /*4480*/  LDL.LU R18, [R1+0x4c] ;  /* 0x00004c0001127983 */ /* 0x001ee80000300800 */
[----:B------:R0:W-:Y:S04]  /*4490*/  STL [R1+0xb0], R22 ;  /* 0x0000b01601007387 */ /* 0x0001e80000100800 */
[----:B0-----:R-:W2:Y:S04]  /*44a0*/  LDL.LU R22, [R1+0x8cc] ;  /* 0x0008cc0001167983 */ /* 0x001ea80000300800 */
[----:B------:R0:W-:Y:S04]  /*44b0*/  STL [R1+0xac], R13 ;  /* 0x0000ac0d01007387 */ /* 0x0001e80000100800 */
[----:B0-----:R-:W2:Y:S01]  /*44c0*/  LDL.LU R13, [R1+0x8c8] ;  /* 0x0008c800010d7983 */ /* 0x001ea20000300800 */
[----:B------:R-:W-:-:S02]  /*44d0*/  SEL R0, R5, R0, !P2 ;  /* 0x0000000005007207 */ /* 0x000fc40005000000 */
[C---:B------:R-:W-:Y:S02]  /*44e0*/  SEL R17, R5.reuse, R17, !P2 ;  /* 0x0000001105117207 */ /* 0x040fe40005000000 */
[C---:B------:R-:W-:Y:S02]  /*44f0*/  SEL R23, R5.reuse, R23, !P2 ;  /* 0x0000001705177207 */ /* 0x040fe40005000000 */
[C---:B------:R-:W-:Y:S02]  /*4500*/  SEL R24, R5.reuse, R24, !P2 ;  /* 0x0000001805187207 */ /* 0x040fe40005000000 */
[C---:B------:R-:W-:Y:S02]  /*4510*/  SEL R12, R5.reuse, R12, !P2 ;  /* 0x0000000c050c7207 */ /* 0x040fe40005000000 */
[C---:B------:R-:W-:Y:S02]  /*4520*/  SEL R25, R5.reuse, R25, !P2 ;  /* 0x0000001905197207 */ /* 0x040fe40005000000 */
[----:B--2---:R-:W-:-:S05]  /*4530*/  SEL R13, R5, R13, !P2 ;  /* 0x0000000d050d7207 */ /* 0x004fca0005000000 */
        /* <DEDUP_REMOVED lines=13> */
[----:B0-----:R-:W2:Y:S02]  /*4610*/  LDL.LU R25, [R1+0x8b0] ;  /* 0x0008b00001197983 */ /* 0x001ea40000300800 */
[----:B--2---:R-:W-:-:S05]  /*4620*/  SEL R25, R5, R25, !P2 ;  /* 0x0000001905197207 */ /* 0x004fca0005000000 */
[----:B------:R0:W-:Y:S04]  /*4630*/  STL [R1+0x70], R25 ;  /* 0x0000701901007387 */ /* 0x0001e80000100800 */
[----:B0-----:R-:W2:Y:S01]  /*4640*/  LDL.LU R25, [R1+0x6c] ;  /* 0x00006c0001197983 */ /* 0x001ea20000300800 */
[C---:B------:R-:W-:Y:S02]  /*4650*/  SEL R12, R5.reuse, R12, !P2 ;  /* 0x0000000c050c7207 */ /* 0x040fe40005000000 */
[C---:B------:R-:W-:Y:S02]  /*4660*/  SEL R23, R5.reuse, R23, !P2 ;  /* 0x0000001705177207 */ /* 0x040fe40005000000 */
[C---:B------:R-:W-:Y:S02]  /*4670*/  SEL R14, R5.reuse, R14, !P2 ;  /* 0x0000000e050e7207 */ /* 0x040fe40005000000 */
[----:B------:R-:W-:-:S02]  /*4680*/  SEL R26, R5, R26, !P2 ;  /* 0x0000001a051a7207 */ /* 0x000fc40005000000 */
[C---:B------:R-:W-:Y:S02]  /*4690*/  SEL R20, R5.reuse, R20, !P2 ;  /* 0x0000001405147207 */ /* 0x040fe40005000000 */
[C---:B------:R-:W-:Y:S02]  /*46a0*/  SEL R19, R5.reuse, R19, !P2 ;  /* 0x0000001305137207 */ /* 0x040fe40005000000 */
[C---:B------:R-:W-:Y:S02]  /*46b0*/  SEL R27, R5.reuse, R27, !P2 ;  /* 0x0000001b051b7207 */ /* 0x040fe40005000000 */
[C---:B------:R-:W-:Y:S02]  /*46c0*/  SEL R10, R5.reuse, R10, !P2 ;  /* 0x0000000a050a7207 */ /* 0x040fe40005000000 */
[C---:B------:R-:W-:Y:S02]  /*46d0*/  SEL R9, R5.reuse, R9, !P2 ;  /* 0x0000000905097207 */ /* 0x040fe40005000000 */
[----:B------:R-:W-:-:S02]  /*46e0*/  SEL R8, R5, R8, !P2 ;  /* 0x0000000805087207 */ /* 0x000fc40005000000 */
[C---:B------:R-:W-:Y:S02]  /*46f0*/  SEL R7, R5.reuse, R7, !P2 ;  /* 0x0000000705077207 */ /* 0x040fe40005000000 */
[----:B--2---:R-:W-:-:S05]  /*4700*/  SEL R25, R5, R25, !P2 ;  /* 0x0000001905197207 */ /* 0x004fca0005000000 */
[----:B------:R0:W-:Y:S02]  /*4710*/  STL [R1+0x6c], R25 ;  /* 0x00006c1901007387 */ /* 0x0001e40000100800 */
[C---:B0-----:R-:W-:Y:S02]  /*4720*/  SEL R25, R5.reuse, R13, !P2 ;  /* 0x0000000d05197207 */ /* 0x041fe40005000000 */
[----:B------:R-:W-:-:S03]  /*4730*/  SEL R13, R5, R24, !P2 ;  /* 0x00000018050d7207 */ /* 0x000fc60005000000 */
[----:B------:R-:W-:Y:S04]  /*4740*/  STL [R1+0x68], R25 ;  /* 0x0000681901007387 */ /* 0x000fe80000100800 */
[----:B------:R3:W-:Y:S04]  /*4750*/  STL [R1+0x5c], R12 ;  /* 0x00005c0c01007387 */ /* 0x0007e80000100800 */
[----:B------:R0:W-:Y:S01]  /*4760*/  STL [R1+0x50], R13 ;  /* 0x0000500d01007387 */ /* 0x0001e20000100800 */
[----:B---3--:R-:W-:-:S03]  /*4770*/  SEL R12, R5, R18, !P2 ;  /* 0x00000012050c7207 */ /* 0x008fc60005000000 */
[----:B------:R-:W-:Y:S01]  /*4780*/  STL [R1+0x18], R23 ;  /* 0x0000181701007387 */ /* 0x000fe20000100800 */
[----:B0-----:R-:W-:-:S03]  /*4790*/  SEL R13, R5, R17, !P2 ;  /* 0x00000011050d7207 */ /* 0x001fc60005000000 */
[----:B------:R0:W-:Y:S04]  /*47a0*/  STL [R1+0x14], R12 ;  /* 0x0000140c01007387 */ /* 0x0001e80000100800 */
[----:B------:R1:W-:Y:S01]  /*47b0*/  STL [R1+0x10], R13 ;  /* 0x0000100d01007387 */ /* 0x0003e20000100800 */
[----:B0-----:R-:W-:-:S03]  /*47c0*/  SEL R12, R5, R29, !P2 ;  /* 0x0000001d050c7207 */ /* 0x001fc60005000000 */
[----:B------:R0:W-:Y:S01]  /*47d0*/  STL [R1+0xc], R14 ;  /* 0x00000c0e01007387 */ /* 0x0001e20000100800 */
[----:B-1----:R-:W-:-:S03]  /*47e0*/  SEL R13, R5, R0, !P2 ;  /* 0x00000000050d7207 */ /* 0x002fc60005000000 */
[----:B------:R-:W2:Y:S04]  /*47f0*/  LDL.LU R0, [R1+0x8ac] ;  /* 0x0008ac0001007983 */ /* 0x000ea80000300800 */
[----:B------:R1:W-:Y:S01]  /*4800*/  STL [R1+0x8], R12 ;  /* 0x0000080c01007387 */ /* 0x0003e20000100800 */
[C---:B0-----:R-:W-:Y:S02]  /*4810*/  SEL R14, R5.reuse, R22, !P2 ;  /* 0x00000016050e7207 */ /* 0x041fe40005000000 */
[----:B------:R-:W-:Y:S01]  /*4820*/  SEL R29, R5, R11, !P2 ;  /* 0x0000000b051d7207 */ /* 0x000fe20005000000 */
[----:B-1----:R-:W3:Y:S04]  /*4830*/  LDL.LU R12, [R1+0x30] ;  /* 0x00003000010c7983 */ /* 0x002ee80000300800 */
[----:B------:R0:W-:Y:S04]  /*4840*/  STL [R1+0x4], R13 ;  /* 0x0000040d01007387 */ /* 0x0001e80000100800 */
[----:B0-----:R-:W3:Y:S04]  /*4850*/  LDL.LU R13, [R1+0x24] ;  /* 0x00002400010d7983 */ /* 0x001ee80000300800 */
[----:B------:R0:W-:Y:S04]  /*4860*/  STL [R1], R14 ;  /* 0x0000000e01007387 */ /* 0x0001e80000100800 */
[----:B0-----:R-:W3:Y:S04]  /*4870*/  LDL.LU R14, [R1+0x20] ;  /* 0x00002000010e7983 */ /* 0x001ee80000300800 */
[----:B------:R-:W3:Y:S04]  /*4880*/  LDL.LU R17, [R1+0x1c] ;  /* 0x00001c0001117983 */ /* 0x000ee80000300800 */
[----:B------:R-:W3:Y:S04]  /*4890*/  LDL.LU R18, [R1+0x2c] ;  /* 0x00002c0001127983 */ /* 0x000ee80000300800 */
[----:B------:R-:W3:Y:S04]  /*48a0*/  LDL.LU R22, [R1+0x28] ;  /* 0x0000280001167983 */ /* 0x000ee80000300800 */
[----:B------:R-:W3:Y:S04]  /*48b0*/  LDL.LU R23, [R1+0x38] ;  /* 0x0000380001177983 */ /* 0x000ee80000300800 */
[----:B------:R-:W3:Y:S04]  /*48c0*/  LDL.LU R24, [R1+0x44] ;  /* 0x0000440001187983 */ /* 0x000ee80000300800 */
[----:B------:R-:W3:Y:S04]  /*48d0*/  LDL.LU R25, [R1+0x54] ;  /* 0x0000540001197983 */ /* 0x000ee80000300800 */
[----:B------:R0:W-:Y:S04]  /*48e0*/  STL [R1+0x840], R29 ;  /* 0x0008401d01007387 */ /* 0x0001e80000100800 */
[----:B0-----:R-:W3:Y:S04]  /*48f0*/  LDL.LU R29, [R1+0x90] ;  /* 0x00009000011d7983 */ /* 0x001ee80000300800 */
        /* <DEDUP_REMOVED lines=15> */
[----:B0-----:R-:W3:Y:S01]  /*49f0*/  LDL.LU R7, [R1+0x34] ;  /* 0x0000340001077983 */ /* 0x001ee20000300800 */
[----:B------:R-:W-:-:S02]  /*4a00*/  @!P1 IMAD.MOV R16, RZ, RZ, -R16 ;  /* 0x000000ffff109224 */ /* 0x000fc400078e0a10 */
[----:B------:R-:W-:Y:S01]  /*4a10*/  @!P4 IMAD.MOV R21, RZ, RZ, -R21 ;  /* 0x000000ffff15c224 */ /* 0x000fe200078e0a15 */
[C---:B------:R-:W-:Y:S01]  /*4a20*/  SEL R6, R5.reuse, R6, !P2 ;  /* 0x0000000605067207 */ /* 0x040fe20005000000 */
[----:B------:R-:W-:Y:S01]  /*4a30*/  @!P5 IMAD.MOV R15, RZ, RZ, -R15 ;  /* 0x000000ffff0fd224 */ /* 0x000fe200078e0a0f */
[C---:B------:R-:W-:Y:S01]  /*4a40*/  SEL R4, R5.reuse, R4, !P2 ;  /* 0x0000000405047207 */ /* 0x040fe20005000000 */
[----:B------:R-:W-:Y:S01]  /*4a50*/  @!P6 IMAD.MOV R28, RZ, RZ, -R28 ;  /* 0x000000ffff1ce224 */ /* 0x000fe200078e0a1c */
[C---:B------:R-:W-:Y:S02]  /*4a60*/  SEL R16, R5.reuse, R16, !P2 ;  /* 0x0000001005107207 */ /* 0x040fe40005000000 */
[C---:B------:R-:W-:Y:S01]  /*4a70*/  SEL R21, R5.reuse, R21, !P2 ;  /* 0x0000001505157207 */ /* 0x040fe20005000000 */
[----:B------:R-:W-:Y:S01]  /*4a80*/  STL [R1+0x864], R6 ;  /* 0x0008640601007387 */ /* 0x000fe20000100800 */
[C---:B------:R-:W-:Y:S02]  /*4a90*/  SEL R15, R5.reuse, R15, !P2 ;  /* 0x0000000f050f7207 */ /* 0x040fe40005000000 */
[----:B------:R-:W-:Y:S01]  /*4aa0*/  SEL R28, R5, R28, !P2 ;  /* 0x0000001c051c7207 */ /* 0x000fe20005000000 */
[----:B------:R-:W-:Y:S01]  /*4ab0*/  STL [R1+0x868], R4 ;  /* 0x0008680401007387 */ /* 0x000fe20000100800 */
[----:B------:R-:W-:-:S03]  /*4ac0*/  SHF.R.S32.HI R5, RZ, 0x1f, R2 ;  /* 0x0000001fff057819 */ /* 0x000fc60000011402 */
[----:B------:R-:W-:Y:S04]  /*4ad0*/  STL [R1+0x86c], R16 ;  /* 0x00086c1001007387 */ /* 0x000fe80000100800 */
[----:B------:R-:W-:Y:S01]  /*4ae0*/  STL [R1+0x870], R21 ;  /* 0x0008701501007387 */ /* 0x000fe20000100800 */
[----:B----4-:R-:W-:-:S03]  /*4af0*/  SHF.R.S32.HI R11, RZ, 0x1f, R3 ;  /* 0x0000001fff0b7819 */ /* 0x010fc60000011403 */
[----:B------:R-:W-:Y:S04]  /*4b00*/  STL [R1+0x874], R15 ;  /* 0x0008740f01007387 */ /* 0x000fe80000100800 */
[----:B------:R-:W-:Y:S04]  /*4b10*/  STL [R1+0x878], R28 ;  /* 0x0008781c01007387 */ /* 0x000fe80000100800 */
[----:B------:R-:W-:Y:S04]  /*4b20*/  STL [R1+0x7b8], R5 ;  /* 0x0007b80501007387 */ /* 0x000fe80000100800 */
[----:B------:R2:W-:Y:S04]  /*4b30*/  STL [R1+0x7b4], R2 ;  /* 0x0007b40201007387 */ /* 0x0005e80000100800 */
[----:B------:R-:W-:Y:S04]  /*4b40*/  STL [R1+0x7c0], R11 ;  /* 0x0007c00b01007387 */ /* 0x000fe80000100800 */
[----:B------:R0:W-:Y:S01]  /*4b50*/  STL [R1+0x7bc], R3 ;  /* 0x0007bc0301007387 */ /* 0x0001e20000100800 */
[----:B--2---:R-:W-:-:S02]  /*4b60*/  IMAD R2, R0, UR7, RZ ;  /* 0x0000000700027c24 */ /* 0x004fc4000f8e02ff */
[----:B---3--:R-:W-:Y:S02]  /*4b70*/  IMAD R12, R12, UR6, RZ ;  /* 0x000000060c0c7c24 */ /* 0x008fe4000f8e02ff */
[----:B------:R-:W-:Y:S02]  /*4b80*/  IMAD R13, R13, UR6, RZ ;  /* 0x000000060d0d7c24 */ /* 0x000fe4000f8e02ff */
[----:B------:R-:W-:Y:S02]  /*4b90*/  IMAD R14, R14, UR6, RZ ;  /* 0x000000060e0e7c24 */ /* 0x000fe4000f8e02ff */
[----:B------:R-:W-:Y:S02]  /*4ba0*/  IMAD R17, R17, UR6, RZ ;  /* 0x0000000611117c24 */ /* 0x000fe4000f8e02ff */
[----:B------:R-:W-:Y:S02]  /*4bb0*/  IMAD R18, R18, UR6, RZ ;  /* 0x0000000612127c24 */ /* 0x000fe4000f8e02ff */
[----:B------:R-:W-:-:S02]  /*4bc0*/  IMAD R22, R22, UR6, RZ ;  /* 0x0000000616167c24 */ /* 0x000fc4000f8e02ff */
[----:B------:R-:W-:Y:S02]  /*4bd0*/  IMAD R23, R23, UR6, RZ ;  /* 0x0000000617177c24 */ /* 0x000fe4000f8e02ff */
[----:B------:R-:W-:Y:S02]  /*4be0*/  IMAD R24, R24, UR6, RZ ;  /* 0x0000000618187c24 */ /* 0x000fe4000f8e02ff */
[----:B------:R-:W-:Y:S02]  /*4bf0*/  IMAD R25, R25, UR6, RZ ;  /* 0x0000000619197c24 */ /* 0x000fe4000f8e02ff */
[----:B0-----:R-:W-:Y:S02]  /*4c00*/  IMAD R3, R10, UR6, RZ ;  /* 0x000000060a037c24 */ /* 0x001fe4000f8e02ff */
[----:B------:R-:W-:-:S05]  /*4c10*/  IMAD R0, R7, UR6, RZ ;  /* 0x0000000607007c24 */ /* 0x000fca000f8e02ff */
[----:B------:R0:W-:Y:S04]  /*4c20*/  STL [R1+0x87c], R0 ;  /* 0x00087c0001007387 */ /* 0x0001e80000100800 */
[----:B------:R1:W-:Y:S04]  /*4c30*/  STL [R1+0x13c], R2 ;  /* 0x00013c0201007387 */ /* 0x0003e80000100800 */
[----:B------:R-:W-:Y:S04]  /*4c40*/  STL [R1+0x880], R12 ;  /* 0x0008800c01007387 */ /* 0x000fe80000100800 */
[----:B------:R-:W-:Y:S01]  /*4c50*/  STL [R1+0x884], R13 ;  /* 0x0008840d01007387 */ /* 0x000fe20000100800 */
[----:B0-----:R-:W-:-:S03]  /*4c60*/  IMAD R0, R9, UR6, RZ ;  /* 0x0000000609007c24 */ /* 0x001fc6000f8e02ff */
[----:B------:R-:W-:Y:S01]  /*4c70*/  STL [R1+0x888], R14 ;  /* 0x0008880e01007387 */ /* 0x000fe20000100800 */
[----:B-1----:R-:W-:-:S03]  /*4c80*/  IMAD R2, R8, UR6, RZ ;  /* 0x0000000608027c24 */ /* 0x002fc6000f8e02ff */
[----:B------:R-:W-:Y:S04]  /*4c90*/  STL [R1+0x88c], R17 ;  /* 0x00088c1101007387 */ /* 0x000fe80000100800 */
[----:B------:R-:W-:Y:S04]  /*4ca0*/  STL [R1+0x890], R18 ;  /* 0x0008901201007387 */ /* 0x000fe80000100800 */
[----:B------:R-:W-:Y:S04]  /*4cb0*/  STL [R1+0x894], R22 ;  /* 0x0008941601007387 */ /* 0x000fe80000100800 */
[----:B------:R-:W-:Y:S04]  /*4cc0*/  STL [R1+0x898], R23 ;  /* 0x0008981701007387 */ /* 0x000fe80000100800 */
[----:B------:R-:W-:Y:S04]  /*4cd0*/  STL [R1+0x89c], R24 ;  /* 0x00089c1801007387 */ /* 0x000fe80000100800 */
[----:B------:R-:W-:Y:S04]  /*4ce0*/  STL [R1+0x8a0], R25 ;  /* 0x0008a01901007387 */ /* 0x000fe80000100800 */
[----:B------:R0:W-:Y:S04]  /*4cf0*/  STL [R1+0x1c], R2 ;  /* 0x00001c0201007387 */ /* 0x0001e80000100800 */
[----:B------:R1:W-:Y:S04]  /*4d00*/  STL [R1+0x20], R0 ;  /* 0x0000200001007387 */ /* 0x0003e80000100800 */
[----:B------:R2:W-:Y:S01]  /*4d10*/  STL [R1+0x24], R3 ;  /* 0x0000240301007387 */ /* 0x0005e20000100800 */
[----:B0-----:R-:W-:-:S02]  /*4d20*/  IMAD R2, R27, UR6, RZ ;  /* 0x000000061b027c24 */ /* 0x001fc4000f8e02ff */
[----:B-1----:R-:W-:-:S03]  /*4d30*/  IMAD R0, R19, UR6, RZ ;  /* 0x0000000613007c24 */ /* 0x002fc6000f8e02ff */
[----:B------:R0:W-:Y:S01]  /*4d40*/  STL [R1+0x28], R2 ;  /* 0x0000280201007387 */ /* 0x0001e20000100800 */
[----:B--2---:R-:W-:-:S03]  /*4d50*/  IMAD R3, R20, UR6, RZ ;  /* 0x0000000614037c24 */ /* 0x004fc6000f8e02ff */
[----:B------:R1:W-:Y:S04]  /*4d60*/  STL [R1+0x2c], R0 ;  /* 0x00002c0001007387 */ /* 0x0003e80000100800 */
[----:B------:R-:W-:Y:S04]  /*4d70*/  STL [R1+0x30], R3 ;  /* 0x0000300301007387 */ /* 0x000fe80000100800 */
[----:B------:R-:W2:Y:S01]  /*4d80*/  LDL.LU R25, [R1+0xd8] ;  /* 0x0000d80001197983 */ /* 0x000ea20000300800 */
[----:B0-----:R-:W-:Y:S02]  /*4d90*/  IMAD R2, R26, UR6, RZ ;  /* 0x000000061a027c24 */ /* 0x001fe4000f8e02ff */
[----:B-1----:R-:W-:-:S03]  /*4da0*/  IMAD R0, R29, UR6, RZ ;  /* 0x000000061d007c24 */ /* 0x002fc6000f8e02ff */
[----:B------:R-:W-:Y:S04]  /*4db0*/  STL [R1+0x34], R2 ;  /* 0x0000340201007387 */ /* 0x000fe80000100800 */
[----:B--2---:R0:W-:Y:S04]  /*4dc0*/  STL [R1+0x8a4], R25 ;  /* 0x0008a41901007387 */ /* 0x0041e80000100800 */
[----:B------:R-:W-:Y:S04]  /*4dd0*/  STL [R1+0x38], R0 ;  /* 0x0000380001007387 */ /* 0x000fe80000100800 */
[----:B0-----:R-:W2:Y:S04]  /*4de0*/  LDL.LU R25, [R1+0xc0] ;  /* 0x0000c00001197983 */ /* 0x001ea80000300800 */
[----:B--2---:R0:W-:Y:S04]  /*4df0*/  STL [R1+0x8a8], R25 ;  /* 0x0008a81901007387 */ /* 0x0041e80000100800 */
[----:B0-----:R-:W2:Y:S04]  /*4e00*/  LDL.LU R25, [R1+0xb8] ;  /* 0x0000b80001197983 */ /* 0x001ea80000300800 */
[----:B------:R-:W3:Y:S04]  /*4e10*/  LDL.LU R24, [R1+0xd4] ;  /* 0x0000d40001187983 */ /* 0x000ee80000300800 */
[----:B------:R-:W4:Y:S04]  /*4e20*/  LDL.LU R23, [R1+0xd0] ;  /* 0x0000d00001177983 */ /* 0x000f280000300800 */
[----:B------:R-:W3:Y:S04]  /*4e30*/  LDL.LU R22, [R1+0xcc] ;  /* 0x0000cc0001167983 */ /* 0x000ee80000300800 */
        /* <DEDUP_REMOVED lines=24> */
[----:B------:R-:W3:Y:S01]  /*4fc0*/  LDL.LU R5, [R1] ;  /* 0x0000000001057983 */ /* 0x000ee20000300800 */
[----:B--2---:R-:W-:-:S05]  /*4fd0*/  IMAD R25, R25, UR6, RZ ;  /* 0x0000000619197c24 */ /* 0x004fca000f8e02ff */
[----:B------:R0:W-:Y:S04]  /*4fe0*/  STL [R1+0x3c], R25 ;  /* 0x00003c1901007387 */ /* 0x0001e80000100800 */
[----:B0-----:R-:W2:Y:S02]  /*4ff0*/  LDL.LU R25, [R1+0x8a8] ;  /* 0x0008a80001197983 */ /* 0x001ea40000300800 */
[----:B--2---:R-:W-:-:S05]  /*5000*/  IMAD R25, R25, UR6, RZ ;  /* 0x0000000619197c24 */ /* 0x004fca000f8e02ff */
[----:B------:R0:W-:Y:S04]  /*5010*/  STL [R1+0x40], R25 ;  /* 0x0000401901007387 */ /* 0x0001e80000100800 */
[----:B0-----:R-:W2:Y:S01]  /*5020*/  LDL.LU R25, [R1+0x8a4] ;  /* 0x0008a40001197983 */ /* 0x001ea20000300800 */
[----:B---3--:R-:W-:Y:S02]  /*5030*/  IMAD R24, R24, UR6, RZ ;  /* 0x0000000618187c24 */ /* 0x008fe4000f8e02ff */
[----:B----4-:R-:W-:Y:S02]  /*5040*/  IMAD R23, R23, UR6, RZ ;  /* 0x0000000617177c24 */ /* 0x010fe4000f8e02ff */
[----:B------:R-:W-:Y:S02]  /*5050*/  IMAD R22, R22, UR6, RZ ;  /* 0x0000000616167c24 */ /* 0x000fe4000f8e02ff */
[----:B------:R-:W-:-:S02]  /*5060*/  IMAD R18, R18, UR6, RZ ;  /* 0x0000000612127c24 */ /* 0x000fc4000f8e02ff */
[----:B------:R-:W-:Y:S02]  /*5070*/  IMAD R17, R17, UR6, RZ ;  /* 0x0000000611117c24 */ /* 0x000fe4000f8e02ff */
        /* <DEDUP_REMOVED lines=19> */
[----:B--2---:R-:W-:-:S05]  /*51b0*/  IMAD R25, R25, UR6, RZ ;  /* 0x0000000619197c24 */ /* 0x004fca000f8e02ff */
[----:B------:R0:W-:Y:S04]  /*51c0*/  STL [R1+0x44], R25 ;  /* 0x0000441901007387 */ /* 0x0001e80000100800 */
[----:B0-----:R-:W2:Y:S04]  /*51d0*/  LDL.LU R25, [R1+0x8a0] ;  /* 0x0008a00001197983 */ /* 0x001ea80000300800 */
[----:B------:R0:W-:Y:S04]  /*51e0*/  STL [R1+0x4c], R24 ;  /* 0x00004c1801007387 */ /* 0x0001e80000100800 */
[----:B0-----:R-:W3:Y:S04]  /*51f0*/  LDL.LU R24, [R1+0x89c] ;  /* 0x00089c0001187983 */ /* 0x001ee80000300800 */
[----:B------:R0:W-:Y:S04]  /*5200*/  STL [R1+0x54], R23 ;  /* 0x0000541701007387 */ /* 0x0001e80000100800 */
[----:B0-----:R-:W4:Y:S04]  /*5210*/  LDL.LU R23, [R1+0x898] ;  /* 0x0008980001177983 */ /* 0x001f280000300800 */
        /* <DEDUP_REMOVED lines=41> */
[----:B0-----:R-:W4:Y:S04]  /*54b0*/  LDL.LU R26, [R1+0x844] ;  /* 0x00084400011a7983 */ /* 0x001f280000300800 */
[----:B------:R0:W-:Y:S04]  /*54c0*/  STL [R1+0xdc], R29 ;  /* 0x0000dc1d01007387 */ /* 0x0001e80000100800 */
[----:B0-----:R-:W4:Y:S01]  /*54d0*/  LDL.LU R29, [R1+0x840] ;  /* 0x00084000011d7983 */ /* 0x001f220000300800 */
[----:B------:R-:W-:-:S05]  /*54e0*/  IMAD R3, R3, UR6, RZ ;  /* 0x0000000603037c24 */ /* 0x000fca000f8e02ff */
[----:B------:R0:W-:Y:S02]  /*54f0*/  STL [R1+0xe4], R3 ;  /* 0x0000e40301007387 */ /* 0x0001e40000100800 */
[----:B0-----:R-:W-:Y:S02]  /*5500*/  IMAD R3, R11, UR6, RZ ;  /* 0x000000060b037c24 */ /* 0x001fe4000f8e02ff */
[----:B------:R-:W-:-:S03]  /*5510*/  IMAD R11, R2, UR6, RZ ;  /* 0x00000006020b7c24 */ /* 0x000fc6000f8e02ff */
[----:B------:R0:W-:Y:S04]  /*5520*/  STL [R1+0xe8], R3 ;  /* 0x0000e80301007387 */ /* 0x0001e80000100800 */
[----:B------:R2:W-:Y:S01]  /*5530*/  STL [R1+0xf0], R11 ;  /* 0x0000f00b01007387 */ /* 0x0005e20000100800 */
[----:B0-----:R-:W-:-:S05]  /*5540*/  IMAD R3, R5, UR6, RZ ;  /* 0x0000000605037c24 */ /* 0x001fca000f8e02ff */
[----:B------:R3:W-:Y:S01]  /*5550*/  STL [R1+0xf8], R3 ;  /* 0x0000f80301007387 */ /* 0x0007e20000100800 */
[----:B--2---:R-:W-:Y:S02]  /*5560*/  IMAD R11, R4, UR6, RZ ;  /* 0x00000006040b7c24 */ /* 0x004fe4000f8e02ff */
[----:B---3--:R-:W-:Y:S02]  /*5570*/  IMAD R3, R20, UR6, RZ ;  /* 0x0000000614037c24 */ /* 0x008fe4000f8e02ff */
[----:B----4-:R-:W-:Y:S02]  /*5580*/  IMAD R5, R26, UR6, RZ ;  /* 0x000000061a057c24 */ /* 0x010fe4000f8e02ff */
[----:B------:R-:W-:-:S05]  /*5590*/  IMAD R2, R29, UR6, RZ ;  /* 0x000000061d027c24 */ /* 0x000fca000f8e02ff */
[----:B------:R0:W-:Y:S04]  /*55a0*/  STL [R1+0xfc], R2 ;  /* 0x0000fc0201007387 */ /* 0x0001e80000100800 */
[----:B------:R1:W-:Y:S01]  /*55b0*/  STL [R1+0x104], R5 ;  /* 0x0001040501007387 */ /* 0x0003e20000100800 */
[----:B0-----:R-:W-:-:S03]  /*55c0*/  IMAD R2, R19, UR6, RZ ;  /* 0x0000000613027c24 */ /* 0x001fc6000f8e02ff */
[----:B------:R0:W-:Y:S01]  /*55d0*/  STL [R1+0x108], R3 ;  /* 0x0001080301007387 */ /* 0x0001e20000100800 */
[----:B-1----:R-:W-:-:S03]  /*55e0*/  IMAD R5, R27, UR6, RZ ;  /* 0x000000061b057c24 */ /* 0x002fc6000f8e02ff */
[----:B------:R1:W-:Y:S01]  /*55f0*/  STL [R1+0x110], R2 ;  /* 0x0001100201007387 */ /* 0x0003e20000100800 */
[----:B0-----:R-:W-:-:S03]  /*5600*/  IMAD R3, R10, UR6, RZ ;  /* 0x000000060a037c24 */ /* 0x001fc6000f8e02ff */
[----:B------:R0:W-:Y:S01]  /*5610*/  STL [R1+0x118], R5 ;  /* 0x0001180501007387 */ /* 0x0001e20000100800 */
[----:B-1----:R-:W-:-:S03]  /*5620*/  IMAD R2, R9, UR6, RZ ;  /* 0x0000000609027c24 */ /* 0x002fc6000f8e02ff */
[----:B------:R1:W-:Y:S04]  /*5630*/  STL [R1+0x11c], R3 ;  /* 0x00011c0301007387 */ /* 0x0003e80000100800 */
[----:B------:R2:W-:Y:S01]  /*5640*/  STL [R1+0x124], R2 ;  /* 0x0001240201007387 */ /* 0x0005e20000100800 */
[----:B0-----:R-:W-:Y:S02]  /*5650*/  IMAD R5, R8, UR6, RZ ;  /* 0x0000000608057c24 */ /* 0x001fe4000f8e02ff */
[----:B-1----:R-:W-:-:S03]  /*5660*/  IMAD R3, R7, UR6, RZ ;  /* 0x0000000607037c24 */ /* 0x002fc6000f8e02ff */
[----:B------:R-:W-:Y:S01]  /*5670*/  STL [R1+0x128], R5 ;  /* 0x0001280501007387 */ /* 0x000fe20000100800 */
[----:B--2---:R-:W-:-:S03]  /*5680*/  IMAD R2, R6, UR6, RZ ;  /* 0x0000000606027c24 */ /* 0x004fc6000f8e02ff */
[----:B------:R0:W-:Y:S01]  /*5690*/  STL [R1+0x130], R3 ;  /* 0x0001300301007387 */ /* 0x0001e20000100800 */
[----:B------:R-:W-:-:S03]  /*56a0*/  IMAD R7, R28, UR6, RZ ;  /* 0x000000061c077c24 */ /* 0x000fc6000f8e02ff */
[----:B------:R-:W-:Y:S01]  /*56b0*/  STL [R1+0x138], R2 ;  /* 0x0001380201007387 */ /* 0x000fe20000100800 */
[----:B------:R-:W-:-:S03]  /*56c0*/  SHF.R.S32.HI R26, RZ, 0x1f, R0 ;  /* 0x0000001fff1a7819 */ /* 0x000fc60000011400 */
[----:B------:R-:W-:Y:S01]  /*56d0*/  STL [R1+0x140], R11 ;  /* 0x0001400b01007387 */ /* 0x000fe20000100800 */
[----:B0-----:R-:W-:-:S03]  /*56e0*/  IMAD R3, R16, UR6, RZ ;  /* 0x0000000610037c24 */ /* 0x001fc6000f8e02ff */
[----:B------:R0:W-:Y:S04]  /*56f0*/  STL [R1+0x7c4], R11 ;  /* 0x0007c40b01007387 */ /* 0x0001e80000100800 */
[----:B------:R-:W2:Y:S04]  /*5700*/  LDL R6, [R1+0x1c] ;  /* 0x00001c0001067983 */ /* 0x000ea80000100800 */
[----:B------:R-:W3:Y:S04]  /*5710*/  LDL R4, [R1+0x20] ;  /* 0x0000200001047983 */ /* 0x000ee80000100800 */
[----:B------:R-:W-:Y:S01]  /*5720*/  STL [R1+0x15c], R7 ;  /* 0x00015c0701007387 */ /* 0x000fe20000100800 */
[----:B------:R-:W-:-:S03]  /*5730*/  IMAD R5, R21, UR6, RZ ;  /* 0x0000000615057c24 */ /* 0x000fc6000f8e02ff */
[----:B------:R-:W4:Y:S04]  /*5740*/  LDL R27, [R1+0x24] ;  /* 0x00002400011b7983 */ /* 0x000f280000100800 */
[----:B------:R-:W4:Y:S04]  /*5750*/  LDL R28, [R1+0x28] ;  /* 0x00002800011c7983 */ /* 0x000f280000100800 */
[----:B------:R-:W4:Y:S04]  /*5760*/  LDL R29, [R1+0x2c] ;  /* 0x00002c00011d7983 */ /* 0x000f280000100800 */
[----:B0-----:R-:W4:Y:S04]  /*5770*/  LDL R11, [R1+0x94] ;  /* 0x00009400010b7983 */ /* 0x001f280000100800 */
[----:B------:R-:W-:Y:S04]  /*5780*/  STL [R1+0x148], R3 ;  /* 0x0001480301007387 */ /* 0x000fe80000100800 */
[----:B------:R0:W-:Y:S01]  /*5790*/  STL [R1+0x7c8], R3 ;  /* 0x0007c80301007387 */ /* 0x0001e20000100800 */
[----:B------:R-:W-:Y:S01]  /*57a0*/  SHF.R.S32.HI R21, RZ, 0x1f, R12 ;  /* 0x0000001fff157819 */ /* 0x000fe2000001140c */
[----:B------:R-:W-:-:S02]  /*57b0*/  IMAD R2, R15, UR6, RZ ;  /* 0x000000060f027c24 */ /* 0x000fc4000f8e02ff */
[----:B0-----:R-:W4:Y:S04]  /*57c0*/  LDL R3, [R1+0x90] ;  /* 0x0000900001037983 */ /* 0x001f280000100800 */
[----:B------:R0:W-:Y:S01]  /*57d0*/  STL [R1+0x7d0], R26 ;  /* 0x0007d01a01007387 */ /* 0x0001e20000100800 */
[----:B------:R-:W-:-:S03]  /*57e0*/  SHF.R.S32.HI R20, RZ, 0x1f, R13 ;  /* 0x0000001fff147819 */ /* 0x000fc6000001140d */
[----:B0-----:R-:W4:Y:S04]  /*57f0*/  LDL R26, [R1+0x64] ;  /* 0x00006400011a7983 */ /* 0x001f280000100800 */
[----:B------:R0:W-:Y:S04]  /*5800*/  STL [R1+0x7cc], R0 ;  /* 0x0007cc0001007387 */ /* 0x0001e80000100800 */
[----:B0-----:R-:W4:Y:S04]  /*5810*/  LDL R0, [R1+0x60] ;  /* 0x0000600001007983 */ /* 0x001f280000100800 */
[----:B------:R-:W-:Y:S04]  /*5820*/  STL [R1+0x14c], R5 ;  /* 0x00014c0501007387 */ /* 0x000fe80000100800 */
[----:B------:R0:W-:Y:S01]  /*5830*/  STL [R1+0x7d4], R5 ;  /* 0x0007d40501007387 */ /* 0x0001e20000100800 */
[----:B------:R-:W-:-:S03]  /*5840*/  SHF.R.S32.HI R19, RZ, 0x1f, R14 ;  /* 0x0000001fff137819 */ /* 0x000fc6000001140e */
[----:B0-----:R-:W4:Y:S04]  /*5850*/  LDL R5, [R1+0x58] ;  /* 0x0000580001057983 */ /* 0x001f280000100800 */
[----:B------:R0:W-:Y:S01]  /*5860*/  STL [R1+0x7dc], R21 ;  /* 0x0007dc1501007387 */ /* 0x0001e20000100800 */
[----:B------:R-:W-:-:S03]  /*5870*/  SHF.R.S32.HI R16, RZ, 0x1f, R17 ;  /* 0x0000001fff107819 */ /* 0x000fc60000011411 */
[----:B0-----:R-:W4:Y:S04]  /*5880*/  LDL R21, [R1+0x54] ;  /* 0x0000540001157983 */ /* 0x001f280000100800 */
[----:B------:R0:W-:Y:S04]  /*5890*/  STL [R1+0x7d8], R12 ;  /* 0x0007d80c01007387 */ /* 0x0001e80000100800 */
[----:B0-----:R-:W4:Y:S04]  /*58a0*/  LDL R12, [R1+0x4c] ;  /* 0x00004c00010c7983 */ /* 0x001f280000100800 */
[----:B------:R-:W-:Y:S04]  /*58b0*/  STL [R1+0x154], R2 ;  /* 0x0001540201007387 */ /* 0x000fe80000100800 */
[----:B------:R0:W-:Y:S04]  /*58c0*/  STL [R1+0x7e0], R2 ;  /* 0x0007e00201007387 */ /* 0x0001e80000100800 */
[----:B0-----:R-:W4:Y:S04]  /*58d0*/  LDL R2, [R1+0x44] ;  /* 0x0000440001027983 */ /* 0x001f280000100800 */
        /* <DEDUP_REMOVED lines=9> */
[----:B0-----:R-:W4:Y:S01]  /*5970*/  LDL R16, [R1+0x30] ;  /* 0x0000300001107983 */ /* 0x001f220000100800 */
[----:B------:R-:W-:-:S02]  /*5980*/  SHF.R.S32.HI R15, RZ, 0x1f, R18 ;  /* 0x0000001fff0f7819 */ /* 0x000fc40000011412 */
[----:B------:R-:W-:Y:S01]  /*5990*/  SHF.R.S32.HI R10, RZ, 0x1f, R22 ;  /* 0x0000001fff0a7819 */ /* 0x000fe20000011416 */
[----:B------:R-:W-:Y:S01]  /*59a0*/  STL [R1+0x7f4], R17 ;  /* 0x0007f41101007387 */ /* 0x000fe20000100800 */
[----:B------:R-:W-:Y:S02]  /*59b0*/  SHF.R.S32.HI R9, RZ, 0x1f, R23 ;  /* 0x0000001fff097819 */ /* 0x000fe40000011417 */
[----:B------:R-:W-:Y:S01]  /*59c0*/  SHF.R.S32.HI R8, RZ, 0x1f, R24 ;  /* 0x0000001fff087819 */ /* 0x000fe20000011418 */
[----:B------:R-:W-:Y:S01]  /*59d0*/  STL [R1+0x800], R15 ;  /* 0x0008000f01007387 */ /* 0x000fe20000100800 */
[----:B------:R-:W-:-:S03]  /*59e0*/  SHF.R.S32.HI R7, RZ, 0x1f, R25 ;  /* 0x0000001fff077819 */ /* 0x000fc60000011419 */
[----:B------:R-:W-:Y:S04]  /*59f0*/  STL [R1+0x7fc], R18 ;  /* 0x0007fc1201007387 */ /* 0x000fe80000100800 */
[----:B------:R-:W-:Y:S04]  /*5a00*/  STL [R1+0x808], R10 ;  /* 0x0008080a01007387 */ /* 0x000fe80000100800 */
[----:B------:R-:W-:Y:S04]  /*5a10*/  STL [R1+0x804], R22 ;  /* 0x0008041601007387 */ /* 0x000fe80000100800 */
[----:B------:R-:W-:Y:S04]  /*5a20*/  STL [R1+0x810], R9 ;  /* 0x0008100901007387 */ /* 0x000fe80000100800 */
[----:B------:R-:W-:Y:S04]  /*5a30*/  STL [R1+0x80c], R23 ;  /* 0x00080c1701007387 */ /* 0x000fe80000100800 */
[----:B------:R-:W-:Y:S04]  /*5a40*/  STL [R1+0x818], R8 ;  /* 0x0008180801007387 */ /* 0x000fe80000100800 */
[----:B------:R-:W-:Y:S04]  /*5a50*/  STL [R1+0x814], R24 ;  /* 0x0008141801007387 */ /* 0x000fe80000100800 */
[----:B------:R0:W-:Y:S04]  /*5a60*/  STL [R1+0x820], R7 ;  /* 0x0008200701007387 */ /* 0x0001e80000100800 */
[----:B------:R-:W-:Y:S01]  /*5a70*/  STL [R1+0x81c], R25 ;  /* 0x00081c1901007387 */ /* 0x000fe20000100800 */
[----:B--2---:R-:W-:-:S02]  /*5a80*/  SHF.R.S32.HI R6, RZ, 0x1f, R6 ;  /* 0x0000001fff067819 */ /* 0x004fc40000011406 */
[----:B---3--:R-:W-:-:S03]  /*5a90*/  SHF.R.S32.HI R4, RZ, 0x1f, R4 ;  /* 0x0000001fff047819 */ /* 0x008fc60000011404 */
[----:B------:R-:W-:Y:S04]  /*5aa0*/  STL [R1+0x824], R6 ;  /* 0x0008240601007387 */ /* 0x000fe80000100800 */
[----:B------:R1:W-:Y:S01]  /*5ab0*/  STL [R1+0x828], R4 ;  /* 0x0008280401007387 */ /* 0x0003e20000100800 */
[----:B----4-:R-:W-:Y:S02]  /*5ac0*/  SHF.R.S32.HI R27, RZ, 0x1f, R27 ;  /* 0x0000001fff1b7819 */ /* 0x010fe4000001141b */
[----:B------:R-:W-:-:S03]  /*5ad0*/  SHF.R.S32.HI R28, RZ, 0x1f, R28 ;  /* 0x0000001fff1c7819 */ /* 0x000fc6000001141c */
[----:B------:R-:W-:Y:S01]  /*5ae0*/  STL [R1+0x82c], R27 ;  /* 0x00082c1b01007387 */ /* 0x000fe20000100800 */
[----:B------:R-:W-:-:S03]  /*5af0*/  SHF.R.S32.HI R29, RZ, 0x1f, R29 ;  /* 0x0000001fff1d7819 */ /* 0x000fc6000001141d */
[----:B------:R-:W-:Y:S04]  /*5b00*/  STL [R1+0x830], R28 ;  /* 0x0008301c01007387 */ /* 0x000fe80000100800 */
[----:B------:R-:W-:Y:S01]  /*5b10*/  STL [R1+0x834], R29 ;  /* 0x0008341d01007387 */ /* 0x000fe20000100800 */
[----:B------:R-:W-:Y:S02]  /*5b20*/  SHF.R.S32.HI R0, RZ, 0x1f, R0 ;  /* 0x0000001fff007819 */ /* 0x000fe40000011400 */
[----:B------:R-:W-:Y:S02]  /*5b30*/  SHF.R.S32.HI R2, RZ, 0x1f, R2 ;  /* 0x0000001fff027819 */ /* 0x000fe40000011402 */
[----:B0-----:R-:W-:Y:S02]  /*5b40*/  SHF.R.S32.HI R7, RZ, 0x1f, R19 ;  /* 0x0000001fff077819 */ /* 0x001fe40000011413 */
[----:B-1----:R-:W-:-:S02]  /*5b50*/  SHF.R.S32.HI R4, RZ, 0x1f, R14 ;  /* 0x0000001fff047819 */ /* 0x002fc4000001140e */
[----:B------:R-:W-:-:S05]  /*5b60*/  SHF.R.S32.HI R6, RZ, 0x1f, R16 ;  /* 0x0000001fff067819 */ /* 0x000fca0000011410 */
[----:B------:R0:W-:Y:S04]  /*5b70*/  STL [R1], R6 ;  /* 0x0000000601007387 */ /* 0x0001e80000100800 */
[----:B------:R1:W-:Y:S01]  /*5b80*/  STL [R1+0x4], R4 ;  /* 0x0000040401007387 */ /* 0x0003e20000100800 */
[----:B0-----:R-:W-:-:S03]  /*5b90*/  SHF.R.S32.HI R6, RZ, 0x1f, R13 ;  /* 0x0000001fff067819 */ /* 0x001fc6000001140d */
[----:B------:R-:W-:Y:S01]  /*5ba0*/  STL [R1+0x8], R7 ;  /* 0x0000080701007387 */ /* 0x000fe20000100800 */
[----:B-1----:R-:W-:-:S03]  /*5bb0*/  SHF.R.S32.HI R4, RZ, 0x1f, R20 ;  /* 0x0000001fff047819 */ /* 0x002fc60000011414 */
[----:B------:R0:W-:Y:S04]  /*5bc0*/  STL [R1+0xc], R6 ;  /* 0x00000c0601007387 */ /* 0x0001e80000100800 */
[----:B------:R1:W-:Y:S01]  /*5bd0*/  STL [R1+0x10], R4 ;  /* 0x0000100401007387 */ /* 0x0003e20000100800 */
[----:B0-----:R-:W-:-:S03]  /*5be0*/  SHF.R.S32.HI R6, RZ, 0x1f, R12 ;  /* 0x0000001fff067819 */ /* 0x001fc6000001140c */
[----:B------:R0:W-:Y:S01]  /*5bf0*/  STL [R1+0x14], R2 ;  /* 0x0000140201007387 */ /* 0x0001e20000100800 */
[----:B-1----:R-:W-:-:S03]  /*5c00*/  SHF.R.S32.HI R4, RZ, 0x1f, R21 ;  /* 0x0000001fff047819 */ /* 0x002fc60000011415 */
[----:B------:R-:W-:Y:S04]  /*5c10*/  STL [R1+0x18], R6 ;  /* 0x0000180601007387 */ /* 0x000fe80000100800 */
[----:B------:R1:W-:Y:S01]  /*5c20*/  STL [R1+0x48], R4 ;  /* 0x0000480401007387 */ /* 0x0003e20000100800 */
[----:B0-----:R-:W-:-:S05]  /*5c30*/  SHF.R.S32.HI R2, RZ, 0x1f, R5 ;  /* 0x0000001fff027819 */ /* 0x001fca0000011405 */
[----:B------:R0:W-:Y:S01]  /*5c40*/  STL [R1+0x50], R2 ;  /* 0x0000500201007387 */ /* 0x0001e20000100800 */
[----:B-1----:R-:W-:-:S03]  /*5c50*/  SHF.R.S32.HI R4, RZ, 0x1f, R26 ;  /* 0x0000001fff047819 */ /* 0x002fc6000001141a */
[----:B------:R1:W-:Y:S04]  /*5c60*/  STL [R1+0x5c], R0 ;  /* 0x00005c0001007387 */ /* 0x0003e80000100800 */
[----:B------:R-:W-:Y:S04]  /*5c70*/  STL [R1+0x68], R4 ;  /* 0x0000680401007387 */ /* 0x000fe80000100800 */
[----:B------:R-:W2:Y:S01]  /*5c80*/  LDL R29, [R1+0x8c] ;  /* 0x00008c00011d7983 */ /* 0x000ea20000100800 */
[----:B0-----:R-:W-:Y:S02]  /*5c90*/  SHF.R.S32.HI R2, RZ, 0x1f, R3 ;  /* 0x0000001fff027819 */ /* 0x001fe40000011403 */
[----:B-1----:R-:W-:-:S03]  /*5ca0*/  SHF.R.S32.HI R0, RZ, 0x1f, R11 ;  /* 0x0000001fff007819 */ /* 0x002fc6000001140b */
[----:B------:R-:W-:Y:S04]  /*5cb0*/  STL [R1+0x6c], R2 ;  /* 0x00006c0201007387 */ /* 0x000fe80000100800 */
[----:B--2---:R0:W-:Y:S04]  /*5cc0*/  STL [R1+0x838], R29 ;  /* 0x0008381d01007387 */ /* 0x0041e80000100800 */
[----:B------:R-:W-:Y:S04]  /*5cd0*/  STL [R1+0x70], R0 ;  /* 0x0000700001007387 */ /* 0x000fe80000100800 */
[----:B0-----:R-:W2:Y:S04]  /*5ce0*/  LDL R29, [R1+0x9c] ;  /* 0x00009c00011d7983 */ /* 0x001ea80000100800 */
[----:B--2---:R0:W-:Y:S04]  /*5cf0*/  STL [R1+0x83c], R29 ;  /* 0x00083c1d01007387 */ /* 0x0041e80000100800 */
[----:B------:R-:W2:Y:S04]  /*5d00*/  LDL R28, [R1+0x88] ;  /* 0x00008800011c7983 */ /* 0x000ea80000100800 */
[----:B------:R-:W3:Y:S04]  /*5d10*/  LDL R27, [R1+0x84] ;  /* 0x00008400011b7983 */ /* 0x000ee80000100800 */
[----:B0-----:R-:W4:Y:S04]  /*5d20*/  LDL R29, [R1+0x98] ;  /* 0x00009800011d7983 */ /* 0x001f280000100800 */
[----:B------:R-:W2:Y:S04]  /*5d30*/  LDL R4, [R1+0x80] ;  /* 0x0000800001047983 */ /* 0x000ea80000100800 */
        /* <DEDUP_REMOVED lines=24> */
[----:B------:R-:W2:Y:S01]  /*5ec0*/  LDL R11, [R1+0x138] ;  /* 0x00013800010b7983 */ /* 0x000ea20000100800 */
[----:B----4-:R-:W-:-:S05]  /*5ed0*/  SHF.R.S32.HI R29, RZ, 0x1f, R29 ;  /* 0x0000001fff1d7819 */ /* 0x010fca000001141d */
[----:B------:R0:W-:Y:S04]  /*5ee0*/  STL [R1+0x74], R29 ;  /* 0x0000741d01007387 */ /* 0x0001e80000100800 */
[----:B0-----:R-:W4:Y:S02]  /*5ef0*/  LDL.LU R29, [R1+0x83c] ;  /* 0x00083c00011d7983 */ /* 0x001f240000300800 */
[----:B----4-:R-:W-:-:S05]  /*5f00*/  SHF.R.S32.HI R29, RZ, 0x1f, R29 ;  /* 0x0000001fff1d7819 */ /* 0x010fca000001141d */
[----:B------:R0:W-:Y:S04]  /*5f10*/  STL [R1+0x78], R29 ;  /* 0x0000781d01007387 */ /* 0x0001e80000100800 */
[----:B0-----:R-:W4:Y:S01]  /*5f20*/  LDL.LU R29, [R1+0x838] ;  /* 0x00083800011d7983 */ /* 0x001f220000300800 */
[----:B--2---:R-:W-:Y:S02]  /*5f30*/  SHF.R.S32.HI R28, RZ, 0x1f, R28 ;  /* 0x0000001fff1c7819 */ /* 0x004fe4000001141c */
[----:B---3--:R-:W-:Y:S02]  /*5f40*/  SHF.R.S32.HI R27, RZ, 0x1f, R27 ;  /* 0x0000001fff1b7819 */ /* 0x008fe4000001141b */
[----:B------:R-:W-:Y:S02]  /*5f50*/  SHF.R.S32.HI R4, RZ, 0x1f, R4 ;  /* 0x0000001fff047819 */ /* 0x000fe40000011404 */
[----:B------:R-:W-:-:S02]  /*5f60*/  SHF.R.S32.HI R6, RZ, 0x1f, R6 ;  /* 0x0000001fff067819 */ /* 0x000fc40000011406 */
[----:B------:R-:W-:Y:S02]  /*5f70*/  SHF.R.S32.HI R7, RZ, 0x1f, R7 ;  /* 0x0000001fff077819 */ /* 0x000fe40000011407 */
[----:B------:R-:W-:Y:S02]  /*5f80*/  SHF.R.S32.HI R25, RZ, 0x1f, R25 ;  /* 0x0000001fff197819 */ /* 0x000fe40000011419 */
[----:B------:R-:W-:Y:S02]  /*5f90*/  SHF.R.S32.HI R8, RZ, 0x1f, R8 ;  /* 0x0000001fff087819 */ /* 0x000fe40000011408 */
[----:B------:R-:W-:Y:S02]  /*5fa0*/  SHF.R.S32.HI R24, RZ, 0x1f, R24 ;  /* 0x0000001fff187819 */ /* 0x000fe40000011418 */
        /* <DEDUP_REMOVED lines=20> */
[----:B----4-:R-:W-:-:S05]  /*60f0*/  SHF.R.S32.HI R29, RZ, 0x1f, R29 ;  /* 0x0000001fff1d7819 */ /* 0x010fca000001141d */
        /* <DEDUP_REMOVED lines=58> */
[----:B--2---:R-:W-:-:S02]  /*64a0*/  SHF.R.S32.HI R3, RZ, 0x1f, R3 ;  /* 0x0000001fff037819 */ /* 0x004fc40000011403 */
[----:B---3--:R-:W-:-:S05]  /*64b0*/  SHF.R.S32.HI R11, RZ, 0x1f, R11 ;  /* 0x0000001fff0b7819 */ /* 0x008fca000001140b */
[----:B------:R0:W-:Y:S04]  /*64c0*/  STL [R1+0x18c], R11 ;  /* 0x00018c0b01007387 */ /* 0x0001e80000100800 */
[----:B0-----:R-:W2:Y:S04]  /*64d0*/  LDL.LU R11, [R1+0x7c0] ;  /* 0x0007c000010b7983 */ /* 0x001ea80000300800 */
[----:B------:R0:W-:Y:S04]  /*64e0*/  STL [R1+0x190], R3 ;  /* 0x0001900301007387 */ /* 0x0001e80000100800 */
[----:B0-----:R-:W3:Y:S01]  /*64f0*/  LDL.LU R3, [R1+0x7bc] ;  /* 0x0007bc0001037983 */ /* 0x001ee20000300800 */
[----:B------:R-:W-:-:S02]  /*6500*/  SHF.R.S32.HI R5, RZ, 0x1f, R5 ;  /* 0x0000001fff057819 */ /* 0x000fc40000011405 */
[----:B------:R-:W-:-:S03]  /*6510*/  SHF.R.S32.HI R2, RZ, 0x1f, R2 ;  /* 0x0000001fff027819 */ /* 0x000fc60000011402 */
[----:B------:R0:W-:Y:S04]  /*6520*/  STL [R1+0x194], R5 ;  /* 0x0001940501007387 */ /* 0x0001e80000100800 */
[----:B0-----:R-:W2:Y:S04]  /*6530*/  LDL.LU R5, [R1+0x7b8] ;  /* 0x0007b80001057983 */ /* 0x001ea80000300800 */
[----:B------:R3:W-:Y:S02]  /*6540*/  STL [R1+0x198], R2 ;  /* 0x0001980201007387 */ /* 0x0007e40000100800 */
[----:B---3--:R-:W-:-:S05]  /*6550*/  IADD3 R2, P4, PT, R3, R0, RZ ;  /* 0x0000000003027210 */ /* 0x008fca0007f9e0ff */
[----:B------:R0:W-:Y:S04]  /*6560*/  STL [R1+0x3fc], R2 ;  /* 0x0003fc0201007387 */ /* 0x0001e80000100800 */
[----:B0-----:R-:W3:Y:S02]  /*6570*/  LDL.LU R2, [R1+0x7b4] ;  /* 0x0007b40001027983 */ /* 0x001ee40000300800 */
[----:B---3--:R-:W-:-:S05]  /*6580*/  IADD3 R0, P3, PT, R2, R0, RZ ;  /* 0x0000000002007210 */ /* 0x008fca0007f7e0ff */
[----:B------:R0:W-:Y:S02]  /*6590*/  STL [R1+0x3f8], R0 ;  /* 0x0003f80001007387 */ /* 0x0001e40000100800 */
[----:B0-----:R-:W-:-:S05]  /*65a0*/  IADD3 R0, P2, PT, R3, R12, RZ ;  /* 0x0000000c03007210 */ /* 0x001fca0007f5e0ff */
[----:B------:R0:W-:Y:S02]  /*65b0*/  STL [R1+0x3f4], R0 ;  /* 0x0003f40001007387 */ /* 0x0001e40000100800 */
[----:B0-----:R-:W-:Y:S02]  /*65c0*/  IADD3 R0, P1, PT, R2, R12, RZ ;  /* 0x0000000c02007210 */ /* 0x001fe40007f3e0ff */
[----:B------:R-:W-:-:S03]  /*65d0*/  IADD3 R12, P0, PT, R3, R13, RZ ;  /* 0x0000000d030c7210 */ /* 0x000fc60007f1e0ff */
[----:B------:R0:W-:Y:S04]  /*65e0*/  STL [R1+0x3f0], R0 ;  /* 0x0003f00001007387 */ /* 0x0001e80000100800 */
[----:B------:R1:W-:Y:S01]  /*65f0*/  STL [R1+0x3e8], R12 ;  /* 0x0003e80c01007387 */ /* 0x0003e20000100800 */
[----:B0-----:R-:W-:Y:S01]  /*6600*/  IADD3 R0, P6, PT, R2, R13, RZ ;  /* 0x0000000d02007210 */ /* 0x001fe20007fde0ff */
[----:B--2---:R-:W-:Y:S01]  /*6610*/  IMAD.X R13, R11, 0x1, R26, P4 ;  /* 0x000000010b0d7824 */ /* 0x004fe200020e061a */
[----:B-1----:R-:W-:-:S03]  /*6620*/  IADD3 R12, P5, PT, R3, R14, RZ ;  /* 0x0000000e030c7210 */ /* 0x002fc60007fbe0ff */
[----:B------:R0:W-:Y:S04]  /*6630*/  STL [R1+0x3e4], R0 ;  /* 0x0003e40001007387 */ /* 0x0001e80000100800 */
[----:B------:R1:W-:Y:S01]  /*6640*/  STL [R1+0x3e0], R12 ;  /* 0x0003e00c01007387 */ /* 0x0003e20000100800 */
[----:B0-----:R-:W-:-:S03]  /*6650*/  IADD3 R0, P4, PT, R2, R14, RZ ;  /* 0x0000000e02007210 */ /* 0x001fc60007f9e0ff */
[----:B------:R0:W-:Y:S01]  /*6660*/  STL [R1+0x6e8], R13 ;  /* 0x0006e80d01007387 */ /* 0x0001e20000100800 */
[----:B-1----:R-:W-:-:S03]  /*6670*/  IMAD.X R12, R5, 0x1, R26, P3 ;  /* 0x00000001050c7824 */ /* 0x002fc600018e061a */
[----:B------:R1:W-:Y:S04]  /*6680*/  STL [R1+0x3dc], R0 ;  /* 0x0003dc0001007387 */ /* 0x0003e80000100800 */
[----:B------:R2:W-:Y:S01]  /*6690*/  STL [R1+0x6e4], R12 ;  /* 0x0006e40c01007387 */ /* 0x0005e20000100800 */
[----:B0-----:R-:W-:Y:S01]  /*66a0*/  IADD3 R13, P3, PT, R3, R17, RZ ;  /* 0x00000011030d7210 */ /* 0x001fe20007f7e0ff */
[----:B-1----:R-:W-:-:S04]  /*66b0*/  IMAD.X R0, R11, 0x1, R21, P2 ;  /* 0x000000010b007824 */ /* 0x002fc800010e0615 */
[----:B------:R-:W-:Y:S01]  /*66c0*/  STL [R1+0x3d8], R13 ;  /* 0x0003d80d01007387 */ /* 0x000fe20000100800 */
[----:B--2---:R-:W-:-:S03]  /*66d0*/  IADD3 R12, P2, PT, R2, R17, RZ ;  /* 0x00000011020c7210 */ /* 0x004fc60007f5e0ff */
[----:B------:R-:W2:Y:S04]  /*66e0*/  LDL.LU R17, [R1+0x20] ;  /* 0x0000200001117983 */ /* 0x000ea80000300800 */
[----:B------:R0:W-:Y:S04]  /*66f0*/  STL [R1+0x6e0], R0 ;  /* 0x0006e00001007387 */ /* 0x0001e80000100800 */
[----:B------:R1:W-:Y:S01]  /*6700*/  STL [R1+0x3d4], R12 ;  /* 0x0003d40c01007387 */ /* 0x0003e20000100800 */
[----:B0-----:R-:W-:-:S03]  /*6710*/  IMAD.X R0, R5, 0x1, R21, P1 ;  /* 0x0000000105007824 */ /* 0x001fc600008e0615 */
[----:B------:R-:W3:Y:S01]  /*6720*/  LDL.LU R21, [R1+0x1c] ;  /* 0x00001c0001157983 */ /* 0x000ee20000300800 */
[-C--:B------:R-:W-:Y:S01]  /*6730*/  IADD3 R13, P1, PT, R3, R18.reuse, RZ ;  /* 0x00000012030d7210 */ /* 0x080fe20007f3e0ff */
[----:B-1----:R-:W-:Y:S02]  /*6740*/  IMAD.X R12, R11, 0x1, R20, P0 ;  /* 0x000000010b0c7824 */ /* 0x002fe400000e0614 */
[----:B------:R0:W-:Y:S04]  /*6750*/  STL [R1+0x6dc], R0 ;  /* 0x0006dc0001007387 */ /* 0x0001e80000100800 */
[----:B------:R-:W-:Y:S04]  /*6760*/  STL [R1+0x3d0], R13 ;  /* 0x0003d00d01007387 */ /* 0x000fe80000100800 */
[----:B------:R-:W2:Y:S01]  /*6770*/  LDL.LU R26, [R1+0x24] ;  /* 0x00002400011a7983 */ /* 0x000ea20000300800 */
[----:B0-----:R-:W-:-:S03]  /*6780*/  IADD3 R0, P0, PT, R2, R18, RZ ;  /* 0x0000001202007210 */ /* 0x001fc60007f1e0ff */
[----:B------:R0:W-:Y:S04]  /*6790*/  STL [R1+0x6d8], R12 ;  /* 0x0006d80c01007387 */ /* 0x0001e80000100800 */
[----:B------:R1:W-:Y:S01]  /*67a0*/  STL [R1+0x3cc], R0 ;  /* 0x0003cc0001007387 */ /* 0x0003e20000100800 */
[----:B0-----:R-:W-:Y:S01]  /*67b0*/  IMAD.X R12, R5, 0x1, R20, P6 ;  /* 0x00000001050c7824 */ /* 0x001fe200030e0614 */
[----:B-1----:R-:W-:-:S04]  /*67c0*/  IADD3 R0, P6, PT, R3, R22, RZ ;  /* 0x0000001603007210 */ /* 0x002fc80007fde0ff */
[----:B------:R0:W-:Y:S01]  /*67d0*/  STL [R1+0x6d4], R12 ;  /* 0x0006d40c01007387 */ /* 0x0001e20000100800 */
[----:B------:R-:W-:-:S03]  /*67e0*/  IMAD.X R13, R11, 0x1, R19, P5 ;  /* 0x000000010b0d7824 */ /* 0x000fc600028e0613 */
[----:B------:R1:W-:Y:S01]  /*67f0*/  STL [R1+0x3c8], R0 ;  /* 0x0003c80001007387 */ /* 0x0003e20000100800 */
[----:B0-----:R-:W-:-:S03]  /*6800*/  IADD3 R12, P5, PT, R2, R22, RZ ;  /* 0x00000016020c7210 */ /* 0x001fc60007fbe0ff */
[----:B-1----:R-:W4:Y:S01]  /*6810*/  LDL.LU R0, [R1+0x28] ;  /* 0x0000280001007983 */ /* 0x002f220000300800 */
[----:B------:R-:W-:-:S03]  /*6820*/  IMAD.X R14, R11, 0x1, R16, P3 ;  /* 0x000000010b0e7824 */ /* 0x000fc600018e0610 */
[----:B------:R0:W-:Y:S04]  /*6830*/  STL [R1+0x6d0], R13 ;  /* 0x0006d00d01007387 */ /* 0x0001e80000100800 */
[----:B------:R1:W-:Y:S01]  /*6840*/  STL [R1+0x3c4], R12 ;  /* 0x0003c40c01007387 */ /* 0x0003e20000100800 */
[----:B0-----:R-:W-:Y:S01]  /*6850*/  IMAD.X R13, R5, 0x1, R19, P4 ;  /* 0x00000001050d7824 */ /* 0x001fe200020e0613 */
[----:B-1----:R-:W-:-:S04]  /*6860*/  IADD3 R12, P4, PT, R3, R23, RZ ;  /* 0x00000017030c7210 */ /* 0x002fc80007f9e0ff */
[----:B------:R0:W-:Y:S04]  /*6870*/  STL [R1+0x6cc], R13 ;  /* 0x0006cc0d01007387 */ /* 0x0001e80000100800 */
[----:B------:R1:W-:Y:S04]  /*6880*/  STL [R1+0x3c0], R12 ;  /* 0x0003c00c01007387 */ /* 0x0003e80000100800 */
[----:B------:R1:W-:Y:S01]  /*6890*/  STL [R1+0x6c8], R14 ;  /* 0x0006c80e01007387 */ /* 0x0003e20000100800 */
[----:B0-----:R-:W-:Y:S01]  /*68a0*/  IADD3 R13, P3, PT, R2, R23, RZ ;  /* 0x00000017020d7210 */ /* 0x001fe20007f7e0ff */
[----:B-1----:R-:W-:Y:S01]  /*68b0*/  IMAD.X R12, R5, 0x1, R16, P2 ;  /* 0x00000001050c7824 */ /* 0x002fe200010e0610 */
[----:B------:R-:W-:Y:S01]  /*68c0*/  IADD3 R16, P2, PT, R3, R24, RZ ;  /* 0x0000001803107210 */ /* 0x000fe20007f5e0ff */
[----:B------:R-:W4:Y:S04]  /*68d0*/  LDL.LU R14, [R1+0x2c] ;  /* 0x00002c00010e7983 */ /* 0x000f280000300800 */
[----:B------:R0:W-:Y:S04]  /*68e0*/  STL [R1+0x3bc], R13 ;  /* 0x0003bc0d01007387 */ /* 0x0001e80000100800 */
[----:B------:R1:W-:Y:S01]  /*68f0*/  STL [R1+0x6c4], R12 ;  /* 0x0006c40c01007387 */ /* 0x0003e20000100800 */
[----:B0-----:R-:W-:-:S03]  /*6900*/  IMAD.X R13, R11, 0x1, R15, P1 ;  /* 0x000000010b0d7824 */ /* 0x001fc600008e060f */
[----:B------:R-:W-:Y:S01]  /*6910*/  STL [R1+0x3b8], R16 ;  /* 0x0003b81001007387 */ /* 0x000fe20000100800 */
[----:B-1----:R-:W-:Y:S01]  /*6920*/  IADD3 R12, P1, PT, R2, R24, RZ ;  /* 0x00000018020c7210 */ /* 0x002fe20007f3e0ff */
[----:B------:R-:W-:Y:S02]  /*6930*/  IMAD.X R15, R5, 0x1, R15, P0 ;  /* 0x00000001050f7824 */ /* 0x000fe400000e060f */
[----:B------:R0:W-:Y:S04]  /*6940*/  STL [R1+0x6c0], R13 ;  /* 0x0006c00d01007387 */ /* 0x0001e80000100800 */
[----:B------:R1:W-:Y:S01]  /*6950*/  STL [R1+0x3b4], R12 ;  /* 0x0003b40c01007387 */ /* 0x0003e20000100800 */
[----:B0-----:R-:W-:-:S03]  /*6960*/  IADD3 R13, P0, PT, R3, R25, RZ ;  /* 0x00000019030d7210 */ /* 0x001fc60007f1e0ff */
[----:B-1----:R-:W4:Y:S04]  /*6970*/  LDL.LU R12, [R1+0x30] ;  /* 0x00003000010c7983 */ /* 0x002f280000300800 */
[----:B------:R0:W-:Y:S04]  /*6980*/  STL [R1+0x6bc], R15 ;  /* 0x0006bc0f01007387 */ /* 0x0001e80000100800 */
[----:B------:R1:W-:Y:S01]  /*6990*/  STL [R1+0x3b0], R13 ;  /* 0x0003b00d01007387 */ /* 0x0003e20000100800 */
[--C-:B0-----:R-:W-:Y:S01]  /*69a0*/  IMAD.X R15, R11, 0x1, R10.reuse, P6 ;  /* 0x000000010b0f7824 */ /* 0x101fe200030e060a */
[----:B------:R-:W-:Y:S01]  /*69b0*/  IADD3 R16, P6, PT, R2, R25, RZ ;  /* 0x0000001902107210 */ /* 0x000fe20007fde0ff */
[----:B-1----:R-:W-:-:S03]  /*69c0*/  IMAD.X R13, R5, 0x1, R10, P5 ;  /* 0x00000001050d7824 */ /* 0x002fc600028e060a */
[----:B------:R-:W-:Y:S04]  /*69d0*/  STL [R1+0x6b8], R15 ;  /* 0x0006b80f01007387 */ /* 0x000fe80000100800 */
[----:B------:R-:W-:Y:S04]  /*69e0*/  STL [R1+0x3ac], R16 ;  /* 0x0003ac1001007387 */ /* 0x000fe80000100800 */
[----:B------:R0:W-:Y:S04]  /*69f0*/  STL [R1+0x6b4], R13 ;  /* 0x0006b40d01007387 */ /* 0x0001e80000100800 */
[----:B0-----:R-:W4:Y:S01]  /*6a00*/  LDL.LU R13, [R1+0x34] ;  /* 0x00003400010d7983 */ /* 0x001f220000300800 */
[----:B------:R-:W-:Y:S01]  /*6a10*/  IMAD.X R10, R11, 0x1, R9, P4 ;  /* 0x000000010b0a7824 */ /* 0x000fe200020e0609 */
[----:B---3--:R-:W-:-:S02]  /*6a20*/  IADD3 R15, P5, PT, R3, R21, RZ ;  /* 0x00000015030f7210 */ /* 0x008fc40007fbe0ff */
[----:B------:R-:W-:-:S03]  /*6a30*/  IADD3 R16, P4, PT, R2, R21, RZ ;  /* 0x0000001502107210 */ /* 0x000fc60007f9e0ff */
[----:B------:R-:W-:Y:S04]  /*6a40*/  STL [R1+0x3a8], R15 ;  /* 0x0003a80f01007387 */ /* 0x000fe80000100800 */
[----:B------:R0:W-:Y:S04]  /*6a50*/  STL [R1+0x6b0], R10 ;  /* 0x0006b00a01007387 */ /* 0x0001e80000100800 */
[----:B------:R-:W-:Y:S01]  /*6a60*/  STL [R1+0x3a4], R16 ;  /* 0x0003a41001007387 */ /* 0x000fe20000100800 */
[----:B0-----:R-:W-:Y:S01]  /*6a70*/  IMAD.X R10, R5, 0x1, R9, P3 ;  /* 0x00000001050a7824 */ /* 0x001fe200018e0609 */
[----:B--2---:R-:W-:Y:S01]  /*6a80*/  IADD3 R15, P3, PT, R3, R17, RZ ;  /* 0x00000011030f7210 */ /* 0x004fe20007f7e0ff */
[----:B------:R-:W-:-:S03]  /*6a90*/  IMAD.X R9, R11, 0x1, R8, P2 ;  /* 0x000000010b097824 */ /* 0x000fc600010e0608 */
[----:B------:R0:W-:Y:S04]  /*6aa0*/  STL [R1+0x6ac], R10 ;  /* 0x0006ac0a01007387 */ /* 0x0001e80000100800 */
[----:B------:R-:W-:Y:S04]  /*6ab0*/  STL [R1+0x3a0], R15 ;  /* 0x0003a00f01007387 */ /* 0x000fe80000100800 */
[----:B------:R-:W2:Y:S01]  /*6ac0*/  LDL.LU R21, [R1+0x38] ;  /* 0x0000380001157983 */ /* 0x000ea20000300800 */
[----:B0-----:R-:W-:-:S03]  /*6ad0*/  IADD3 R10, P2, PT, R2, R17, RZ ;  /* 0x00000011020a7210 */ /* 0x001fc60007f5e0ff */
[----:B------:R0:W-:Y:S04]  /*6ae0*/  STL [R1+0x6a8], R9 ;  /* 0x0006a80901007387 */ /* 0x0001e80000100800 */
[----:B------:R1:W-:Y:S01]  /*6af0*/  STL [R1+0x39c], R10 ;  /* 0x00039c0a01007387 */ /* 0x0003e20000100800 */
[----:B0-----:R-:W-:Y:S01]  /*6b00*/  IMAD.X R9, R5, 0x1, R8, P1 ;  /* 0x0000000105097824 */ /* 0x001fe200008e0608 */
[----:B------:R-:W-:Y:S01]  /*6b10*/  IADD3 R8, P1, PT, R3, R26, RZ ;  /* 0x0000001a03087210 */ /* 0x000fe20007f3e0ff */
[----:B-1----:R-:W-:-:S03]  /*6b20*/  IMAD.X R10, R11, 0x1, R7, P0 ;  /* 0x000000010b0a7824 */ /* 0x002fc600000e0607 */
[----:B------:R0:W-:Y:S04]  /*6b30*/  STL [R1+0x6a4], R9 ;  /* 0x0006a40901007387 */ /* 0x0001e80000100800 */
[----:B------:R1:W-:Y:S04]  /*6b40*/  STL [R1+0x398], R8 ;  /* 0x0003980801007387 */ /* 0x0003e80000100800 */
[----:B------:R-:W-:Y:S01]  /*6b50*/  STL [R1+0x6a0], R10 ;  /* 0x0006a00a01007387 */ /* 0x000fe20000100800 */
[----:B0-----:R-:W-:-:S03]  /*6b60*/  IADD3 R9, P0, PT, R2, R26, RZ ;  /* 0x0000001a02097210 */ /* 0x001fc60007f1e0ff */
[----:B------:R-:W3:Y:S01]  /*6b70*/  LDL.LU R23, [R1+0x3c] ;  /* 0x00003c0001177983 */ /* 0x000ee20000300800 */
[----:B-1----:R-:W-:Y:S01]  /*6b80*/  IMAD.X R8, R5, 0x1, R7, P6 ;  /* 0x0000000105087824 */ /* 0x002fe200030e0607 */
[----:B----4-:R-:W-:Y:S02]  /*6b90*/  IADD3 R7, P6, PT, R3, R0, RZ ;  /* 0x0000000003077210 */ /* 0x010fe40007fde0ff */
[----:B------:R-:W-:Y:S04]  /*6ba0*/  STL [R1+0x394], R9 ;  /* 0x0003940901007387 */ /* 0x000fe80000100800 */
[----:B------:R0:W-:Y:S04]  /*6bb0*/  STL [R1+0x69c], R8 ;  /* 0x00069c0801007387 */ /* 0x0001e80000100800 */
[----:B------:R-:W4:Y:S04]  /*6bc0*/  LDL.LU R17, [R1] ;  /* 0x0000000001117983 */ /* 0x000f280000300800 */
[----:B------:R1:W-:Y:S01]  /*6bd0*/  STL [R1+0x390], R7 ;  /* 0x0003900701007387 */ /* 0x0003e20000100800 */
[----:B0-----:R-:W-:-:S05]  /*6be0*/  IMAD.X R8, R11, 0x1, R6, P5 ;  /* 0x000000010b087824 */ /* 0x001fca00028e0606 */
[----:B------:R0:W-:Y:S01]  /*6bf0*/  STL [R1+0x698], R8 ;  /* 0x0006980801007387 */ /* 0x0001e20000100800 */
[----:B-1----:R-:W-:Y:S01]  /*6c00*/  IADD3 R7, P5, PT, R2, R0, RZ ;  /* 0x0000000002077210 */ /* 0x002fe20007fbe0ff */
[----:B------:R-:W-:Y:S02]  /*6c10*/  IMAD.X R0, R5, 0x1, R6, P4 ;  /* 0x0000000105007824 */ /* 0x000fe400020e0606 */
[----:B------:R-:W4:Y:S01]  /*6c20*/  LDL.LU R26, [R1+0x40] ;  /* 0x00004000011a7983 */ /* 0x000f220000300800 */
[----:B------:R-:W-:-:S03]  /*6c30*/  IADD3 R6, P4, PT, R3, R14, RZ ;  /* 0x0000000e03067210 */ /* 0x000fc60007f9e0ff */
[----:B------:R-:W-:Y:S01]  /*6c40*/  STL [R1+0x38c], R7 ;  /* 0x00038c0701007387 */ /* 0x000fe20000100800 */
[----:B0-----:R-:W-:-:S03]  /*6c50*/  IMAD.X R8, R11, 0x1, R4, P3 ;  /* 0x000000010b087824 */ /* 0x001fc600018e0604 */
[----:B------:R0:W-:Y:S04]  /*6c60*/  STL [R1+0x694], R0 ;  /* 0x0006940001007387 */ /* 0x0001e80000100800 */
[----:B0-----:R-:W4:Y:S01]  /*6c70*/  LDL.LU R0, [R1+0x4] ;  /* 0x0000040001007983 */ /* 0x001f220000300800 */
[----:B------:R-:W-:-:S03]  /*6c80*/  IADD3 R7, P3, PT, R2, R14, RZ ;  /* 0x0000000e02077210 */ /* 0x000fc60007f7e0ff */
[----:B------:R0:W-:Y:S04]  /*6c90*/  STL [R1+0x388], R6 ;  /* 0x0003880601007387 */ /* 0x0001e80000100800 */
[----:B------:R-:W-:Y:S04]  /*6ca0*/  STL [R1+0x690], R8 ;  /* 0x0006900801007387 */ /* 0x000fe80000100800 */
[----:B------:R-:W4:Y:S01]  /*6cb0*/  LDL.LU R19, [R1+0x44] ;  /* 0x0000440001137983 */ /* 0x000f220000300800 */
[----:B0-----:R-:W-:Y:S01]  /*6cc0*/  IMAD.X R6, R5, 0x1, R4, P2 ;  /* 0x0000000105067824 */ /* 0x001fe200010e0604 */
[----:B------:R-:W-:-:S02]  /*6cd0*/  IADD3 R4, P2, PT, R3, R12, RZ ;  /* 0x0000000c03047210 */ /* 0x000fc40007f5e0ff */
[----:B------:R0:W-:Y:S04]  /*6ce0*/  STL [R1+0x384], R7 ;  /* 0x0003840701007387 */ /* 0x0001e80000100800 */
[----:B------:R1:W-:Y:S04]  /*6cf0*/  STL [R1+0x68c], R6 ;  /* 0x00068c0601007387 */ /* 0x0003e80000100800 */
[----:B------:R-:W4:Y:S01]  /*6d00*/  LDL.LU R14, [R1+0x8] ;  /* 0x00000800010e7983 */ /* 0x000f220000300800 */
[----:B0-----:R-:W-:-:S03]  /*6d10*/  IMAD.X R7, R11, 0x1, R27, P1 ;  /* 0x000000010b077824 */ /* 0x001fc600008e061b */
[----:B------:R0:W-:Y:S01]  /*6d20*/  STL [R1+0x380], R4 ;  /* 0x0003800401007387 */ /* 0x0001e20000100800 */
[----:B-1----:R-:W-:-:S03]  /*6d30*/  IMAD.X R6, R5, 0x1, R27, P0 ;  /* 0x0000000105067824 */ /* 0x002fc600000e061b */
[----:B------:R1:W-:Y:S04]  /*6d40*/  STL [R1+0x688], R7 ;  /* 0x0006880701007387 */ /* 0x0003e80000100800 */
[----:B------:R-:W4:Y:S01]  /*6d50*/  LDL.LU R22, [R1+0x4c] ;  /* 0x00004c0001167983 */ /* 0x000f220000300800 */
[----:B0-----:R-:W-:-:S05]  /*6d60*/  IADD3 R4, P1, PT, R2, R12, RZ ;  /* 0x0000000c02047210 */ /* 0x001fca0007f3e0ff */
        /* <DEDUP_REMOVED lines=10> */
[----:B------:R-:W-:Y:S04]  /*6e10*/  STL [R1+0x374], R4 ;  /* 0x0003740401007387 */ /* 0x000fe80000100800 */
[----:B------:R0:W-:Y:S04]  /*6e20*/  STL [R1+0x67c], R6 ;  /* 0x00067c0601007387 */ /* 0x0001e80000100800 */
[----:B------:R-:W4:Y:S01]  /*6e30*/  LDL.LU R13, [R1+0x10] ;  /* 0x00001000010d7983 */ /* 0x000f220000300800 */
[--C-:B-1----:R-:W-:Y:S02]  /*6e40*/  IMAD.X R7, R11, 0x1, R29.reuse, P4 ;  /* 0x000000010b077824 */ /* 0x102fe400020e061d */
[----:B0-----:R-:W-:Y:S01]  /*6e50*/  IMAD.X R6, R5, 0x1, R29, P3 ;  /* 0x0000000105067824 */ /* 0x001fe200018e061d */
[----:B--2---:R-:W-:-:S05]  /*6e60*/  IADD3 R4, P5, PT, R3, R21, RZ ;  /* 0x0000001503047210 */ /* 0x004fca0007fbe0ff */
[----:B------:R0:W-:Y:S04]  /*6e70*/  STL [R1+0x370], R4 ;  /* 0x0003700401007387 */ /* 0x0001e80000100800 */
[----:B------:R-:W-:Y:S04]  /*6e80*/  STL [R1+0x678], R7 ;  /* 0x0006780701007387 */ /* 0x000fe80000100800 */
[----:B------:R-:W2:Y:S01]  /*6e90*/  LDL.LU R18, [R1+0x58] ;  /* 0x0000580001127983 */ /* 0x000ea20000300800 */
[----:B0-----:R-:W-:-:S05]  /*6ea0*/  IADD3 R4, P4, PT, R2, R21, RZ ;  /* 0x0000001502047210 */ /* 0x001fca0007f9e0ff */
[----:B------:R3:W-:Y:S04]  /*6eb0*/  STL [R1+0x36c], R4 ;  /* 0x00036c0401007387 */ /* 0x0007e80000100800 */
[----:B------:R0:W-:Y:S04]  /*6ec0*/  STL [R1+0x674], R6 ;  /* 0x0006740601007387 */ /* 0x0001e80000100800 */
[----:B------:R-:W2:Y:S01]  /*6ed0*/  LDL.LU R21, [R1+0x14] ;  /* 0x0000140001157983 */ /* 0x000ea20000300800 */
[----:B---3--:R-:W-:-:S05]  /*6ee0*/  IADD3 R4, P3, PT, R3, R23, RZ ;  /* 0x0000001703047210 */ /* 0x008fca0007f7e0ff */
[----:B------:R1:W-:Y:S01]  /*6ef0*/  STL [R1+0x368], R4 ;  /* 0x0003680401007387 */ /* 0x0003e20000100800 */
[--C-:B----4-:R-:W-:Y:S02]  /*6f00*/  IMAD.X R7, R11, 0x1, R17.reuse, P2 ;  /* 0x000000010b077824 */ /* 0x110fe400010e0611 */
[----:B0-----:R-:W-:Y:S01]  /*6f10*/  IMAD.X R6, R5, 0x1, R17, P1 ;  /* 0x0000000105067824 */ /* 0x001fe200008e0611 */
[----:B-1----:R-:W-:Y:S02]  /*6f20*/  IADD3 R4, P2, PT, R2, R23, RZ ;  /* 0x0000001702047210 */ /* 0x002fe40007f5e0ff */
[----:B------:R-:W-:Y:S04]  /*6f30*/  STL [R1+0x670], R7 ;  /* 0x0006700701007387 */ /* 0x000fe80000100800 */
[----:B------:R-:W3:Y:S04]  /*6f40*/  LDL.LU R23, [R1+0x60] ;  /* 0x0000600001177983 */ /* 0x000ee80000300800 */
[----:B------:R0:W-:Y:S04]  /*6f50*/  STL [R1+0x364], R4 ;  /* 0x0003640401007387 */ /* 0x0001e80000100800 */
[----:B------:R1:W-:Y:S04]  /*6f60*/  STL [R1+0x66c], R6 ;  /* 0x00066c0601007387 */ /* 0x0003e80000100800 */
[----:B------:R-:W4:Y:S01]  /*6f70*/  LDL.LU R17, [R1+0x18] ;  /* 0x0000180001117983 */ /* 0x000f220000300800 */
[----:B0-----:R-:W-:-:S05]  /*6f80*/  IADD3 R4, P1, PT, R3, R26, RZ ;  /* 0x0000001a03047210 */ /* 0x001fca0007f3e0ff */
[----:B------:R0:W-:Y:S01]  /*6f90*/  STL [R1+0x360], R4 ;  /* 0x0003600401007387 */ /* 0x0001e20000100800 */
[--C-:B-1----:R-:W-:Y:S02]  /*6fa0*/  IMAD.X R6, R11, 0x1, R0.reuse, P0 ;  /* 0x000000010b067824 */ /* 0x102fe400000e0600 */
[----:B------:R-:W-:Y:S01]  /*6fb0*/  IMAD.X R0, R5, 0x1, R0, P6 ;  /* 0x0000000105007824 */ /* 0x000fe200030e0600 */
[----:B0-----:R-:W-:Y:S02]  /*6fc0*/  IADD3 R4, P0, PT, R2, R26, RZ ;  /* 0x0000001a02047210 */ /* 0x001fe40007f1e0ff */
[----:B------:R-:W-:Y:S04]  /*6fd0*/  STL [R1+0x668], R6 ;  /* 0x0006680601007387 */ /* 0x000fe80000100800 */
[----:B------:R-:W4:Y:S04]  /*6fe0*/  LDL.LU R26, [R1+0x64] ;  /* 0x00006400011a7983 */ /* 0x000f280000300800 */
[----:B------:R0:W-:Y:S04]  /*6ff0*/  STL [R1+0x35c], R4 ;  /* 0x00035c0401007387 */ /* 0x0001e80000100800 */
[----:B------:R1:W-:Y:S01]  /*7000*/  STL [R1+0x664], R0 ;  /* 0x0006640001007387 */ /* 0x0003e20000100800 */
[----:B0-----:R-:W-:Y:S01]  /*7010*/  IADD3 R4, P6, PT, R3, R19, RZ ;  /* 0x0000001303047210 */ /* 0x001fe20007fde0ff */
[----:B------:R-:W-:-:S02]  /*7020*/  IMAD.X R7, R11, 0x1, R14, P5 ;  /* 0x000000010b077824 */ /* 0x000fc400028e060e */
[----:B-1----:R-:W4:Y:S01]  /*7030*/  LDL.LU R0, [R1+0x48] ;  /* 0x0000480001007983 */ /* 0x002f220000300800 */
[----:B------:R-:W-:-:S03]  /*7040*/  IMAD.X R6, R5, 0x1, R14, P4 ;  /* 0x0000000105067824 */ /* 0x000fc600020e060e */
[----:B------:R0:W-:Y:S04]  /*7050*/  STL [R1+0x358], R4 ;  /* 0x0003580401007387 */ /* 0x0001e80000100800 */
[----:B------:R1:W-:Y:S01]  /*7060*/  STL [R1+0x660], R7 ;  /* 0x0006600701007387 */ /* 0x0003e20000100800 */
[----:B0-----:R-:W-:-:S03]  /*7070*/  IADD3 R4, P5, PT, R2, R19, RZ ;  /* 0x0000001302047210 */ /* 0x001fc60007fbe0ff */
[----:B------:R-:W4:Y:S04]  /*7080*/  LDL.LU R19, [R1+0x90] ;  /* 0x0000900001137983 */ /* 0x000f280000300800 */
[----:B------:R0:W-:Y:S04]  /*7090*/  STL [R1+0x354], R4 ;  /* 0x0003540401007387 */ /* 0x0001e80000100800 */
[----:B------:R0:W-:Y:S01]  /*70a0*/  STL [R1+0x65c], R6 ;  /* 0x00065c0601007387 */ /* 0x0001e20000100800 */
[----:B-1----:R-:W-:-:S03]  /*70b0*/  IMAD.X R7, R11, 0x1, R12, P3 ;  /* 0x000000010b077824 */ /* 0x002fc600018e060c */
[----:B------:R-:W4:Y:S01]  /*70c0*/  LDL.LU R14, [R1+0x50] ;  /* 0x00005000010e7983 */ /* 0x000f220000300800 */
[----:B0-----:R-:W-:-:S05]  /*70d0*/  IADD3 R4, P4, PT, R3, R22, RZ ;  /* 0x0000001603047210 */ /* 0x001fca0007f9e0ff */
[----:B------:R0:W-:Y:S01]  /*70e0*/  STL [R1+0x350], R4 ;  /* 0x0003500401007387 */ /* 0x0001e20000100800 */
[----:B------:R-:W-:-:S03]  /*70f0*/  IMAD.X R6, R5, 0x1, R12, P2 ;  /* 0x0000000105067824 */ /* 0x000fc600010e060c */
        /* <DEDUP_REMOVED lines=10> */
[----:B------:R-:W-:Y:S01]  /*71a0*/  STL [R1+0x650], R7 ;  /* 0x0006500701007387 */ /* 0x000fe20000100800 */
[----:B0-----:R-:W-:-:S03]  /*71b0*/  IADD3 R4, P1, PT, R2, R20, RZ ;  /* 0x0000001402047210 */ /* 0x001fc60007f3e0ff */
[----:B------:R-:W4:Y:S04]  /*71c0*/  LDL.LU R20, [R1+0x98] ;  /* 0x0000980001147983 */ /* 0x000f280000300800 */
[----:B------:R2:W-:Y:S04]  /*71d0*/  STL [R1+0x344], R4 ;  /* 0x0003440401007387 */ /* 0x0005e80000100800 */
[----:B------:R-:W-:Y:S04]  /*71e0*/  STL [R1+0x64c], R6 ;  /* 0x00064c0601007387 */ /* 0x000fe80000100800 */
[----:B------:R-:W4:Y:S01]  /*71f0*/  LDL.LU R13, [R1+0x68] ;  /* 0x00006800010d7983 */ /* 0x000f220000300800 */
[----:B--2---:R-:W-:-:S05]  /*7200*/  IADD3 R4, P0, PT, R3, R18, RZ ;  /* 0x0000001203047210 */ /* 0x004fca0007f1e0ff */
[----:B------:R0:W-:Y:S01]  /*7210*/  STL [R1+0x340], R4 ;  /* 0x0003400401007387 */ /* 0x0001e20000100800 */
[--C-:B------:R-:W-:Y:S01]  /*7220*/  IMAD.X R7, R11, 0x1, R21.reuse, P6 ;  /* 0x000000010b077824 */ /* 0x100fe200030e0615 */
[----:B0-----:R-:W-:Y:S01]  /*7230*/  IADD3 R4, P6, PT, R2, R18, RZ ;  /* 0x0000001202047210 */ /* 0x001fe20007fde0ff */
[----:B------:R-:W-:-:S03]  /*7240*/  IMAD.X R6, R5, 0x1, R21, P5 ;  /* 0x0000000105067824 */ /* 0x000fc600028e0615 */
[----:B------:R-:W-:Y:S04]  /*7250*/  STL [R1+0x648], R7 ;  /* 0x0006480701007387 */ /* 0x000fe80000100800 */
[----:B------:R-:W2:Y:S04]  /*7260*/  LDL.LU R18, [R1+0x9c] ;  /* 0x00009c0001127983 */ /* 0x000ea80000300800 */
        /* <DEDUP_REMOVED lines=15> */
[--C-:B-1----:R-:W-:Y:S01]  /*7360*/  IMAD.X R6, R11, 0x1, R0.reuse, P2 ;  /* 0x000000010b067824 */ /* 0x102fe200010e0600 */
[----:B0-----:R-:W-:Y:S01]  /*7370*/  IADD3 R4, P2, PT, R2, R26, RZ ;  /* 0x0000001a02047210 */ /* 0x001fe20007f5e0ff */
[----:B------:R-:W-:-:S03]  /*7380*/  IMAD.X R0, R5, 0x1, R0, P1 ;  /* 0x0000000105007824 */ /* 0x000fc600008e0600 */
[----:B------:R-:W-:Y:S04]  /*7390*/  STL [R1+0x638], R6 ;  /* 0x0006380601007387 */ /* 0x000fe80000100800 */
[----:B------:R-:W4:Y:S04]  /*73a0*/  LDL.LU R26, [R1+0x88] ;  /* 0x00008800011a7983 */ /* 0x000f280000300800 */
[----:B------:R0:W-:Y:S04]  /*73b0*/  STL [R1+0x32c], R4 ;  /* 0x00032c0401007387 */ /* 0x0001e80000100800 */
[----:B------:R1:W-:Y:S01]  /*73c0*/  STL [R1+0x634], R0 ;  /* 0x0006340001007387 */ /* 0x0003e20000100800 */
[----:B0-----:R-:W-:-:S03]  /*73d0*/  IADD3 R4, P1, PT, R3, R19, RZ ;  /* 0x0000001303047210 */ /* 0x001fc60007f3e0ff */
[----:B-1----:R-:W4:Y:S01]  /*73e0*/  LDL.LU R0, [R1+0x74] ;  /* 0x0000740001007983 */ /* 0x002f220000300800 */
[----:B------:R-:W-:-:S03]  /*73f0*/  IMAD.X R7, R11, 0x1, R14, P0 ;  /* 0x000000010b077824 */ /* 0x000fc600000e060e */
[----:B------:R0:W-:Y:S01]  /*7400*/  STL [R1+0x328], R4 ;  /* 0x0003280401007387 */ /* 0x0001e20000100800 */
[----:B------:R-:W-:-:S03]  /*7410*/  IMAD.X R6, R5, 0x1, R14, P6 ;  /* 0x0000000105067824 */ /* 0x000fc600030e060e */
[----:B------:R-:W-:Y:S01]  /*7420*/  STL [R1+0x630], R7 ;  /* 0x0006300701007387 */ /* 0x000fe20000100800 */
[----:B0-----:R-:W-:-:S03]  /*7430*/  IADD3 R4, P0, PT, R2, R19, RZ ;  /* 0x0000001302047210 */ /* 0x001fc60007f1e0ff */
[----:B------:R-:W4:Y:S04]  /*7440*/  LDL.LU R19, [R1+0x84] ;  /* 0x0000840001137983 */ /* 0x000f280000300800 */
[----:B------:R0:W-:Y:S04]  /*7450*/  STL [R1+0x324], R4 ;  /* 0x0003240401007387 */ /* 0x0001e80000100800 */
[----:B------:R1:W-:Y:S04]  /*7460*/  STL [R1+0x62c], R6 ;  /* 0x00062c0601007387 */ /* 0x0003e80000100800 */
[----:B------:R-:W4:Y:S01]  /*7470*/  LDL.LU R14, [R1+0x78] ;  /* 0x00007800010e7983 */ /* 0x000f220000300800 */
[----:B0-----:R-:W-:Y:S01]  /*7480*/  IADD3 R4, P6, PT, R3, R22, RZ ;  /* 0x0000001603047210 */ /* 0x001fe20007fde0ff */
[----:B------:R-:W-:-:S04]  /*7490*/  IMAD.X R7, R11, 0x1, R12, P5 ;  /* 0x000000010b077824 */ /* 0x000fc800028e060c */
[----:B------:R0:W-:Y:S01]  /*74a0*/  STL [R1+0x320], R4 ;  /* 0x0003200401007387 */ /* 0x0001e20000100800 */
[----:B-1----:R-:W-:-:S03]  /*74b0*/  IMAD.X R6, R5, 0x1, R12, P4 ;  /* 0x0000000105067824 */ /* 0x002fc600020e060c */
        /* <DEDUP_REMOVED lines=24> */
[----:B------:R-:W-:Y:S04]  /*7640*/  STL [R1+0x614], R6 ;  /* 0x0006140601007387 */ /* 0x000fe80000100800 */
[----:B------:R-:W2:Y:S01]  /*7650*/  LDL.LU R21, [R1+0xb4] ;  /* 0x0000b40001157983 */ /* 0x000ea20000300800 */
[----:B---3--:R-:W-:-:S05]  /*7660*/  IADD3 R4, P0, PT, R3, R23, RZ ;  /* 0x0000001703047210 */ /* 0x008fca0007f1e0ff */
[----:B------:R0:W-:Y:S01]  /*7670*/  STL [R1+0x308], R4 ;  /* 0x0003080401007387 */ /* 0x0001e20000100800 */
[--C-:B----4-:R-:W-:Y:S01]  /*7680*/  IMAD.X R7, R11, 0x1, R17.reuse, P6 ;  /* 0x000000010b077824 */ /* 0x110fe200030e0611 */
[----:B0-----:R-:W-:Y:S01]  /*7690*/  IADD3 R4, P6, PT, R2, R23, RZ ;  /* 0x0000001702047210 */ /* 0x001fe20007fde0ff */
[----:B------:R-:W-:-:S03]  /*76a0*/  IMAD.X R6, R5, 0x1, R17, P5 ;  /* 0x0000000105067824 */ /* 0x000fc600028e0611 */
        /* <DEDUP_REMOVED lines=45> */
[----:B--2---:R-:W-:-:S05]  /*7980*/  IADD3 R4, P4, PT, R3, R18, RZ ;  /* 0x0000001203047210 */ /* 0x004fca0007f9e0ff */
[----:B------:R1:W-:Y:S01]  /*7990*/  STL [R1+0x5cc], R4 ;  /* 0x0005cc0401007387 */ /* 0x0003e20000100800 */
[--C-:B0-----:R-:W-:Y:S01]  /*79a0*/  IMAD.X R6, R11, 0x1, R21.reuse, P3 ;  /* 0x000000010b067824 */ /* 0x101fe200018e0615 */
[----:B-1----:R-:W-:Y:S02]  /*79b0*/  IADD3 R4, P3, PT, R2, R18, RZ ;  /* 0x0000001202047210 */ /* 0x002fe40007f7e0ff */
[----:B------:R-:W2:Y:S04]  /*79c0*/  LDL.LU R18, [R1+0xc8] ;  /* 0x0000c80001127983 */ /* 0x000ea80000300800 */
[----:B------:R0:W-:Y:S04]  /*79d0*/  STL [R1+0x5e8], R6 ;  /* 0x0005e80601007387 */ /* 0x0001e80000100800 */
[----:B------:R3:W-:Y:S01]  /*79e0*/  STL [R1+0x5c4], R4 ;  /* 0x0005c40401007387 */ /* 0x0007e20000100800 */
[----:B0-----:R-:W-:-:S03]  /*79f0*/  IMAD.X R6, R5, 0x1, R21, P2 ;  /* 0x0000000105067824 */ /* 0x001fc600010e0615 */
[----:B------:R-:W2:Y:S01]  /*7a00*/  LDL.LU R21, [R1+0xf4] ;  /* 0x0000f40001157983 */ /* 0x000ea20000300800 */
[----:B---3--:R-:W-:-:S03]  /*7a10*/  IADD3 R4, P2, PT, R3, R23, RZ ;  /* 0x0000001703047210 */ /* 0x008fc60007f5e0ff */
[----:B------:R4:W-:Y:S04]  /*7a20*/  STL [R1+0x5e4], R6 ;  /* 0x0005e40601007387 */ /* 0x0009e80000100800 */
[----:B------:R0:W-:Y:S01]  /*7a30*/  STL [R1+0x5bc], R4 ;  /* 0x0005bc0401007387 */ /* 0x0001e20000100800 */
[--C-:B----4-:R-:W-:Y:S01]  /*7a40*/  IMAD.X R6, R11, 0x1, R17.reuse, P1 ;  /* 0x000000010b067824 */ /* 0x110fe200008e0611 */
[----:B0-----:R-:W-:Y:S02]  /*7a50*/  IADD3 R4, P1, PT, R2, R23, RZ ;  /* 0x0000001702047210 */ /* 0x001fe40007f3e0ff */
[----:B------:R-:W3:Y:S04]  /*7a60*/  LDL.LU R23, [R1+0xd0] ;  /* 0x0000d00001177983 */ /* 0x000ee80000300800 */
[----:B------:R0:W-:Y:S04]  /*7a70*/  STL [R1+0x5e0], R6 ;  /* 0x0005e00601007387 */ /* 0x0001e80000100800 */
[----:B------:R1:W-:Y:S01]  /*7a80*/  STL [R1+0x5b4], R4 ;  /* 0x0005b40401007387 */ /* 0x0003e20000100800 */
[----:B0-----:R-:W-:-:S03]  /*7a90*/  IMAD.X R6, R5, 0x1, R17, P0 ;  /* 0x0000000105067824 */ /* 0x001fc600000e0611 */
[----:B------:R-:W4:Y:S04]  /*7aa0*/  LDL.LU R17, [R1+0x100] ;  /* 0x0001000001117983 */ /* 0x000f280000300800 */
[----:B------:R0:W-:Y:S01]  /*7ab0*/  STL [R1+0x5dc], R6 ;  /* 0x0005dc0601007387 */ /* 0x0001e20000100800 */
[----:B-1----:R-:W-:-:S05]  /*7ac0*/  IADD3 R4, P0, PT, R3, R26, RZ ;  /* 0x0000001a03047210 */ /* 0x002fca0007f1e0ff */
[----:B------:R1:W-:Y:S01]  /*7ad0*/  STL [R1+0x5ac], R4 ;  /* 0x0005ac0401007387 */ /* 0x0003e20000100800 */
[--C-:B0-----:R-:W-:Y:S01]  /*7ae0*/  IMAD.X R6, R11, 0x1, R0.reuse, P6 ;  /* 0x000000010b067824 */ /* 0x101fe200030e0600 */
[----:B-1----:R-:W-:Y:S02]  /*7af0*/  IADD3 R4, P6, PT, R2, R26, RZ ;  /* 0x0000001a02047210 */ /* 0x002fe40007fde0ff */
[----:B------:R-:W4:Y:S04]  /*7b00*/  LDL.LU R26, [R1+0xd8] ;  /* 0x0000d800011a7983 */ /* 0x000f280000300800 */
[----:B------:R0:W-:Y:S04]  /*7b10*/  STL [R1+0x5d8], R6 ;  /* 0x0005d80601007387 */ /* 0x0001e80000100800 */
[----:B------:R1:W-:Y:S01]  /*7b20*/  STL [R1+0x5a4], R4 ;  /* 0x0005a40401007387 */ /* 0x0003e20000100800 */
[----:B0-----:R-:W-:-:S03]  /*7b30*/  IMAD.X R6, R5, 0x1, R0, P5 ;  /* 0x0000000105067824 */ /* 0x001fc600028e0600 */
[----:B------:R-:W4:Y:S01]  /*7b40*/  LDL.LU R0, [R1+0x10c] ;  /* 0x00010c0001007983 */ /* 0x000f220000300800 */
[----:B-1----:R-:W-:-:S03]  /*7b50*/  IADD3 R4, P5, PT, R3, R19, RZ ;  /* 0x0000001303047210 */ /* 0x002fc60007fbe0ff */
[----:B------:R0:W-:Y:S04]  /*7b60*/  STL [R1+0x5d0], R6 ;  /* 0x0005d00601007387 */ /* 0x0001e80000100800 */
        /* <DEDUP_REMOVED lines=8> */
[-C--:B-1----:R-:W-:Y:S01]  /*7bf0*/  IADD3 R4, P3, PT, R3, R22.reuse, RZ ;  /* 0x0000001603047210 */ /* 0x082fe20007f7e0ff */
[--C-:B------:R-:W-:Y:S02]  /*7c00*/  IMAD.X R7, R11, 0x1, R12.reuse, P2 ;  /* 0x000000010b077824 */ /* 0x100fe400010e060c */
[----:B------:R0:W-:Y:S04]  /*7c10*/  STL [R1+0x5c0], R6 ;  /* 0x0005c00601007387 */ /* 0x0001e80000100800 */
[----:B------:R1:W-:Y:S04]  /*7c20*/  STL [R1+0x58c], R4 ;  /* 0x00058c0401007387 */ /* 0x0003e80000100800 */
[----:B------:R-:W-:Y:S01]  /*7c30*/  STL [R1+0x5b8], R7 ;  /* 0x0005b80701007387 */ /* 0x000fe20000100800 */
[----:B0-----:R-:W-:Y:S01]  /*7c40*/  IADD3 R6, P2, PT, R2, R22, RZ ;  /* 0x0000001602067210 */ /* 0x001fe20007f5e0ff */
[----:B-1----:R-:W-:-:S02]  /*7c50*/  IMAD.X R4, R5, 0x1, R12, P1 ;  /* 0x0000000105047824 */ /* 0x002fc400008e060c */
[----:B------:R-:W4:Y:S04]  /*7c60*/  LDL.LU R12, [R1+0xe4] ;  /* 0x0000e400010c7983 */ /* 0x000f280000300800 */
[----:B------:R0:W-:Y:S04]  /*7c70*/  STL [R1+0x584], R6 ;  /* 0x0005840601007387 */ /* 0x0001e80000100800 */
[----:B------:R1:W-:Y:S04]  /*7c80*/  STL [R1+0x5b0], R4 ;  /* 0x0005b00401007387 */ /* 0x0003e80000100800 */
[----:B------:R-:W4:Y:S01]  /*7c90*/  LDL.LU R22, [R1+0x120] ;  /* 0x0001200001167983 */ /* 0x000f220000300800 */
[-C--:B0-----:R-:W-:Y:S01]  /*7ca0*/  IADD3 R6, P1, PT, R3, R20.reuse, RZ ;  /* 0x0000001403067210 */ /* 0x081fe20007f3e0ff */
[----:B-1----:R-:W-:Y:S01]  /*7cb0*/  IMAD.X R4, R11, 0x1, R13, P0 ;  /* 0x000000010b047824 */ /* 0x002fe200000e060d */
[----:B------:R-:W-:-:S03]  /*7cc0*/  IADD3 R7, P0, PT, R2, R20, RZ ;  /* 0x0000001402077210 */ /* 0x000fc60007f1e0ff */
[----:B------:R0:W-:Y:S04]  /*7cd0*/  STL [R1+0x57c], R6 ;  /* 0x00057c0601007387 */ /* 0x0001e80000100800 */
[----:B------:R2:W-:Y:S01]  /*7ce0*/  STL [R1+0x5a8], R4 ;  /* 0x0005a80401007387 */ /* 0x0005e20000100800 */
[----:B0-----:R-:W-:-:S03]  /*7cf0*/  IMAD.X R6, R5, 0x1, R13, P6 ;  /* 0x0000000105067824 */ /* 0x001fc600030e060d */
[----:B------:R-:W-:Y:S04]  /*7d00*/  STL [R1+0x574], R7 ;  /* 0x0005740701007387 */ /* 0x000fe80000100800 */
[----:B------:R-:W4:Y:S04]  /*7d10*/  LDL.LU R13, [R1+0xe8] ;  /* 0x0000e800010d7983 */ /* 0x000f280000300800 */
[----:B------:R-:W-:Y:S04]  /*7d20*/  STL [R1+0x5a0], R6 ;  /* 0x0005a00601007387 */ /* 0x000fe80000100800 */
[----:B------:R-:W4:Y:S01]  /*7d30*/  LDL.LU R20, [R1+0x12c] ;  /* 0x00012c0001147983 */ /* 0x000f220000300800 */
[----:B--2---:R-:W-:-:S05]  /*7d40*/  IADD3 R4, P6, PT, R3, R18, RZ ;  /* 0x0000001203047210 */ /* 0x004fca0007fde0ff */
[----:B------:R0:W-:Y:S02]  /*7d50*/  STL [R1+0x56c], R4 ;  /* 0x00056c0401007387 */ /* 0x0001e40000100800 */
[--C-:B0-----:R-:W-:Y:S01]  /*7d60*/  IMAD.X R4, R11, 0x1, R21.reuse, P5 ;  /* 0x000000010b047824 */ /* 0x101fe200028e0615 */
[----:B------:R-:W-:Y:S01]  /*7d70*/  IADD3 R7, P5, PT, R2, R18, RZ ;  /* 0x0000001202077210 */ /* 0x000fe20007fbe0ff */
[----:B------:R-:W-:-:S03]  /*7d80*/  IMAD.X R6, R5, 0x1, R21, P4 ;  /* 0x0000000105067824 */ /* 0x000fc600020e0615 */
[----:B------:R3:W-:Y:S04]  /*7d90*/  STL [R1+0x598], R4 ;  /* 0x0005980401007387 */ /* 0x0007e80000100800 */
[----:B------:R-:W-:Y:S04]  /*7da0*/  STL [R1+0x564], R7 ;  /* 0x0005640701007387 */ /* 0x000fe80000100800 */
[----:B------:R-:W2:Y:S04]  /*7db0*/  LDL.LU R18, [R1+0xf0] ;  /* 0x0000f00001127983 */ /* 0x000ea80000300800 */
[----:B------:R-:W-:Y:S01]  /*7dc0*/  STL [R1+0x590], R6 ;  /* 0x0005900601007387 */ /* 0x000fe20000100800 */
[----:B---3--:R-:W-:-:S03]  /*7dd0*/  IADD3 R4, P4, PT, R3, R23, RZ ;  /* 0x0000001703047210 */ /* 0x008fc60007f9e0ff */
[----:B------:R-:W3:Y:S04]  /*7de0*/  LDL.LU R21, [R1+0x134] ;  /* 0x0001340001157983 */ /* 0x000ee80000300800 */
[----:B------:R4:W-:Y:S02]  /*7df0*/  STL [R1+0x55c], R4 ;  /* 0x00055c0401007387 */ /* 0x0009e40000100800 */
[--C-:B----4-:R-:W-:Y:S01]  /*7e00*/  IMAD.X R4, R11, 0x1, R17.reuse, P3 ;  /* 0x000000010b047824 */ /* 0x110fe200018e0611 */
[----:B------:R-:W-:Y:S01]  /*7e10*/  IADD3 R7, P3, PT, R2, R23, RZ ;  /* 0x0000001702077210 */ /* 0x000fe20007f7e0ff */
[----:B------:R-:W-:-:S03]  /*7e20*/  IMAD.X R6, R5, 0x1, R17, P2 ;  /* 0x0000000105067824 */ /* 0x000fc600010e0611 */
[----:B------:R0:W-:Y:S04]  /*7e30*/  STL [R1+0x588], R4 ;  /* 0x0005880401007387 */ /* 0x0001e80000100800 */
[----:B------:R-:W-:Y:S04]  /*7e40*/  STL [R1+0x554], R7 ;  /* 0x0005540701007387 */ /* 0x000fe80000100800 */
[----:B------:R-:W4:Y:S04]  /*7e50*/  LDL.LU R17, [R1+0xf8] ;  /* 0x0000f80001117983 */ /* 0x000f280000300800 */
[----:B------:R-:W-:Y:S04]  /*7e60*/  STL [R1+0x580], R6 ;  /* 0x0005800601007387 */ /* 0x000fe80000100800 */
[----:B------:R-:W4:Y:S01]  /*7e70*/  LDL.LU R16, [R1+0x144] ;  /* 0x0001440001107983 */ /* 0x000f220000300800 */
[----:B0-----:R-:W-:-:S05]  /*7e80*/  IADD3 R4, P2, PT, R3, R26, RZ ;  /* 0x0000001a03047210 */ /* 0x001fca0007f5e0ff */
[----:B------:R0:W-:Y:S02]  /*7e90*/  STL [R1+0x54c], R4 ;  /* 0x00054c0401007387 */ /* 0x0001e40000100800 */
[--C-:B0-----:R-:W-:Y:S01]  /*7ea0*/  IMAD.X R4, R11, 0x1, R0.reuse, P1 ;  /* 0x000000010b047824 */ /* 0x101fe200008e0600 */
[----:B------:R-:W-:Y:S01]  /*7eb0*/  IADD3 R6, P1, PT, R2, R26, RZ ;  /* 0x0000001a02067210 */ /* 0x000fe20007f3e0ff */
[----:B------:R-:W-:-:S03]  /*7ec0*/  IMAD.X R0, R5, 0x1, R0, P0 ;  /* 0x0000000105007824 */ /* 0x000fc600000e0600 */
[----:B------:R0:W-:Y:S04]  /*7ed0*/  STL [R1+0x578], R4 ;  /* 0x0005780401007387 */ /* 0x0001e80000100800 */
[----:B------:R-:W-:Y:S04]  /*7ee0*/  STL [R1+0x544], R6 ;  /* 0x0005440601007387 */ /* 0x000fe80000100800 */
[----:B------:R-:W4:Y:S04]  /*7ef0*/  LDL.LU R26, [R1+0xfc] ;  /* 0x0000fc00011a7983 */ /* 0x000f280000300800 */
[----:B------:R1:W-:Y:S01]  /*7f00*/  STL [R1+0x570], R0 ;  /* 0x0005700001007387 */ /* 0x0003e20000100800 */
[----:B0-----:R-:W-:-:S03]  /*7f10*/  IADD3 R4, P0, PT, R3, R19, RZ ;  /* 0x0000001303047210 */ /* 0x001fc60007f1e0ff */
[----:B-1----:R-:W4:Y:S04]  /*7f20*/  LDL.LU R0, [R1+0x150] ;  /* 0x0001500001007983 */ /* 0x002f280000300800 */
[----:B------:R0:W-:Y:S04]  /*7f30*/  STL [R1+0x53c], R4 ;  /* 0x00053c0401007387 */ /* 0x0001e80000100800 */
[----:B------:R-:W4:Y:S01]  /*7f40*/  LDL.LU R23, [R1+0x104] ;  /* 0x0001040001177983 */ /* 0x000f220000300800 */
[----:B------:R-:W-:Y:S01]  /*7f50*/  IMAD.X R6, R11, 0x1, R14, P6 ;  /* 0x000000010b067824 */ /* 0x000fe200030e060e */
[----:B0-----:R-:W-:-:S04]  /*7f60*/  IADD3 R4, P6, PT, R2, R19, RZ ;  /* 0x0000001302047210 */ /* 0x001fc80007fde0ff */
[----:B------:R0:W-:Y:S04]  /*7f70*/  STL [R1+0x568], R6 ;  /* 0x0005680601007387 */ /* 0x0001e80000100800 */
[----:B------:R1:W-:Y:S04]  /*7f80*/  STL [R1+0x534], R4 ;  /* 0x0005340401007387 */ /* 0x0003e80000100800 */
[----:B------:R-:W4:Y:S01]  /*7f90*/  LDL.LU R19, [R1+0x158] ;  /* 0x0001580001137983 */ /* 0x000f220000300800 */
[----:B0-----:R-:W-:Y:S01]  /*7fa0*/  IMAD.X R6, R5, 0x1, R14, P5 ;  /* 0x0000000105067824 */ /* 0x001fe200028e060e */
[----:B-1----:R-:W-:-:S04]  /*7fb0*/  IADD3 R4, P5, PT, R3, R12, RZ ;  /* 0x0000000c03047210 */ /* 0x002fc80007fbe0ff */
[----:B------:R0:W-:Y:S04]  /*7fc0*/  STL [R1+0x560], R6 ;  /* 0x0005600601007387 */ /* 0x0001e80000100800 */
[----:B------:R1:W-:Y:S04]  /*7fd0*/  STL [R1+0x52c], R4 ;  /* 0x00052c0401007387 */ /* 0x0003e80000100800 */
[----:B------:R-:W4:Y:S01]  /*7fe0*/  LDL.LU R14, [R1+0x108] ;  /* 0x00010800010e7983 */ /* 0x000f220000300800 */
[----:B0-----:R-:W-:Y:S01]  /*7ff0*/  IMAD.X R6, R11, 0x1, R22, P4 ;  /* 0x000000010b067824 */ /* 0x001fe200020e0616 */
[----:B-1----:R-:W-:-:S04]  /*8000*/  IADD3 R4, P4, PT, R2, R12, RZ ;  /* 0x0000000c02047210 */ /* 0x002fc80007f9e0ff */
[----:B------:R-:W-:Y:S04]  /*8010*/  STL [R1+0x558], R6 ;  /* 0x0005580601007387 */ /* 0x000fe80000100800 */
[----:B------:R-:W4:Y:S04]  /*8020*/  LDL.LU R12, [R1+0x160] ;  /* 0x00016000010c7983 */ /* 0x000f280000300800 */
[----:B------:R0:W-:Y:S02]  /*8030*/  STL [R1+0x524], R4 ;  /* 0x0005240401007387 */ /* 0x0001e40000100800 */
[----:B0-----:R-:W-:Y:S01]  /*8040*/  IMAD.X R4, R5, 0x1, R22, P3 ;  /* 0x0000000105047824 */ /* 0x001fe200018e0616 */
[----:B------:R-:W-:-:S04]  /*8050*/  IADD3 R7, P3, PT, R3, R13, RZ ;  /* 0x0000000d03077210 */ /* 0x000fc80007f7e0ff */
[----:B------:R0:W-:Y:S01]  /*8060*/  STL [R1+0x550], R4 ;  /* 0x0005500401007387 */ /* 0x0001e20000100800 */
[----:B------:R-:W-:-:S03]  /*8070*/  IMAD.X R6, R11, 0x1, R20, P2 ;  /* 0x000000010b067824 */ /* 0x000fc600010e0614 */
[----:B------:R-:W-:Y:S04]  /*8080*/  STL [R1+0x51c], R7 ;  /* 0x00051c0701007387 */ /* 0x000fe80000100800 */
[----:B------:R-:W4:Y:S01]  /*8090*/  LDL.LU R22, [R1+0x110] ;  /* 0x0001100001167983 */ /* 0x000f220000300800 */
[----:B0-----:R-:W-:-:S03]  /*80a0*/  IADD3 R4, P2, PT, R2, R13, RZ ;  /* 0x0000000d02047210 */ /* 0x001fc60007f5e0ff */
[----:B------:R-:W-:Y:S04]  /*80b0*/  STL [R1+0x548], R6 ;  /* 0x0005480601007387 */ /* 0x000fe80000100800 */
[----:B------:R-:W4:Y:S04]  /*80c0*/  LDL.LU R13, [R1+0x164] ;  /* 0x00016400010d7983 */ /* 0x000f280000300800 */
[----:B------:R0:W-:Y:S02]  /*80d0*/  STL [R1+0x514], R4 ;  /* 0x0005140401007387 */ /* 0x0001e40000100800 */
[----:B0-----:R-:W-:-:S05]  /*80e0*/  IMAD.X R4, R5, 0x1, R20, P1 ;  /* 0x0000000105047824 */ /* 0x001fca00008e0614 */
[----:B------:R0:W-:Y:S01]  /*80f0*/  STL [R1+0x540], R4 ;  /* 0x0005400401007387 */ /* 0x0001e20000100800 */
[----:B--2---:R-:W-:-:S05]  /*8100*/  IADD3 R7, P1, PT, R3, R18, RZ ;  /* 0x0000001203077210 */ /* 0x004fca0007f3e0ff */
[----:B------:R-:W-:Y:S01]  /*8110*/  STL [R1+0x50c], R7 ;  /* 0x00050c0701007387 */ /* 0x000fe20000100800 */
[--C-:B---3--:R-:W-:Y:S01]  /*8120*/  IMAD.X R6, R11, 0x1, R21.reuse, P0 ;  /* 0x000000010b067824 */ /* 0x108fe200000e0615 */
[----:B0-----:R-:W-:Y:S02]  /*8130*/  IADD3 R4, P0, PT, R2, R18, RZ ;  /* 0x0000001202047210 */ /* 0x001fe40007f1e0ff */
[----:B------:R-:W2:Y:S04]  /*8140*/  LDL.LU R20, [R1+0x118] ;  /* 0x0001180001147983 */ /* 0x000ea80000300800 */
[----:B------:R-:W-:Y:S04]  /*8150*/  STL [R1+0x538], R6 ;  /* 0x0005380601007387 */ /* 0x000fe80000100800 */
[----:B------:R-:W3:Y:S04]  /*8160*/  LDL.LU R18, [R1+0x168] ;  /* 0x0001680001127983 */ /* 0x000ee80000300800 */
[----:B------:R0:W-:Y:S02]  /*8170*/  STL [R1+0x504], R4 ;  /* 0x0005040401007387 */ /* 0x0001e40000100800 */
[----:B0-----:R-:W-:Y:S01]  /*8180*/  IMAD.X R4, R5, 0x1, R21, P6 ;  /* 0x0000000105047824 */ /* 0x001fe200030e0615 */
[----:B----4-:R-:W-:-:S04]  /*8190*/  IADD3 R7, P6, PT, R3, R17, RZ ;  /* 0x0000001103077210 */ /* 0x010fc80007fde0ff */
[----:B------:R0:W-:Y:S04]  /*81a0*/  STL [R1+0x530], R4 ;  /* 0x0005300401007387 */ /* 0x0001e80000100800 */
[----:B------:R-:W-:Y:S01]  /*81b0*/  STL [R1+0x4fc], R7 ;  /* 0x0004fc0701007387 */ /* 0x000fe20000100800 */
[----:B------:R-:W-:-:S03]  /*81c0*/  IMAD.X R6, R11, 0x1, R16, P5 ;  /* 0x000000010b067824 */ /* 0x000fc600028e0610 */
[----:B------:R-:W4:Y:S01]  /*81d0*/  LDL.LU R21, [R1+0x11c] ;  /* 0x00011c0001157983 */ /* 0x000f220000300800 */
[----:B0-----:R-:W-:-:S03]  /*81e0*/  IADD3 R4, P5, PT, R2, R17, RZ ;  /* 0x0000001102047210 */ /* 0x001fc60007fbe0ff */
[----:B------:R0:W-:Y:S04]  /*81f0*/  STL [R1+0x528], R6 ;  /* 0x0005280601007387 */ /* 0x0001e80000100800 */
[----:B------:R-:W4:Y:S01]  /*8200*/  LDL.LU R17, [R1+0x16c] ;  /* 0x00016c0001117983 */ /* 0x000f220000300800 */
[----:B0-----:R-:W-:-:S03]  /*8210*/  IMAD.X R6, R5, 0x1, R16, P4 ;  /* 0x0000000105067824 */ /* 0x001fc600020e0610 */
[----:B------:R0:W-:Y:S04]  /*8220*/  STL [R1+0x4f4], R4 ;  /* 0x0004f40401007387 */ /* 0x0001e80000100800 */
[----:B------:R1:W-:Y:S01]  /*8230*/  STL [R1+0x520], R6 ;  /* 0x0005200601007387 */ /* 0x0003e20000100800 */
[----:B------:R-:W-:-:S05]  /*8240*/  IADD3 R7, P4, PT, R3, R26, RZ ;  /* 0x0000001a03077210 */ /* 0x000fca0007f9e0ff */
[----:B------:R-:W-:Y:S01]  /*8250*/  STL [R1+0x4ec], R7 ;  /* 0x0004ec0701007387 */ /* 0x000fe20000100800 */
[--C-:B0-----:R-:W-:Y:S01]  /*8260*/  IMAD.X R4, R11, 0x1, R0.reuse, P3 ;  /* 0x000000010b047824 */ /* 0x101fe200018e0600 */
[----:B-1----:R-:W-:Y:S01]  /*8270*/  IADD3 R6, P3, PT, R2, R26, RZ ;  /* 0x0000001a02067210 */ /* 0x002fe20007f7e0ff */
[----:B------:R-:W-:-:S03]  /*8280*/  IMAD.X R0, R5, 0x1, R0, P2 ;  /* 0x0000000105007824 */ /* 0x000fc600010e0600 */
[----:B------:R0:W-:Y:S04]  /*8290*/  STL [R1+0x518], R4 ;  /* 0x0005180401007387 */ /* 0x0001e80000100800 */
[----:B------:R-:W-:Y:S04]  /*82a0*/  STL [R1+0x4e4], R6 ;  /* 0x0004e40601007387 */ /* 0x000fe80000100800 */
[----:B------:R-:W4:Y:S01]  /*82b0*/  LDL.LU R26, [R1+0x124] ;  /* 0x00012400011a7983 */ /* 0x000f220000300800 */
[----:B0-----:R-:W-:-:S03]  /*82c0*/  IADD3 R4, P2, PT, R3, R23, RZ ;  /* 0x0000001703047210 */ /* 0x001fc60007f5e0ff */
[----:B------:R0:W-:Y:S04]  /*82d0*/  STL [R1+0x510], R0 ;  /* 0x0005100001007387 */ /* 0x0001e80000100800 */
[----:B0-----:R-:W4:Y:S04]  /*82e0*/  LDL.LU R0, [R1+0x170] ;  /* 0x0001700001007983 */ /* 0x001f280000300800 */
[----:B------:R0:W-:Y:S01]  /*82f0*/  STL [R1+0x4dc], R4 ;  /* 0x0004dc0401007387 */ /* 0x0001e20000100800 */
[--C-:B------:R-:W-:Y:S02]  /*8300*/  IMAD.X R6, R5, 0x1, R19.reuse, P0 ;  /* 0x0000000105067824 */ /* 0x100fe400000e0613 */
[----:B0-----:R-:W-:Y:S01]  /*8310*/  IMAD.X R4, R11, 0x1, R19, P1 ;  /* 0x000000010b047824 */ /* 0x001fe200008e0613 */
[----:B------:R-:W-:-:S04]  /*8320*/  IADD3 R7, P1, PT, R2, R23, RZ ;  /* 0x0000001702077210 */ /* 0x000fc80007f3e0ff */
[----:B------:R0:W-:Y:S04]  /*8330*/  STL [R1+0x508], R4 ;  /* 0x0005080401007387 */ /* 0x0001e80000100800 */
[----:B------:R1:W-:Y:S01]  /*8340*/  STL [R1+0x4d4], R7 ;  /* 0x0004d40701007387 */ /* 0x0003e20000100800 */
[----:B0-----:R-:W-:-:S03]  /*8350*/  IADD3 R4, P0, PT, R3, R14, RZ ;  /* 0x0000000e03047210 */ /* 0x001fc60007f1e0ff */
[----:B------:R0:W-:Y:S01]  /*8360*/  STL [R1+0x500], R6 ;  /* 0x0005000601007387 */ /* 0x0001e20000100800 */
[----:B-1----:R-:W-:-:S03]  /*8370*/  IMAD.X R7, R11, 0x1, R12, P6 ;  /* 0x000000010b077824 */ /* 0x002fc600030e060c */
[----:B------:R1:W-:Y:S01]  /*8380*/  STL [R1+0x4cc], R4 ;  /* 0x0004cc0401007387 */ /* 0x0003e20000100800 */
[----:B0-----:R-:W-:-:S03]  /*8390*/  IADD3 R6, P6, PT, R2, R14, RZ ;  /* 0x0000000e02067210 */ /* 0x001fc60007fde0ff */
[----:B------:R0:W-:Y:S01]  /*83a0*/  STL [R1+0x4f8], R7 ;  /* 0x0004f80701007387 */ /* 0x0001e20000100800 */
[----:B-1----:R-:W-:-:S03]  /*83b0*/  IMAD.X R4, R5, 0x1, R12, P5 ;  /* 0x0000000105047824 */ /* 0x002fc600028e060c */
[----:B------:R-:W4:Y:S04]  /*83c0*/  LDL.LU R12, [R1+0x128] ;  /* 0x00012800010c7983 */ /* 0x000f280000300800 */
[----:B------:R1:W-:Y:S04]  /*83d0*/  STL [R1+0x4c4], R6 ;  /* 0x0004c40601007387 */ /* 0x0003e80000100800 */
[----:B------:R-:W4:Y:S04]  /*83e0*/  LDL.LU R14, [R1+0x174] ;  /* 0x00017400010e7983 */ /* 0x000f280000300800 */
[----:B------:R1:W-:Y:S01]  /*83f0*/  STL [R1+0x4f0], R4 ;  /* 0x0004f00401007387 */ /* 0x0003e20000100800 */
[----:B0-----:R-:W-:Y:S01]  /*8400*/  IMAD.X R7, R11, 0x1, R13, P4 ;  /* 0x000000010b077824 */ /* 0x001fe200020e060d */
[----:B-1----:R-:W-:-:S02]  /*8410*/  IADD3 R6, P4, PT, R2, R22, RZ ;  /* 0x0000001602067210 */ /* 0x002fc40007f9e0ff */
[----:B------:R-:W-:-:S05]  /*8420*/  IADD3 R4, P5, PT, R3, R22, RZ ;  /* 0x0000001603047210 */ /* 0x000fca0007fbe0ff */
[----:B------:R0:W-:Y:S04]  /*8430*/  STL [R1+0x4bc], R4 ;  /* 0x0004bc0401007387 */ /* 0x0001e80000100800 */
[----:B------:R-:W-:Y:S01]  /*8440*/  STL [R1+0x4e8], R7 ;  /* 0x0004e80701007387 */ /* 0x000fe20000100800 */
[----:B0-----:R-:W-:-:S03]  /*8450*/  IMAD.X R4, R5, 0x1, R13, P3 ;  /* 0x0000000105047824 */ /* 0x001fc600018e060d */
[----:B------:R-:W4:Y:S04]  /*8460*/  LDL.LU R13, [R1+0x130] ;  /* 0x00013000010d7983 */ /* 0x000f280000300800 */
[----:B------:R-:W-:Y:S04]  /*8470*/  STL [R1+0x4b4], R6 ;  /* 0x0004b40601007387 */ /* 0x000fe80000100800 */
[----:B------:R-:W4:Y:S04]  /*8480*/  LDL.LU R25, [R1+0x178] ;  /* 0x0001780001197983 */ /* 0x000f280000300800 */
[----:B------:R2:W-:Y:S02]  /*8490*/  STL [R1+0x4e0], R4 ;  /* 0x0004e00401007387 */ /* 0x0005e40000100800 */
[-C--:B--2---:R-:W-:Y:S01]  /*84a0*/  IADD3 R4, P3, PT, R3, R20.reuse, RZ ;  /* 0x0000001403047210 */ /* 0x084fe20007f7e0ff */
[----:B---3--:R-:W-:Y:S01]  /*84b0*/  IMAD.X R7, R11, 0x1, R18, P2 ;  /* 0x000000010b077824 */ /* 0x008fe200010e0612 */
[----:B------:R-:W-:-:S03]  /*84c0*/  IADD3 R6, P2, PT, R2, R20, RZ ;  /* 0x0000001402067210 */ /* 0x000fc60007f5e0ff */
[----:B------:R0:W-:Y:S04]  /*84d0*/  STL [R1+0x4ac], R4 ;  /* 0x0004ac0401007387 */ /* 0x0001e80000100800 */
[----:B------:R-:W-:Y:S04]  /*84e0*/  STL [R1+0x4d8], R7 ;  /* 0x0004d80701007387 */ /* 0x000fe80000100800 */
[----:B------:R-:W2:Y:S01]  /*84f0*/  LDL.LU R15, [R1+0x138] ;  /* 0x00013800010f7983 */ /* 0x000ea20000300800 */
[----:B0-----:R-:W-:-:S03]  /*8500*/  IMAD.X R4, R5, 0x1, R18, P1 ;  /* 0x0000000105047824 */ /* 0x001fc600008e0612 */
[----:B------:R4:W-:Y:S04]  /*8510*/  STL [R1+0x4a4], R6 ;  /* 0x0004a40601007387 */ /* 0x0009e80000100800 */
[----:B------:R-:W3:Y:S04]  /*8520*/  LDL.LU R24, [R1+0x17c] ;  /* 0x00017c0001187983 */ /* 0x000ee80000300800 */
[----:B------:R0:W-:Y:S04]  /*8530*/  STL [R1+0x4d0], R4 ;  /* 0x0004d00401007387 */ /* 0x0001e80000100800 */
[----:B------:R-:W3:Y:S01]  /*8540*/  LDL.LU R16, [R1+0x140] ;  /* 0x0001400001107983 */ /* 0x000ee20000300800 */
[----:B----4-:R-:W-:-:S05]  /*8550*/  IADD3 R6, P1, PT, R3, R21, RZ ;  /* 0x0000001503067210 */ /* 0x010fca0007f3e0ff */
[----:B------:R1:W-:Y:S01]  /*8560*/  STL [R1+0x49c], R6 ;  /* 0x00049c0601007387 */ /* 0x0003e20000100800 */
[----:B0-----:R-:W-:-:S03]  /*8570*/  IMAD.X R4, R11, 0x1, R17, P0 ;  /* 0x000000010b047824 */ /* 0x001fc600000e0611 */
[----:B------:R-:W4:Y:S04]  /*8580*/  LDL.LU R23, [R1+0x180] ;  /* 0x0001800001177983 */ /* 0x000f280000300800 */
[----:B------:R0:W-:Y:S01]  /*8590*/  STL [R1+0x4c8], R4 ;  /* 0x0004c80401007387 */ /* 0x0001e20000100800 */
[----:B-1----:R-:W-:-:S03]  /*85a0*/  IADD3 R6, P0, PT, R2, R21, RZ ;  /* 0x0000001502067210 */ /* 0x002fc60007f1e0ff */
[----:B------:R-:W4:Y:S04]  /*85b0*/  LDL.LU R19, [R1+0x148] ;  /* 0x0001480001137983 */ /* 0x000f280000300800 */
[----:B------:R1:W-:Y:S01]  /*85c0*/  STL [R1+0x494], R6 ;  /* 0x0004940601007387 */ /* 0x0003e20000100800 */
[----:B0-----:R-:W-:-:S03]  /*85d0*/  IMAD.X R4, R5, 0x1, R17, P6 ;  /* 0x0000000105047824 */ /* 0x001fc600030e0611 */
[----:B------:R-:W4:Y:S04]  /*85e0*/  LDL.LU R22, [R1+0x184] ;  /* 0x0001840001167983 */ /* 0x000f280000300800 */
[----:B------:R0:W-:Y:S04]  /*85f0*/  STL [R1+0x4c0], R4 ;  /* 0x0004c00401007387 */ /* 0x0001e80000100800 */
[----:B------:R-:W4:Y:S01]  /*8600*/  LDL.LU R20, [R1+0x14c] ;  /* 0x00014c0001147983 */ /* 0x000f220000300800 */
[----:B-1----:R-:W-:-:S05]  /*8610*/  IADD3 R6, P6, PT, R3, R26, RZ ;  /* 0x0000001a03067210 */ /* 0x002fca0007fde0ff */
[----:B------:R1:W-:Y:S04]  /*8620*/  STL [R1+0x48c], R6 ;  /* 0x00048c0601007387 */ /* 0x0003e80000100800 */
[----:B------:R-:W4:Y:S01]  /*8630*/  LDL.LU R18, [R1+0x188] ;  /* 0x0001880001127983 */ /* 0x000f220000300800 */
[----:B0-----:R-:W-:Y:S01]  /*8640*/  IMAD.X R4, R11, 0x1, R0, P5 ;  /* 0x000000010b047824 */ /* 0x001fe200028e0600 */
[----:B-1----:R-:W-:-:S04]  /*8650*/  IADD3 R6, P5, PT, R2, R26, RZ ;  /* 0x0000001a02067210 */ /* 0x002fc80007fbe0ff */
[----:B------:R0:W-:Y:S04]  /*8660*/  STL [R1+0x4b8], R4 ;  /* 0x0004b80401007387 */ /* 0x0001e80000100800 */
[----:B------:R-:W4:Y:S04]  /*8670*/  LDL.LU R17, [R1+0x154] ;  /* 0x0001540001117983 */ /* 0x000f280000300800 */
[----:B------:R-:W-:Y:S01]  /*8680*/  STL [R1+0x484], R6 ;  /* 0x0004840601007387 */ /* 0x000fe20000100800 */
[----:B0-----:R-:W-:-:S03]  /*8690*/  IMAD.X R4, R5, 0x1, R0, P4 ;  /* 0x0000000105047824 */ /* 0x001fc600020e0600 */
[----:B------:R-:W4:Y:S04]  /*86a0*/  LDL.LU R21, [R1+0x18c] ;  /* 0x00018c0001157983 */ /* 0x000f280000300800 */
[----:B------:R-:W4:Y:S04]  /*86b0*/  LDL.LU R0, [R1+0x15c] ;  /* 0x00015c0001007983 */ /* 0x000f280000300800 */
[----:B------:R0:W-:Y:S04]  /*86c0*/  STL [R1+0x4b0], R4 ;  /* 0x0004b00401007387 */ /* 0x0001e80000100800 */
[----:B------:R-:W4:Y:S01]  /*86d0*/  LDL.LU R26, [R1+0x190] ;  /* 0x00019000011a7983 */ /* 0x000f220000300800 */
[----:B0-----:R-:W-:-:S05]  /*86e0*/  IADD3 R4, P4, PT, R3, R12, RZ ;  /* 0x0000000c03047210 */ /* 0x001fca0007f9e0ff */
[----:B------:R0:W-:Y:S01]  /*86f0*/  STL [R1+0x47c], R4 ;  /* 0x00047c0401007387 */ /* 0x0001e20000100800 */
[--C-:B------:R-:W-:Y:S02]  /*8700*/  IMAD.X R6, R11, 0x1, R14.reuse, P3 ;  /* 0x000000010b067824 */ /* 0x100fe400018e060e */
[----:B------:R-:W-:Y:S01]  /*8710*/  IMAD.X R7, R5, 0x1, R14, P2 ;  /* 0x0000000105077824 */ /* 0x000fe200010e060e */
[----:B0-----:R-:W-:Y:S02]  /*8720*/  IADD3 R4, P3, PT, R2, R12, RZ ;  /* 0x0000000c02047210 */ /* 0x001fe40007f7e0ff */
[----:B------:R-:W-:Y:S04]  /*8730*/  STL [R1+0x4a8], R6 ;  /* 0x0004a80601007387 */ /* 0x000fe80000100800 */
[----:B------:R-:W4:Y:S04]  /*8740*/  LDL.LU R12, [R1+0x13c] ;  /* 0x00013c00010c7983 */ /* 0x000f280000300800 */
[----:B------:R0:W-:Y:S04]  /*8750*/  STL [R1+0x474], R4 ;  /* 0x0004740401007387 */ /* 0x0001e80000100800 */
[----:B------:R-:W-:Y:S04]  /*8760*/  STL [R1+0x4a0], R7 ;  /* 0x0004a00701007387 */ /* 0x000fe80000100800 */
[----:B------:R-:W4:Y:S01]  /*8770*/  LDL.LU R14, [R1+0x194] ;  /* 0x00019400010e7983 */ /* 0x000f220000300800 */
[----:B0-----:R-:W-:Y:S01]  /*8780*/  IADD3 R4, P2, PT, R3, R13, RZ ;  /* 0x0000000d03047210 */ /* 0x001fe20007f5e0ff */
[----:B------:R-:W-:-:S04]  /*8790*/  IMAD.X R6, R11, 0x1, R25, P1 ;  /* 0x000000010b067824 */ /* 0x000fc800008e0619 */
[----:B------:R0:W-:Y:S04]  /*87a0*/  STL [R1+0x46c], R4 ;  /* 0x00046c0401007387 */ /* 0x0001e80000100800 */
[----:B------:R1:W-:Y:S01]  /*87b0*/  STL [R1+0x498], R6 ;  /* 0x0004980601007387 */ /* 0x0003e20000100800 */
[----:B0-----:R-:W-:-:S03]  /*87c0*/  IADD3 R4, P1, PT, R2, R13, RZ ;  /* 0x0000000d02047210 */ /* 0x001fc60007f3e0ff */
[----:B------:R-:W4:Y:S01]  /*87d0*/  LDL.LU R13, [R1+0x198] ;  /* 0x00019800010d7983 */ /* 0x000f220000300800 */
[----:B-1----:R-:W-:-:S03]  /*87e0*/  IMAD.X R6, R5, 0x1, R25, P0 ;  /* 0x0000000105067824 */ /* 0x002fc600000e0619 */
[----:B------:R2:W-:Y:S04]  /*87f0*/  STL [R1+0x464], R4 ;  /* 0x0004640401007387 */ /* 0x0005e80000100800 */
[----:B------:R0:W-:Y:S01]  /*8800*/  STL [R1+0x490], R6 ;  /* 0x0004900601007387 */ /* 0x0001e20000100800 */
[----:B--2---:R-:W-:-:S05]  /*8810*/  IADD3 R4, P0, PT, R3, R15, RZ ;  /* 0x0000000f03047210 */ /* 0x004fca0007f1e0ff */
[----:B------:R1:W-:Y:S01]  /*8820*/  STL [R1+0x45c], R4 ;  /* 0x00045c0401007387 */ /* 0x0003e20000100800 */
[--C-:B---3--:R-:W-:Y:S01]  /*8830*/  IMAD.X R7, R11, 0x1, R24.reuse, P6 ;  /* 0x000000010b077824 */ /* 0x108fe200030e0618 */
[----:B0-----:R-:W-:Y:S01]  /*8840*/  IADD3 R6, P6, PT, R2, R15, RZ ;  /* 0x0000000f02067210 */ /* 0x001fe20007fde0ff */
[----:B-1----:R-:W-:-:S03]  /*8850*/  IMAD.X R4, R5, 0x1, R24, P5 ;  /* 0x0000000105047824 */ /* 0x002fc600028e0618 */
[----:B------:R0:W-:Y:S04]  /*8860*/  STL [R1+0x488], R7 ;  /* 0x0004880701007387 */ /* 0x0001e80000100800 */
[----:B------:R4:W-:Y:S04]  /*8870*/  STL [R1+0x454], R6 ;  /* 0x0004540601007387 */ /* 0x0009e80000100800 */
[----:B------:R1:W-:Y:S01]  /*8880*/  STL [R1+0x480], R4 ;  /* 0x0004800401007387 */ /* 0x0003e20000100800 */
[----:B0-----:R-:W-:Y:S01]  /*8890*/  IADD3 R7, P5, PT, R3, R16, RZ ;  /* 0x0000001003077210 */ /* 0x001fe20007fbe0ff */
[----:B----4-:R-:W-:-:S04]  /*88a0*/  IMAD.X R6, R11, 0x1, R23, P4 ;  /* 0x000000010b067824 */ /* 0x010fc800020e0617 */
[----:B------:R0:W-:Y:S01]  /*88b0*/  STL [R1+0x44c], R7 ;  /* 0x00044c0701007387 */ /* 0x0001e20000100800 */
[----:B-1----:R-:W-:-:S03]  /*88c0*/  IADD3 R4, P4, PT, R2, R16, RZ ;  /* 0x0000001002047210 */ /* 0x002fc60007f9e0ff */
[----:B------:R1:W-:Y:S04]  /*88d0*/  STL [R1+0x478], R6 ;  /* 0x0004780601007387 */ /* 0x0003e80000100800 */
[----:B------:R2:W-:Y:S01]  /*88e0*/  STL [R1+0x444], R4 ;  /* 0x0004440401007387 */ /* 0x0005e20000100800 */
[----:B0-----:R-:W-:Y:S01]  /*88f0*/  IMAD.X R7, R5, 0x1, R23, P3 ;  /* 0x0000000105077824 */ /* 0x001fe200018e0617 */
[----:B-1----:R-:W-:-:S04]  /*8900*/  IADD3 R6, P3, PT, R3, R19, RZ ;  /* 0x0000001303067210 */ /* 0x002fc80007f7e0ff */
[----:B------:R0:W-:Y:S01]  /*8910*/  STL [R1+0x470], R7 ;  /* 0x0004700701007387 */ /* 0x0001e20000100800 */
[----:B--2---:R-:W-:-:S03]  /*8920*/  IMAD.X R4, R11, 0x1, R22, P2 ;  /* 0x000000010b047824 */ /* 0x004fc600010e0616 */
[----:B------:R1:W-:Y:S04]  /*8930*/  STL [R1+0x440], R6 ;  /* 0x0004400601007387 */ /* 0x0003e80000100800 */
[----:B------:R2:W-:Y:S01]  /*8940*/  STL [R1+0x468], R4 ;  /* 0x0004680401007387 */ /* 0x0005e20000100800 */
[C---:B0-----:R-:W-:Y:S01]  /*8950*/  IADD3 R7, P2, PT, R2.reuse, R19, RZ ;  /* 0x0000001302077210 */ /* 0x041fe20007f5e0ff */
[----:B------:R-:W0:Y:S01]  /*8960*/  S2R R24, SR_TID.X ;  /* 0x0000000000187919 */ /* 0x000e220000002100 */
[----:B-1----:R-:W-:Y:S01]  /*8970*/  IMAD.X R6, R5, 0x1, R22, P1 ;  /* 0x0000000105067824 */ /* 0x002fe200008e0616 */
[-C--:B--2---:R-:W-:Y:S02]  /*8980*/  IADD3 R4, P1, PT, R3, R20.reuse, RZ ;  /* 0x0000001403047210 */ /* 0x084fe40007f3e0ff */
[----:B------:R1:W-:Y:S04]  /*8990*/  STL [R1+0x43c], R7 ;  /* 0x00043c0701007387 */ /* 0x0003e80000100800 */
[----:B------:R2:W-:Y:S04]  /*89a0*/  STL [R1+0x460], R6 ;  /* 0x0004600601007387 */ /* 0x0005e80000100800 */
[----:B------:R3:W-:Y:S01]  /*89b0*/  STL [R1+0x438], R4 ;  /* 0x0004380401007387 */ /* 0x0007e20000100800 */
[--C-:B-1----:R-:W-:Y:S01]  /*89c0*/  IMAD.X R7, R11, 0x1, R18.reuse, P0 ;  /* 0x000000010b077824 */ /* 0x102fe200000e0612 */
[----:B--2---:R-:W-:Y:S01]  /*89d0*/  IADD3 R6, P0, PT, R2, R20, RZ ;  /* 0x0000001402067210 */ /* 0x004fe20007f1e0ff */
[----:B---3--:R-:W-:-:S03]  /*89e0*/  IMAD.X R4, R5, 0x1, R18, P6 ;  /* 0x0000000105047824 */ /* 0x008fc600030e0612 */
[----:B------:R1:W-:Y:S04]  /*89f0*/  STL [R1+0x458], R7 ;  /* 0x0004580701007387 */ /* 0x0003e80000100800 */
[----:B------:R2:W-:Y:S04]  /*8a00*/  STL [R1+0x434], R6 ;  /* 0x0004340601007387 */ /* 0x0005e80000100800 */
[----:B------:R3:W-:Y:S01]  /*8a10*/  STL [R1+0x450], R4 ;  /* 0x0004500401007387 */ /* 0x0007e20000100800 */
[----:B-1----:R-:W-:Y:S01]  /*8a20*/  IADD3 R7, P6, PT, R3, R17, RZ ;  /* 0x0000001103077210 */ /* 0x002fe20007fde0ff */
[----:B--2---:R-:W-:-:S04]  /*8a30*/  IMAD.X R6, R11, 0x1, R21, P5 ;  /* 0x000000010b067824 */ /* 0x004fc800028e0615 */
[----:B------:R-:W-:Y:S01]  /*8a40*/  STL [R1+0x430], R7 ;  /* 0x0004300701007387 */ /* 0x000fe20000100800 */
[-C--:B---3--:R-:W-:Y:S01]  /*8a50*/  IADD3 R4, P5, PT, R3, R0.reuse, RZ ;  /* 0x0000000003047210 */ /* 0x088fe20007fbe0ff */
[----:B------:R-:W-:Y:S02]  /*8a60*/  IMAD.X R3, R5, 0x1, R21, P4 ;  /* 0x0000000105037824 */ /* 0x000fe400020e0615 */
[----:B------:R1:W-:Y:S04]  /*8a70*/  STL [R1+0x448], R6 ;  /* 0x0004480601007387 */ /* 0x0003e80000100800 */
[----:B------:R2:W-:Y:S04]  /*8a80*/  STL [R1+0x420], R4 ;  /* 0x0004200401007387 */ /* 0x0005e80000100800 */
[----:B------:R3:W-:Y:S01]  /*8a90*/  STL [R1+0x42c], R3 ;  /* 0x00042c0301007387 */ /* 0x0007e20000100800 */
[C---:B-1----:R-:W-:Y:S01]  /*8aa0*/  IADD3 R6, P4, PT, R2.reuse, R17, RZ ;  /* 0x0000001102067210 */ /* 0x042fe20007f9e0ff */
[--C-:B--2---:R-:W-:Y:S01]  /*8ab0*/  IMAD.X R4, R11, 0x1, R26.reuse, P3 ;  /* 0x000000010b047824 */ /* 0x104fe200018e061a */
[----:B---3--:R-:W-:Y:S01]  /*8ac0*/  IADD3 R3, P3, PT, R2, R0, RZ ;  /* 0x0000000002037210 */ /* 0x008fe20007f7e0ff */
[----:B------:R-:W-:-:S02]  /*8ad0*/  IMAD.X R2, R5, 0x1, R26, P2 ;  /* 0x0000000105027824 */ /* 0x000fc400010e061a */
[----:B------:R-:W-:Y:S04]  /*8ae0*/  STL [R1+0x424], R6 ;  /* 0x0004240601007387 */ /* 0x000fe80000100800 */
[----:B------:R1:W-:Y:S01]  /*8af0*/  STL [R1+0x428], R4 ;  /* 0x0004280401007387 */ /* 0x0003e20000100800 */
[----:B------:R-:W-:-:S03]  /*8b00*/  SHF.R.S32.HI R0, RZ, 0x1f, R0 ;  /* 0x0000001fff007819 */ /* 0x000fc60000011400 */
[----:B------:R2:W-:Y:S01]  /*8b10*/  STL [R1+0x40c], R3 ;  /* 0x00040c0301007387 */ /* 0x0005e20000100800 */
[----:B0-----:R-:W-:Y:S02]  /*8b20*/  SHF.R.U32.HI R26, RZ, 0x4, R24 ;  /* 0x00000004ff1a7819 */ /* 0x001fe40000011618 */
[----:B------:R-:W-:-:S05]  /*8b30*/  IADD3 R28, P2, PT, R12, UR10, RZ ;  /* 0x0000000a0c1c7c10 */ /* 0x000fca000ff5e0ff */
[----:B------:R-:W-:Y:S04]  /*8b40*/  STL [R1+0x7ac], R28 ;  /* 0x0007ac1c01007387 */ /* 0x000fe80000100800 */
[----:B------:R-:W-:Y:S01]  /*8b50*/  STL [R1+0x41c], R2 ;  /* 0x00041c0201007387 */ /* 0x000fe20000100800 */
[--C-:B-1----:R-:W-:Y:S02]  /*8b60*/  IMAD.X R4, R11, 0x1, R14.reuse, P1 ;  /* 0x000000010b047824 */ /* 0x102fe400008e060e */
[----:B--2---:R-:W-:-:S03]  /*8b70*/  IMAD.X R3, R5, 0x1, R14, P0 ;  /* 0x0000000105037824 */ /* 0x004fc600000e060e */
[----:B------:R-:W-:Y:S04]  /*8b80*/  STL [R1+0x418], R4 ;  /* 0x0004180401007387 */ /* 0x000fe80000100800 */
[----:B------:R0:W-:Y:S01]  /*8b90*/  STL [R1+0x414], R3 ;  /* 0x0004140301007387 */ /* 0x0001e20000100800 */
[----:B------:R-:W-:Y:S01]  /*8ba0*/  SGXT.U32 R26, R26, 0x2 ;  /* 0x000000021a1a781a */ /* 0x000fe20000000000 */
[--C-:B0-----:R-:W-:Y:S02]  /*8bb0*/  IMAD.X R3, R11, 0x1, R0.reuse, P5 ;  /* 0x000000010b037824 */ /* 0x101fe400028e0600 */
[----:B------:R-:W-:Y:S02]  /*8bc0*/  IMAD.X R0, R5, 0x1, R0, P3 ;  /* 0x0000000105007824 */ /* 0x000fe400018e0600 */
[----:B------:R-:W-:-:S05]  /*8bd0*/  IMAD.X R2, R11, 0x1, R13, P6 ;  /* 0x000000010b027824 */ /* 0x000fca00030e060d */
[----:B------:R0:W-:Y:S04]  /*8be0*/  STL [R1+0x410], R2 ;  /* 0x0004100201007387 */ /* 0x0001e80000100800 */
[----:B------:R-:W-:Y:S01]  /*8bf0*/  STL [R1+0x404], R3 ;  /* 0x0004040301007387 */ /* 0x000fe20000100800 */
[----:B0-----:R-:W-:Y:S02]  /*8c00*/  IMAD.X R2, R5, 0x1, R13, P4 ;  /* 0x0000000105027824 */ /* 0x001fe400020e060d */
[----:B------:R-:W-:-:S03]  /*8c10*/  IMAD.SHL.U32 R5, R24, 0x40, RZ ;  /* 0x0000004018057824 */ /* 0x000fc600078e00ff */
[----:B------:R0:W-:Y:S04]  /*8c20*/  STL [R1+0x408], R2 ;  /* 0x0004080201007387 */ /* 0x0001e80000100800 */
[----:B------:R1:W-:Y:S01]  /*8c30*/  STL [R1+0x400], R0 ;  /* 0x0004000001007387 */ /* 0x0003e20000100800 */
[C---:B------:R-:W-:Y:S02]  /*8c40*/  LOP3.LUT R8, R26.reuse, 0x54, RZ, 0xfc, !PT ;  /* 0x000000541a087812 */ /* 0x040fe400078efcff */
[----:B0-----:R-:W-:Y:S02]  /*8c50*/  LOP3.LUT R2, R26, 0x68, RZ, 0xfc, !PT ;  /* 0x000000681a027812 */ /* 0x001fe400078efcff */
[----:B-1----:R-:W-:Y:S01]  /*8c60*/  LEA.HI.X.SX32 R0, R12, UR11, 0x1, P2 ;  /* 0x0000000b0c007c11 */ /* 0x002fe200090f0eff */
[----:B------:R-:W-:Y:S01]  /*8c70*/  IMAD.SHL.U32 R8, R24, 0x2, RZ ;  /* 0x0000000218087824 */ /* 0x000fe200078e00ff */
[----:B------:R-:W-:Y:S01]  /*8c80*/  LOP3.LUT R11, R5, 0x40, RZ, 0xc0, !PT ;  /* 0x00000040050b7812 */ /* 0x000fe200078ec0ff */
[----:B------:R-:W-:Y:S01]  /*8c90*/  IMAD R5, R2, UR13, RZ ;  /* 0x0000000d02057c24 */ /* 0x000fe2000f8e02ff */
[C---:B------:R-:W-:Y:S01]  /*8ca0*/  LOP3.LUT R3, R26.reuse, 0x64, RZ, 0xfc, !PT ;  /* 0x000000641a037812 */ /* 0x040fe200078efcff */
[----:B------:R0:W-:Y:S01]  /*8cb0*/  STL [R1+0x7b0], R0 ;  /* 0x0007b00001007387 */ /* 0x0001e20000100800 */
[----:B------:R-:W-:-:S02]  /*8cc0*/  LOP3.LUT R4, R26, 0x60, RZ, 0xfc, !PT ;  /* 0x000000601a047812 */ /* 0x000fc400078efcff */
[C---:B------:R-:W-:Y:S02]  /*8cd0*/  LOP3.LUT R28, R26.reuse, 0x4c, RZ, 0xfc, !PT ;  /* 0x0000004c1a1c7812 */ /* 0x040fe400078efcff */
[C---:B------:R-:W-:Y:S02]  /*8ce0*/  LOP3.LUT R25, R26.reuse, 0x5c, RZ, 0xfc, !PT ;  /* 0x0000005c1a197812 */ /* 0x040fe400078efcff */
[C---:B------:R-:W-:Y:S02]  /*8cf0*/  LOP3.LUT R7, R26.reuse, 0x50, RZ, 0xfc, !PT ;  /* 0x000000501a077812 */ /* 0x040fe400078efcff */
[C---:B------:R-:W-:Y:S02]  /*8d00*/  LOP3.LUT R29, R26.reuse, 0x48, RZ, 0xfc, !PT ;  /* 0x000000481a1d7812 */ /* 0x040fe400078efcff */
[C---:B------:R-:W-:Y:S02]  /*8d10*/  LOP3.LUT R6, R26.reuse, 0x40, RZ, 0xfc, !PT ;  /* 0x000000401a067812 */ /* 0x040fe400078efcff */
[C---:B------:R-:W-:Y:S01]  /*8d20*/  LOP3.LUT R27, R26.reuse, 0x44, RZ, 0xfc, !PT ;  /* 0x000000441a1b7812 */ /* 0x040fe200078efcff */
[----:B------:R-:W-:Y:S01]  /*8d30*/  ULEA.HI UR5, UR5, UR4, URZ, 0x7 ;  /* 0x0000000405057291 */ /* 0x000fe2000f8f38ff */
[----:B0-----:R-:W-:-:S02]  /*8d40*/  LOP3.LUT R0, R26, 0x58, RZ, 0xfc, !PT ;  /* 0x000000581a007812 */ /* 0x001fc400078efcff */
[----:B------:R-:W-:Y:S02]  /*8d50*/  CS2R R16, SRZ ;  /* 0x0000000000107805 */ /* 0x000fe4000001ff00 */
[----:B------:R-:W-:Y:S01]  /*8d60*/  LOP3.LUT R5, R26, 0x54, RZ, 0xfc, !PT ;  /* 0x000000541a057812 */ /* 0x000fe200078efcff */
[----:B------:R0:W-:Y:S01]  /*8d70*/  STL [R1+0x7a4], R8 ;  /* 0x0007a40801007387 */ /* 0x0001e20000100800 */
[----:B------:R-:W-:Y:S01]  /*8d80*/  IMAD R3, R3, UR14, RZ ;  /* 0x0000000e03037c24 */ /* 0x000fe2000f8e02ff */
[----:B------:R-:W-:Y:S01]  /*8d90*/  CS2R R18, SRZ ;  /* 0x0000000000127805 */ /* 0x000fe2000001ff00 */
[----:B------:R-:W-:Y:S01]  /*8da0*/  IMAD R2, R4, UR15, RZ ;  /* 0x0000000f04027c24 */ /* 0x000fe2000f8e02ff */
[----:B------:R1:W-:Y:S01]  /*8db0*/  STL [R1+0x7a8], R11 ;  /* 0x0007a80b01007387 */ /* 0x0003e20000100800 */
[----:B------:R-:W-:Y:S01]  /*8dc0*/  IMAD R4, R0, UR17, RZ ;  /* 0x0000001100047c24 */ /* 0x000fe2000f8e02ff */
[----:B------:R-:W-:Y:S01]  /*8dd0*/  CS2R R20, SRZ ;  /* 0x0000000000147805 */ /* 0x000fe2000001ff00 */
[----:B------:R-:W-:Y:S01]  /*8de0*/  IMAD R3, R5, UR18, RZ ;  /* 0x0000001205037c24 */ /* 0x000fe2000f8e02ff */
[----:B------:R2:W5:Y:S01]  /*8df0*/  LDL.LU R0, [R1+0x7b0] ;  /* 0x0007b00001007983 */ /* 0x0005620000300800 */
[----:B------:R-:W-:Y:S01]  /*8e00*/  IMAD R3, R28, UR20, RZ ;  /* 0x000000141c037c24 */ /* 0x000fe2000f8e02ff */
[----:B------:R-:W-:-:S02]  /*8e10*/  CS2R R22, SRZ ;  /* 0x0000000000167805 */ /* 0x000fc4000001ff00 */
[----:B------:R-:W-:Y:S01]  /*8e20*/  CS2R R12, SRZ ;  /* 0x00000000000c7805 */ /* 0x000fe2000001ff00 */
[----:B------:R2:W5:Y:S01]  /*8e30*/  LDL.LU R28, [R1+0x7ac] ;  /* 0x0007ac00011c7983 */ /* 0x0005620000300800 */
[----:B------:R-:W-:Y:S01]  /*8e40*/  IMAD R2, R25, UR16, RZ ;  /* 0x0000001019027c24 */ /* 0x000fe2000f8e02ff */
[----:B------:R-:W-:Y:S01]  /*8e50*/  CS2R R14, SRZ ;  /* 0x00000000000e7805 */ /* 0x000fe2000001ff00 */
[----:B------:R-:W3:Y:S01]  /*8e60*/  LDCU.64 UR10, c[0x0][0x388] ;  /* 0x00007100ff0a77ac */ /* 0x000ee20008000a00 */
[----:B------:R-:W4:Y:S01]  /*8e70*/  S2R R25, SR_TID.X ;  /* 0x0000000000197919 */ /* 0x000f220000002100 */
[----:B------:R-:W-:Y:S02]  /*8e80*/  IMAD R2, R7, UR19, RZ ;  /* 0x0000001307027c24 */ /* 0x000fe4000f8e02ff */
[----:B------:R-:W-:Y:S02]  /*8e90*/  IMAD R2, R29, UR21, RZ ;  /* 0x000000151d027c24 */ /* 0x000fe4000f8e02ff */
[----:B------:R-:W-:Y:S01]  /*8ea0*/  IMAD R3, R6, UR23, RZ ;  /* 0x0000001706037c24 */ /* 0x000fe2000f8e02ff */
[----:B----4-:R-:W-:-:S02]  /*8eb0*/  SHF.R.U32.HI R7, RZ, 0x4, R25 ;  /* 0x00000004ff077819 */ /* 0x010fc40000011619 */
[----:B------:R-:W-:Y:S02]  /*8ec0*/  SHF.R.U32.HI R25, RZ, 0x4, R25 ;  /* 0x00000004ff197819 */ /* 0x000fe40000011619 */
[----:B------:R-:W-:Y:S02]  /*8ed0*/  SGXT.U32 R7, R7, 0x2 ;  /* 0x000000020707781a */ /* 0x000fe40000000000 */
[----:B------:R-:W-:Y:S02]  /*8ee0*/  SGXT.U32 R25, R25, 0x2 ;  /* 0x000000021919781a */ /* 0x000fe40000000000 */
[----:B------:R-:W-:Y:S02]  /*8ef0*/  LOP3.LUT R7, R7, 0x38, RZ, 0xfc, !PT ;  /* 0x0000003807077812 */ /* 0x000fe400078efcff */
[----:B------:R-:W-:-:S03]  /*8f00*/  LOP3.LUT R6, R25, 0x34, RZ, 0xfc, !PT ;  /* 0x0000003419067812 */ /* 0x000fc600078efcff */
[----:B------:R-:W-:Y:S01]  /*8f10*/  IMAD R2, R7, UR24, RZ ;  /* 0x0000001807027c24 */ /* 0x000fe2000f8e02ff */
[----:B------:R-:W-:Y:S02]  /*8f20*/  LOP3.LUT R7, R25, 0x30, RZ, 0xfc, !PT ;  /* 0x0000003019077812 */ /* 0x000fe400078efcff */
[----:B------:R-:W-:Y:S01]  /*8f30*/  SHF.R.U32.HI R25, RZ, 0x4, R24 ;  /* 0x00000004ff197819 */ /* 0x000fe20000011618 */
[----:B------:R-:W-:-:S03]  /*8f40*/  IMAD R3, R6, UR25, RZ ;  /* 0x0000001906037c24 */ /* 0x000fc6000f8e02ff */
[----:B------:R-:W-:Y:S01]  /*8f50*/  SGXT.U32 R25, R25, 0x2 ;  /* 0x000000021919781a */ /* 0x000fe20000000000 */
[----:B------:R-:W-:Y:S01]  /*8f60*/  IMAD R2, R7, UR26, RZ ;  /* 0x0000001a07027c24 */ /* 0x000fe2000f8e02ff */
[----:B------:R-:W-:Y:S02]  /*8f70*/  SHF.R.U32.HI R24, RZ, 0x4, R24 ;  /* 0x00000004ff187819 */ /* 0x000fe40000011618 */
[C---:B------:R-:W-:Y:S02]  /*8f80*/  LOP3.LUT R6, R25.reuse, 0x2c, RZ, 0xfc, !PT ;  /* 0x0000002c19067812 */ /* 0x040fe400078efcff */
[C---:B------:R-:W-:Y:S02]  /*8f90*/  LOP3.LUT R7, R25.reuse, 0x28, RZ, 0xfc, !PT ;  /* 0x0000002819077812 */ /* 0x040fe400078efcff */
[----:B------:R-:W-:Y:S02]  /*8fa0*/  LOP3.LUT R25, R25, 0x24, RZ, 0xfc, !PT ;  /* 0x0000002419197812 */ /* 0x000fe400078efcff */
[----:B------:R-:W-:Y:S01]  /*8fb0*/  SGXT.U32 R24, R24, 0x2 ;  /* 0x000000021818781a */ /* 0x000fe20000000000 */
[----:B------:R-:W-:-:S02]  /*8fc0*/  IMAD R4, R27, UR22, RZ ;  /* 0x000000161b047c24 */ /* 0x000fc4000f8e02ff */
[----:B------:R-:W-:Y:S01]  /*8fd0*/  IMAD R4, R6, UR27, RZ ;  /* 0x0000001b06047c24 */ /* 0x000fe2000f8e02ff */
[C---:B------:R-:W-:Y:S01]  /*8fe0*/  LOP3.LUT R6, R24.reuse, 0x20, RZ, 0xfc, !PT ;  /* 0x0000002018067812 */ /* 0x040fe200078efcff */
[----:B------:R-:W-:Y:S01]  /*8ff0*/  IMAD R3, R7, UR28, RZ ;  /* 0x0000001c07037c24 */ /* 0x000fe2000f8e02ff */
[C---:B------:R-:W-:Y:S01]  /*9000*/  LOP3.LUT R7, R24.reuse, 0x1c, RZ, 0xfc, !PT ;  /* 0x0000001c18077812 */ /* 0x040fe200078efcff */
[----:B------:R-:W-:Y:S01]  /*9010*/  IMAD R2, R25, UR29, RZ ;  /* 0x0000001d19027c24 */ /* 0x000fe2000f8e02ff */
[C---:B------:R-:W-:Y:S02]  /*9020*/  LOP3.LUT R25, R24.reuse, 0x18, RZ, 0xfc, !PT ;  /* 0x0000001818197812 */ /* 0x040fe400078efcff */
[----:B------:R-:W-:Y:S01]  /*9030*/  LOP3.LUT R24, R24, 0x14, RZ, 0xfc, !PT ;  /* 0x0000001418187812 */ /* 0x000fe200078efcff */
[----:B------:R-:W-:Y:S02]  /*9040*/  IMAD R2, R6, UR30, RZ ;  /* 0x0000001e06027c24 */ /* 0x000fe4000f8e02ff */
[----:B------:R-:W-:Y:S01]  /*9050*/  IMAD R4, R7, UR31, RZ ;  /* 0x0000001f07047c24 */ /* 0x000fe2000f8e02ff */
[C---:B------:R-:W-:Y:S01]  /*9060*/  LOP3.LUT R7, R26.reuse, 0x10, RZ, 0xfc, !PT ;  /* 0x000000101a077812 */ /* 0x040fe200078efcff */
[----:B------:R-:W-:Y:S01]  /*9070*/  IMAD R3, R25, UR32, RZ ;  /* 0x0000002019037c24 */ /* 0x000fe2000f8e02ff */
[----:B------:R-:W-:Y:S01]  /*9080*/  LOP3.LUT R25, R26, 0xc, RZ, 0xfc, !PT ;  /* 0x0000000c1a197812 */ /* 0x000fe200078efcff */
[----:B------:R-:W-:Y:S01]  /*9090*/  IMAD R2, R24, UR33, RZ ;  /* 0x0000002118027c24 */ /* 0x000fe2000f8e02ff */
[----:B------:R-:W-:-:S02]  /*90a0*/  LOP3.LUT R24, R26, 0x8, RZ, 0xfc, !PT ;  /* 0x000000081a187812 */ /* 0x000fc400078efcff */
[----:B------:R-:W-:Y:S01]  /*90b0*/  LOP3.LUT R26, R26, 0x4, RZ, 0xfc, !PT ;  /* 0x000000041a1a7812 */ /* 0x000fe200078efcff */
[----:B------:R-:W-:Y:S01]  /*90c0*/  IMAD R2, R7, UR34, RZ ;  /* 0x0000002207027c24 */ /* 0x000fe2000f8e02ff */
[----:B0-----:R-:W-:Y:S02]  /*90d0*/  CS2R R8, SRZ ;  /* 0x0000000000087805 */ /* 0x001fe4000001ff00 */
[----:B-1----:R-:W-:Y:S01]  /*90e0*/  CS2R R10, SRZ ;  /* 0x00000000000a7805 */ /* 0x002fe2000001ff00 */
[----:B------:R-:W-:Y:S02]  /*90f0*/  IMAD R4, R25, UR35, RZ ;  /* 0x0000002319047c24 */ /* 0x000fe4000f8e02ff */
[----:B------:R-:W-:Y:S02]  /*9100*/  IMAD R3, R24, UR36, RZ ;  /* 0x0000002418037c24 */ /* 0x000fe4000f8e02ff */
[----:B------:R-:W-:Y:S01]  /*9110*/  IMAD R2, R26, UR37, RZ ;  /* 0x000000251a027c24 */ /* 0x000fe2000f8e02ff */
[----:B--23--:R-:W-:-:S12]  /*9120*/  USHF.R.S32.HI UR5, URZ, 0x7, UR5 ;  /* 0x00000007ff057899 */ /* 0x00cfd80008011405 */
.L_x_2:
[----:B------:R-:W0:Y:S01]  /*9130*/  S2R R2, SR_TID.X ;  /* 0x0000000000027919 */ /* 0x000e220000002100 */
[----:B------:R-:W1:Y:S01]  /*9140*/  LDCU UR6, c[0x0][0x3a8] ;  /* 0x00007500ff0677ac */ /* 0x000e620008000800 */
[----:B------:R-:W2:Y:S01]  /*9150*/  S2R R6, SR_TID.X ;  /* 0x0000000000067919 */ /* 0x000ea20000002100 */
[----:B------:R-:W3:Y:S01]  /*9160*/  LDCU UR4, c[0x0][0x3a8] ;  /* 0x00007500ff0477ac */ /* 0x000ee20008000800 */
[----:B------:R-:W-:Y:S01]  /*9170*/  STL [R1+0xad0], R29 ;  /* 0x000ad01d01007387 */ /* 0x000fe20000100800 */
[----:B------:R-:W4:Y:S03]  /*9180*/  LDCU UR7, c[0x0][0x3a8] ;  /* 0x00007500ff0777ac */ /* 0x000f260008000800 */
[----:B------:R-:W-:Y:S04]  /*9190*/  STL [R1+0xad4], R29 ;  /* 0x000ad41d01007387 */ /* 0x000fe80000100800 */
[----:B------:R1:W-:Y:S04]  /*91a0*/  STL [R1+0xad8], R29 ;  /* 0x000ad81d01007387 */ /* 0x0003e80000100800 */
[----:B------:R-:W-:Y:S04]  /*91b0*/  STL [R1+0xacc], R26 ;  /* 0x000acc1a01007387 */ /* 0x000fe80000100800 */
[----:B------:R-:W-:Y:S01]  /*91c0*/  STL [R1+0xac8], R27 ;  /* 0x000ac81b01007387 */ /* 0x000fe20000100800 */
[----:B-1----:R-:W-:-:S03]  /*91d0*/  PRMT R29, RZ, 0x7610, R29 ;  /* 0x00007610ff1d7816 */ /* 0x002fc6000000001d */
[----:B------:R-:W-:Y:S01]  /*91e0*/  STL [R1+0x910], R20 ;  /* 0x0009101401007387 */ /* 0x000fe20000100800 */
[----:B0-----:R-:W-:-:S03]  /*91f0*/  SHF.R.U32.HI R2, RZ, 0x4, R2 ;  /* 0x00000004ff027819 */ /* 0x001fc60000011602 */
[----:B------:R-:W-:Y:S01]  /*9200*/  STL [R1+0x918], R20 ;  /* 0x0009181401007387 */ /* 0x000fe20000100800 */
[----:B------:R-:W-:-:S03]  /*9210*/  SGXT.U32 R2, R2, 0x2 ;  /* 0x000000020202781a */ /* 0x000fc60000000000 */
[----:B------:R-:W-:Y:S01]  /*9220*/  STL [R1+0x91c], R20 ;  /* 0x00091c1401007387 */ /* 0x000fe20000100800 */
[----:B--2---:R-:W-:Y:S02]  /*9230*/  SHF.R.U32.HI R24, RZ, 0x4, R6 ;  /* 0x00000004ff187819 */ /* 0x004fe40000011606 */
[----:B------:R-:W-:Y:S01]  /*9240*/  LOP3.LUT R4, R2, 0x4, RZ, 0xfc, !PT ;  /* 0x0000000402047812 */ /* 0x000fe200078efcff */
[----:B------:R-:W-:Y:S01]  /*9250*/  STL [R1+0x924], R20 ;  /* 0x0009241401007387 */ /* 0x000fe20000100800 */
[----:B------:R-:W-:Y:S02]  /*9260*/  SGXT.U32 R24, R24, 0x2 ;  /* 0x000000021818781a */ /* 0x000fe40000000000 */
[----:B------:R-:W-:Y:S01]  /*9270*/  ISETP.GE.AND P3, PT, R4, UR12, PT ;  /* 0x0000000c04007c0c */ /* 0x000fe2000bf66270 */
[----:B------:R-:W0:Y:S01]  /*9280*/  S2R R2, SR_TID.X ;  /* 0x0000000000027919 */ /* 0x000e220000002100 */
[----:B------:R-:W-:Y:S01]  /*9290*/  LOP3.LUT R3, R24, 0x60, RZ, 0xfc, !PT ;  /* 0x0000006018037812 */ /* 0x000fe200078efcff */
[----:B------:R-:W1:Y:S03]  /*92a0*/  S2R R4, SR_TID.X ;  /* 0x0000000000047919 */ /* 0x000e660000002100 */
[----:B------:R-:W-:-:S02]  /*92b0*/  ISETP.GE.AND P0, PT, R3, UR12, PT ;  /* 0x0000000c03007c0c */ /* 0x000fc4000bf06270 */
[----:B------:R-:W-:Y:S01]  /*92c0*/  LOP3.LUT R3, R24, 0x68, RZ, 0xfc, !PT ;  /* 0x0000006818037812 */ /* 0x000fe200078efcff */
[----:B------:R-:W-:Y:S03]  /*92d0*/  STL [R1+0x92c], R20 ;  /* 0x00092c1401007387 */ /* 0x000fe60000100800 */
[----:B------:R-:W-:Y:S01]  /*92e0*/  ISETP.GE.AND P1, PT, R3, UR12, PT ;  /* 0x0000000c03007c0c */ /* 0x000fe2000bf26270 */
[----:B------:R-:W-:Y:S04]  /*92f0*/  STL [R1+0x930], R20 ;  /* 0x0009301401007387 */ /* 0x000fe80000100800 */
[----:B------:R-:W-:Y:S04]  /*9300*/  STL [R1+0x93c], R20 ;  /* 0x00093c1401007387 */ /* 0x000fe80000100800 */
[----:B------:R-:W-:Y:S04]  /*9310*/  STL [R1+0x940], R20 ;  /* 0x0009401401007387 */ /* 0x000fe80000100800 */
[----:B------:R-:W-:Y:S04]  /*9320*/  STL [R1+0x948], R20 ;  /* 0x0009481401007387 */ /* 0x000fe80000100800 */
[----:B------:R-:W-:Y:S01]  /*9330*/  STL [R1+0x954], R20 ;  /* 0x0009541401007387 */ /* 0x000fe20000100800 */
[----:B0-----:R-:W-:-:S03]  /*9340*/  SHF.R.U32.HI R5, RZ, 0x4, R2 ;  /* 0x00000004ff057819 */ /* 0x001fc60000011602 */
[----:B------:R-:W-:Y:S01]  /*9350*/  STL [R1+0x960], R20 ;  /* 0x0009601401007387 */ /* 0x000fe20000100800 */
[----:B------:R-:W-:Y:S02]  /*9360*/  LOP3.LUT R2, R24, 0x64, RZ, 0xfc, !PT ;  /* 0x0000006418027812 */ /* 0x000fe400078efcff */
[----:B------:R-:W-:Y:S01]  /*9370*/  SGXT.U32 R5, R5, 0x2 ;  /* 0x000000020505781a */ /* 0x000fe20000000000 */
[----:B------:R-:W-:Y:S01]  /*9380*/  STL [R1+0x96c], R20 ;  /* 0x00096c1401007387 */ /* 0x000fe20000100800 */
[----:B-1----:R-:W-:Y:S02]  /*9390*/  SHF.R.U32.HI R4, RZ, 0x4, R4 ;  /* 0x00000004ff047819 */ /* 0x002fe40000011604 */
[----:B------:R-:W-:Y:S01]  /*93a0*/  LOP3.LUT R5, R5, 0x8, RZ, 0xfc, !PT ;  /* 0x0000000805057812 */ /* 0x000fe200078efcff */
[----:B------:R-:W-:Y:S01]  /*93b0*/  STL [R1+0x978], R20 ;  /* 0x0009781401007387 */ /* 0x000fe20000100800 */
[----:B------:R-:W-:Y:S02]  /*93c0*/  SGXT.U32 R4, R4, 0x2 ;  /* 0x000000020404781a */ /* 0x000fe40000000000 */
[----:B------:R-:W-:Y:S01]  /*93d0*/  ISETP.GE.AND P5, PT, R5, UR12, PT ;  /* 0x0000000c05007c0c */ /* 0x000fe2000bfa6270 */
[----:B------:R-:W-:Y:S01]  /*93e0*/  STL [R1+0x980], R20 ;  /* 0x0009801401007387 */ /* 0x000fe20000100800 */
[----:B------:R-:W-:-:S02]  /*93f0*/  LOP3.LUT R25, R4, 0x4, RZ, 0xfc, !PT ;  /* 0x0000000404197812 */ /* 0x000fc400078efcff */
[----:B------:R-:W-:Y:S01]  /*9400*/  LOP3.LUT R7, R4, 0x8, RZ, 0xfc, !PT ;  /* 0x0000000804077812 */ /* 0x000fe200078efcff */
[----:B------:R-:W0:Y:S01]  /*9410*/  S2R R5, SR_TID.X ;  /* 0x0000000000057919 */ /* 0x000e220000002100 */
[----:B------:R-:W-:Y:S01]  /*9420*/  ISETP.GE.AND P2, PT, R2, UR12, PT ;  /* 0x0000000c02007c0c */ /* 0x000fe2000bf46270 */
[----:B------:R-:W-:Y:S01]  /*9430*/  IMAD R25, R25, UR6, RZ ;  /* 0x0000000619197c24 */ /* 0x000fe2000f8e02ff */
[----:B------:R-:W1:Y:S01]  /*9440*/  LDCU UR6, c[0x0][0x3a8] ;  /* 0x00007500ff0677ac */ /* 0x000e620008000800 */
[----:B------:R-:W-:Y:S01]  /*9450*/  STL [R1+0x98c], R20 ;  /* 0x00098c1401007387 */ /* 0x000fe20000100800 */
[----:B---3--:R-:W-:Y:S02]  /*9460*/  IMAD R7, R7, UR4, RZ ;  /* 0x0000000407077c24 */ /* 0x008fe4000f8e02ff */
[-C--:B-----5:R-:W-:Y:S01]  /*9470*/  IADD3 R4, P4, PT, R25, R28.reuse, RZ ;  /* 0x0000001c19047210 */ /* 0x0a0fe20007f9e0ff */
[----:B------:R-:W-:Y:S01]  /*9480*/  STL [R1+0x990], R20 ;  /* 0x0009901401007387 */ /* 0x000fe20000100800 */
[----:B------:R-:W2:Y:S01]  /*9490*/  LDCU UR4, c[0x0][0x3a8] ;  /* 0x00007500ff0477ac */ /* 0x000ea20008000800 */
[----:B------:R-:W-:-:S02]  /*94a0*/  IADD3 R2, P6, PT, R7, R28, RZ ;  /* 0x0000001c07027210 */ /* 0x000fc40007fde0ff */
[----:B------:R-:W-:Y:S04]  /*94b0*/  STL [R1+0x994], R20 ;  /* 0x0009941401007387 */ /* 0x000fe80000100800 */
[----:B------:R-:W-:Y:S04]  /*94c0*/  STL [R1+0x99c], R20 ;  /* 0x00099c1401007387 */ /* 0x000fe80000100800 */
[----:B------:R-:W-:Y:S04]  /*94d0*/  STL [R1+0x9a8], R20 ;  /* 0x0009a81401007387 */ /* 0x000fe80000100800 */
[----:B------:R-:W-:Y:S04]  /*94e0*/  STL [R1+0x9b4], R20 ;  /* 0x0009b41401007387 */ /* 0x000fe80000100800 */
[----:B------:R-:W-:Y:S01]  /*94f0*/  STL [R1+0x9b8], R20 ;  /* 0x0009b81401007387 */ /* 0x000fe20000100800 */
[----:B0-----:R-:W-:-:S03]  /*9500*/  SHF.R.U32.HI R5, RZ, 0x4, R5 ;  /* 0x00000004ff057819 */ /* 0x001fc60000011605 */
[----:B------:R-:W-:Y:S01]  /*9510*/  STL [R1+0x9c0], R20 ;  /* 0x0009c01401007387 */ /* 0x000fe20000100800 */
[----:B------:R-:W-:-:S03]  /*9520*/  SGXT.U32 R5, R5, 0x2 ;  /* 0x000000020505781a */ /* 0x000fc60000000000 */
[----:B------:R-:W-:Y:S01]  /*9530*/  STL [R1+0x9cc], R20 ;  /* 0x0009cc1401007387 */ /* 0x000fe20000100800 */
[----:B------:R-:W-:-:S03]  /*9540*/  LOP3.LUT R3, R5, 0xc, RZ, 0xfc, !PT ;  /* 0x0000000c05037812 */ /* 0x000fc600078efcff */
[----:B------:R-:W-:Y:S01]  /*9550*/  STL [R1+0x9d0], R20 ;  /* 0x0009d01401007387 */ /* 0x000fe20000100800 */
[-C--:B------:R-:W-:Y:S02]  /*9560*/  LEA.HI.X.SX32 R5, R25, R0.reuse, 0x1, P4 ;  /* 0x0000000019057211 */ /* 0x080fe400020f0eff */
[----:B------:R-:W-:Y:S01]  /*9570*/  ISETP.GE.AND P4, PT, R3, UR12, PT ;  /* 0x0000000c03007c0c */ /* 0x000fe2000bf86270 */
[----:B------:R-:W-:Y:S01]  /*9580*/  STL [R1+0x9dc], R20 ;  /* 0x0009dc1401007387 */ /* 0x000fe20000100800 */
[----:B------:R-:W-:-:S03]  /*9590*/  LEA.HI.X.SX32 R3, R7, R0, 0x1, P6 ;  /* 0x0000000007037211 */ /* 0x000fc600030f0eff */
[----:B------:R-:W3:Y:S04]  /*95a0*/  @!P3 LDG.E.U8 R29, desc[UR8][R4.64] ;  /* 0x00000008041db981 */ /* 0x000ee8000c1e1100 */
[----:B------:R-:W-:Y:S04]  /*95b0*/  STL [R1+0x9e4], R20 ;  /* 0x0009e41401007387 */ /* 0x000fe80000100800 */
        /* <DEDUP_REMOVED lines=44> */
[----:B------:R-:W-:Y:S04]  /*9880*/  STL.64 [R1+0x888], R18 ;  /* 0x0008881201007387 */ /* 0x000fe80000100a00 */
        /* <DEDUP_REMOVED lines=38> */
[----:B------:R-:W-:Y:S04]  /*9af0*/  STL [R1+0x850], R8 ;  /* 0x0008500801007387 */ /* 0x000fe80000100800 */
[----:B------:R-:W-:Y:S01]  /*9b00*/  STL [R1+0xaa0], R8 ;  /* 0x000aa00801007387 */ /* 0x000fe20000100800 */
[----:B0-----:R-:W-:-:S03]  /*9b10*/  PRMT R15, RZ, 0x7610, R15 ;  /* 0x00007610ff0f7816 */ /* 0x001fc6000000000f */
[----:B------:R-:W-:Y:S04]  /*9b20*/  STL [R1+0x84c], R9 ;  /* 0x00084c0901007387 */ /* 0x000fe80000100800 */
[----:B------:R-:W-:Y:S04]  /*9b30*/  STL [R1+0xaa4], R9 ;  /* 0x000aa40901007387 */ /* 0x000fe80000100800 */
[----:B------:R-:W-:Y:S04]  /*9b40*/  STL [R1+0x848], R10 ;  /* 0x0008480a01007387 */ /* 0x000fe80000100800 */
[----:B------:R-:W-:Y:S04]  /*9b50*/  STL [R1+0xaa8], R10 ;  /* 0x000aa80a01007387 */ /* 0x000fe80000100800 */
[----:B------:R-:W-:Y:S04]  /*9b60*/  STL [R1+0x844], R11 ;  /* 0x0008440b01007387 */ /* 0x000fe80000100800 */
[----:B------:R-:W-:Y:S04]  /*9b70*/  STL [R1+0xaac], R11 ;  /* 0x000aac0b01007387 */ /* 0x000fe80000100800 */
[----:B---3--:R0:W-:Y:S01]  /*9b80*/  STL [R1+0x58], R29 ;  /* 0x0000581d01007387 */ /* 0x0081e20000100800 */
[----:B------:R-:W3:Y:S01]  /*9b90*/  S2R R5, SR_TID.X ;  /* 0x0000000000057919 */ /* 0x000ee20000002100 */
[----:B------:R-:W1:Y:S02]  /*9ba0*/  S2R R25, SR_TID.X ;  /* 0x0000000000197919 */ /* 0x000e640000002100 */
[----:B0-----:R-:W4:Y:S01]  /*9bb0*/  LDL.LU R29, [R1+0xad8] ;  /* 0x000ad800011d7983 */ /* 0x001f220000300800 */
[----:B------:R-:W-:-:S03]  /*9bc0*/  PRMT R14, RZ, 0x7610, R14 ;  /* 0x00007610ff0e7816 */ /* 0x000fc6000000000e */
[----:B------:R0:W4:Y:S01]  /*9bd0*/  @!P5 LDG.E.U8 R15, desc[UR8][R2.64] ;  /* 0x00000008020fd981 */ /* 0x000122000c1e1100 */
[----:B---3--:R-:W-:Y:S02]  /*9be0*/  SHF.R.U32.HI R5, RZ, 0x4, R5 ;  /* 0x00000004ff057819 */ /* 0x008fe40000011605 */
[--C-:B-1----:R-:W-:Y:S02]  /*9bf0*/  SHF.R.U32.HI R7, RZ, 0x4, R25.reuse ;  /* 0x00000004ff077819 */ /* 0x102fe40000011619 */
[----:B------:R-:W-:Y:S02]  /*9c00*/  SGXT.U32 R5, R5, 0x2 ;  /* 0x000000020505781a */ /* 0x000fe40000000000 */
[----:B------:R-:W-:Y:S02]  /*9c10*/  SHF.R.U32.HI R25, RZ, 0x4, R25 ;  /* 0x00000004ff197819 */ /* 0x000fe40000011619 */
[----:B------:R-:W-:Y:S02]  /*9c20*/  LOP3.LUT R5, R5, 0x10, RZ, 0xfc, !PT ;  /* 0x0000001005057812 */ /* 0x000fe400078efcff */
[----:B------:R-:W-:-:S02]  /*9c30*/  SGXT.U32 R25, R25, 0x2 ;  /* 0x000000021919781a */ /* 0x000fc40000000000 */
[----:B------:R-:W-:Y:S02]  /*9c40*/  SGXT.U32 R7, R7, 0x2 ;  /* 0x000000020707781a */ /* 0x000fe40000000000 */
[----:B------:R-:W-:Y:S02]  /*9c50*/  ISETP.GE.AND P6, PT, R5, UR12, PT ;  /* 0x0000000c05007c0c */ /* 0x000fe4000bfc6270 */
[----:B------:R-:W-:Y:S02]  /*9c60*/  LOP3.LUT R5, R25, 0xc, RZ, 0xfc, !PT ;  /* 0x0000000c19057812 */ /* 0x000fe400078efcff */
[----:B------:R-:W-:-:S05]  /*9c70*/  LOP3.LUT R25, R7, 0x10, RZ, 0xfc, !PT ;  /* 0x0000001007197812 */ /* 0x000fca00078efcff */
[----:B--2---:R-:W-:Y:S01]  /*9c80*/  IMAD R25, R25, UR4, RZ ;  /* 0x0000000419197c24 */ /* 0x004fe2000f8e02ff */
[----:B------:R-:W1:Y:S01]  /*9c90*/  LDCU UR4, c[0x0][0x3a8] ;  /* 0x00007500ff0477ac */ /* 0x000e620008000800 */
[----:B------:R-:W-:-:S03]  /*9ca0*/  IMAD R5, R5, UR6, RZ ;  /* 0x0000000605057c24 */ /* 0x000fc6000f8e02ff */
[-C--:B0-----:R-:W-:Y:S01]  /*9cb0*/  IADD3 R2, P5, PT, R25, R28.reuse, RZ ;  /* 0x0000001c19027210 */ /* 0x081fe20007fbe0ff */
[----:B------:R-:W0:Y:S01]  /*9cc0*/  LDCU UR6, c[0x0][0x3a8] ;  /* 0x00007500ff0677ac */ /* 0x000e220008000800 */
[----:B------:R-:W-:Y:S02]  /*9cd0*/  IADD3 R4, P3, PT, R5, R28, RZ ;  /* 0x0000001c05047210 */ /* 0x000fe40007f7e0ff */
[----:B------:R-:W-:Y:S02]  /*9ce0*/  LOP3.LUT R5, R7, 0xc, RZ, 0xfc, !PT ;  /* 0x0000000c07057812 */ /* 0x000fe400078efcff */
[----:B------:R-:W-:-:S03]  /*9cf0*/  LEA.HI.X.SX32 R3, R25, R0, 0x1, P5 ;  /* 0x0000000019037211 */ /* 0x000fc600028f0eff */
[----:B-1----:R-:W-:Y:S01]  /*9d00*/  IMAD R5, R5, UR4, RZ ;  /* 0x0000000405057c24 */ /* 0x002fe2000f8e02ff */
[----:B----4-:R-:W-:Y:S01]  /*9d10*/  PRMT R29, RZ, 0x7610, R29 ;  /* 0x00007610ff1d7816 */ /* 0x010fe2000000001d */
[----:B------:R-:W1:Y:S03]  /*9d20*/  LDCU UR4, c[0x0][0x3a8] ;  /* 0x00007500ff0477ac */ /* 0x000e660008000800 */
[----:B------:R-:W-:Y:S02]  /*9d30*/  LEA.HI.X.SX32 R5, R5, R0, 0x1, P3 ;  /* 0x0000000005057211 */ /* 0x000fe400018f0eff */
[----:B------:R-:W2:Y:S04]  /*9d40*/  @!P6 LDG.E.U8 R29, desc[UR8][R2.64] ;  /* 0x00000008021de981 */ /* 0x000ea8000c1e1100 */
[----:B------:R-:W3:Y:S04]  /*9d50*/  @!P4 LDG.E.U8 R14, desc[UR8][R4.64] ;  /* 0x00000008040ec981 */ /* 0x000ee8000c1e1100 */
[----:B------:R-:W-:Y:S01]  /*9d60*/  STL [R1+0xab0], R15 ;  /* 0x000ab00f01007387 */ /* 0x000fe20000100800 */
[----:B------:R-:W-:-:S04]  /*9d70*/  LOP3.LUT R7, R7, 0x14, RZ, 0xfc, !PT ;  /* 0x0000001407077812 */ /* 0x000fc800078efcff */
[----:B------:R-:W-:Y:S02]  /*9d80*/  ISETP.GE.AND P3, PT, R7, UR12, PT ;  /* 0x0000000c07007c0c */ /* 0x000fe4000bf66270 */
[----:B------:R-:W4:Y:S02]  /*9d90*/  S2R R7, SR_TID.X ;  /* 0x0000000000077919 */ /* 0x000f240000002100 */
[----:B----4-:R-:W-:-:S04]  /*9da0*/  SHF.R.U32.HI R7, RZ, 0x4, R7 ;  /* 0x00000004ff077819 */ /* 0x010fc80000011607 */
[----:B------:R-:W-:Y:S01]  /*9db0*/  SGXT.U32 R7, R7, 0x2 ;  /* 0x000000020707781a */ /* 0x000fe20000000000 */
[----:B---3--:R-:W-:Y:S04]  /*9dc0*/  STL [R1+0xab4], R14 ;  /* 0x000ab40e01007387 */ /* 0x008fe80000100800 */
[----:B--2---:R2:W-:Y:S04]  /*9dd0*/  STL [R1+0x50], R29 ;  /* 0x0000501d01007387 */ /* 0x0045e80000100800 */
[----:B--2---:R-:W2:Y:S01]  /*9de0*/  LDL.LU R29, [R1+0xad4] ;  /* 0x000ad400011d7983 */ /* 0x004ea20000300800 */
[----:B------:R-:W-:-:S04]  /*9df0*/  LOP3.LUT R5, R7, 0x18, RZ, 0xfc, !PT ;  /* 0x0000001807057812 */ /* 0x000fc800078efcff */
[----:B------:R-:W-:Y:S02]  /*9e00*/  ISETP.GE.AND P5, PT, R5, UR12, PT ;  /* 0x0000000c05007c0c */ /* 0x000fe4000bfa6270 */
[----:B------:R-:W3:Y:S01]  /*9e10*/  S2R R5, SR_TID.X ;  /* 0x0000000000057919 */ /* 0x000ee20000002100 */
[----:B------:R-:W-:-:S05]  /*9e20*/  LOP3.LUT R25, R7, 0x14, RZ, 0xfc, !PT ;  /* 0x0000001407197812 */ /* 0x000fca00078efcff */
[----:B0-----:R-:W-:Y:S01]  /*9e30*/  IMAD R25, R25, UR6, RZ ;  /* 0x0000000619197c24 */ /* 0x001fe2000f8e02ff */
[----:B---3--:R-:W-:Y:S01]  /*9e40*/  SHF.R.U32.HI R5, RZ, 0x4, R5 ;  /* 0x00000004ff057819 */ /* 0x008fe20000011605 */
[----:B------:R-:W0:Y:S03]  /*9e50*/  LDCU UR6, c[0x0][0x3a8] ;  /* 0x00007500ff0677ac */ /* 0x000e260008000800 */
[----:B------:R-:W-:Y:S02]  /*9e60*/  IADD3 R4, P4, PT, R25, R28, RZ ;  /* 0x0000001c19047210 */ /* 0x000fe40007f9e0ff */
[----:B------:R-:W-:-:S04]  /*9e70*/  SGXT.U32 R5, R5, 0x2 ;  /* 0x000000020505781a */ /* 0x000fc80000000000 */
[----:B------:R-:W-:Y:S02]  /*9e80*/  LOP3.LUT R3, R5, 0x1c, RZ, 0xfc, !PT ;  /* 0x0000001c05037812 */ /* 0x000fe400078efcff */
[----:B------:R-:W-:Y:S02]  /*9e90*/  LEA.HI.X.SX32 R5, R25, R0, 0x1, P4 ;  /* 0x0000000019057211 */ /* 0x000fe400020f0eff */
[----:B------:R-:W3:Y:S01]  /*9ea0*/  S2R R25, SR_TID.X ;  /* 0x0000000000197919 */ /* 0x000ee20000002100 */
[----:B------:R-:W-:-:S05]  /*9eb0*/  LOP3.LUT R7, R7, 0x18, RZ, 0xfc, !PT ;  /* 0x0000001807077812 */ /* 0x000fca00078efcff */
[----:B-1----:R-:W-:Y:S01]  /*9ec0*/  IMAD R7, R7, UR4, RZ ;  /* 0x0000000407077c24 */ /* 0x002fe2000f8e02ff */
[----:B------:R-:W1:Y:S01]  /*9ed0*/  LDCU UR4, c[0x0][0x3a8] ;  /* 0x00007500ff0477ac */ /* 0x000e620008000800 */
[----:B------:R-:W-:-:S03]  /*9ee0*/  ISETP.GE.AND P4, PT, R3, UR12, PT ;  /* 0x0000000c03007c0c */ /* 0x000fc6000bf86270 */
[----:B------:R-:W-:-:S04]  /*9ef0*/  IADD3 R2, P6, PT, R7, R28, RZ ;  /* 0x0000001c07027210 */ /* 0x000fc80007fde0ff */
[----:B------:R-:W-:Y:S02]  /*9f00*/  LEA.HI.X.SX32 R3, R7, R0, 0x1, P6 ;  /* 0x0000000007037211 */ /* 0x000fe400030f0eff */
[--C-:B---3--:R-:W-:Y:S02]  /*9f10*/  SHF.R.U32.HI R7, RZ, 0x4, R25.reuse ;  /* 0x00000004ff077819 */ /* 0x108fe40000011619 */
[----:B------:R-:W-:Y:S02]  /*9f20*/  SHF.R.U32.HI R25, RZ, 0x4, R25 ;  /* 0x00000004ff197819 */ /* 0x000fe40000011619 */
[----:B------:R-:W-:Y:S02]  /*9f30*/  SGXT.U32 R7, R7, 0x2 ;  /* 0x000000020707781a */ /* 0x000fe40000000000 */
[----:B------:R-:W-:Y:S02]  /*9f40*/  SGXT.U32 R25, R25, 0x2 ;  /* 0x000000021919781a */ /* 0x000fe40000000000 */
[----:B------:R-:W-:-:S02]  /*9f50*/  PRMT R13, RZ, 0x7610, R13 ;  /* 0x00007610ff0d7816 */ /* 0x000fc4000000000d */
[----:B------:R-:W-:-:S04]  /*9f60*/  PRMT R12, RZ, 0x7610, R12 ;  /* 0x00007610ff0c7816 */ /* 0x000fc8000000000c */
[----:B------:R-:W3:Y:S01]  /*9f70*/  @!P5 LDG.E.U8 R13, desc[UR8][R2.64] ;  /* 0x00000008020dd981 */ /* 0x000ee2000c1e1100 */
[----:B------:R-:W-:Y:S02]  /*9f80*/  PRMT R26, RZ, 0x7610, R26 ;  /* 0x00007610ff1a7816 */ /* 0x000fe4000000001a */
[----:B------:R-:W-:Y:S02]  /*9f90*/  PRMT R27, RZ, 0x7610, R27 ;  /* 0x00007610ff1b7816 */ /* 0x000fe4000000001b */
[----:B------:R-:W-:Y:S02]  /*9fa0*/  PRMT R23, RZ, 0x7610, R23 ;  /* 0x00007610ff177816 */ /* 0x000fe40000000017 */
[----:B--2---:R-:W-:-:S06]  /*9fb0*/  PRMT R29, RZ, 0x7610, R29 ;  /* 0x00007610ff1d7816 */ /* 0x004fcc000000001d */
[----:B------:R2:W4:Y:S02]  /*9fc0*/  @!P3 LDG.E.U8 R29, desc[UR8][R4.64] ;  /* 0x00000008041db981 */ /* 0x000524000c1e1100 */
[----:B--2---:R-:W2:Y:S02]  /*9fd0*/  S2R R5, SR_TID.X ;  /* 0x0000000000057919 */ /* 0x004ea40000002100 */
[----:B--2---:R-:W-:-:S04]  /*9fe0*/  SHF.R.U32.HI R5, RZ, 0x4, R5 ;  /* 0x00000004ff057819 */ /* 0x004fc80000011605 */
[----:B------:R-:W-:-:S04]  /*9ff0*/  SGXT.U32 R5, R5, 0x2 ;  /* 0x000000020505781a */ /* 0x000fc80000000000 */
[----:B------:R-:W-:-:S04]  /*a000*/  LOP3.LUT R5, R5, 0x20, RZ, 0xfc, !PT ;  /* 0x0000002005057812 */ /* 0x000fc800078efcff */
[----:B------:R-:W-:Y:S02]  /*a010*/  ISETP.GE.AND P6, PT, R5, UR12, PT ;  /* 0x0000000c05007c0c */ /* 0x000fe4000bfc6270 */
[----:B------:R-:W-:Y:S02]  /*a020*/  LOP3.LUT R5, R25, 0x1c, RZ, 0xfc, !PT ;  /* 0x0000001c19057812 */ /* 0x000fe400078efcff */
[----:B------:R-:W-:-:S05]  /*a030*/  LOP3.LUT R25, R7, 0x20, RZ, 0xfc, !PT ;  /* 0x0000002007197812 */ /* 0x000fca00078efcff */
[----:B-1----:R-:W-:Y:S01]  /*a040*/  IMAD R25, R25, UR4, RZ ;  /* 0x0000000419197c24 */ /* 0x002fe2000f8e02ff */
[----:B------:R-:W1:Y:S01]  /*a050*/  LDCU UR4, c[0x0][0x3a8] ;  /* 0x00007500ff0477ac */ /* 0x000e620008000800 */
[----:B0-----:R-:W-:-:S03]  /*a060*/  IMAD R5, R5, UR6, RZ ;  /* 0x0000000605057c24 */ /* 0x001fc6000f8e02ff */
[-C--:B------:R-:W-:Y:S01]  /*a070*/  IADD3 R2, P5, PT, R25, R28.reuse, RZ ;  /* 0x0000001c19027210 */ /* 0x080fe20007fbe0ff */
[----:B------:R-:W0:Y:S01]  /*a080*/  LDCU UR6, c[0x0][0x3a8] ;  /* 0x00007500ff0677ac */ /* 0x000e220008000800 */
[----:B------:R-:W-:Y:S02]  /*a090*/  IADD3 R4, P3, PT, R5, R28, RZ ;  /* 0x0000001c05047210 */ /* 0x000fe40007f7e0ff */
[C---:B------:R-:W-:Y:S02]  /*a0a0*/  LOP3.LUT R5, R7.reuse, 0x1c, RZ, 0xfc, !PT ;  /* 0x0000001c07057812 */ /* 0x040fe400078efcff */
[----:B------:R-:W-:-:S03]  /*a0b0*/  LOP3.LUT R7, R7, 0x24, RZ, 0xfc, !PT ;  /* 0x0000002407077812 */ /* 0x000fc600078efcff */
[----:B-1----:R-:W-:Y:S01]  /*a0c0*/  IMAD R5, R5, UR4, RZ ;  /* 0x0000000405057c24 */ /* 0x002fe2000f8e02ff */
[-C--:B------:R-:W-:Y:S01]  /*a0d0*/  LEA.HI.X.SX32 R3, R25, R0.reuse, 0x1, P5 ;  /* 0x0000000019037211 */ /* 0x080fe200028f0eff */
[----:B------:R-:W1:Y:S03]  /*a0e0*/  LDCU UR4, c[0x0][0x3a8] ;  /* 0x00007500ff0477ac */ /* 0x000e660008000800 */
[----:B------:R-:W-:Y:S01]  /*a0f0*/  LEA.HI.X.SX32 R5, R5, R0, 0x1, P3 ;  /* 0x0000000005057211 */ /* 0x000fe200018f0eff */
[----:B------:R-:W2:Y:S01]  /*a100*/  @!P6 LDG.E.U8 R26, desc[UR8][R2.64] ;  /* 0x00000008021ae981 */ /* 0x000ea2000c1e1100 */
[----:B------:R-:W-:Y:S02]  /*a110*/  ISETP.GE.AND P3, PT, R7, UR12, PT ;  /* 0x0000000c07007c0c */ /* 0x000fe4000bf66270 */
[----:B------:R-:W0:Y:S01]  /*a120*/  S2R R7, SR_TID.X ;  /* 0x0000000000077919 */ /* 0x000e220000002100 */
[----:B------:R0:W2:Y:S02]  /*a130*/  @!P4 LDG.E.U8 R12, desc[UR8][R4.64] ;  /* 0x00000008040cc981 */ /* 0x0000a4000c1e1100 */
[----:B0-----:R-:W-:-:S04]  /*a140*/  SHF.R.U32.HI R7, RZ, 0x4, R7 ;  /* 0x00000004ff077819 */ /* 0x001fc80000011607 */
[----:B------:R-:W-:-:S04]  /*a150*/  SGXT.U32 R7, R7, 0x2 ;  /* 0x000000020707781a */ /* 0x000fc80000000000 */
[----:B------:R-:W-:-:S04]  /*a160*/  LOP3.LUT R5, R7, 0x28, RZ, 0xfc, !PT ;  /* 0x0000002807057812 */ /* 0x000fc800078efcff */
[----:B------:R-:W-:Y:S02]  /*a170*/  ISETP.GE.AND P5, PT, R5, UR12, PT ;  /* 0x0000000c05007c0c */ /* 0x000fe4000bfa6270 */
[----:B------:R-:W0:Y:S01]  /*a180*/  S2R R5, SR_TID.X ;  /* 0x0000000000057919 */ /* 0x000e220000002100 */
[C---:B------:R-:W-:Y:S02]  /*a190*/  LOP3.LUT R25, R7.reuse, 0x24, RZ, 0xfc, !PT ;  /* 0x0000002407197812 */ /* 0x040fe400078efcff */
[----:B------:R-:W-:-:S03]  /*a1a0*/  LOP3.LUT R7, R7, 0x28, RZ, 0xfc, !PT ;  /* 0x0000002807077812 */ /* 0x000fc600078efcff */
[----:B------:R-:W-:Y:S01]  /*a1b0*/  IMAD R25, R25, UR6, RZ ;  /* 0x0000000619197c24 */ /* 0x000fe2000f8e02ff */
[----:B------:R-:W0:Y:S01]  /*a1c0*/  LDCU UR6, c[0x0][0x3a8] ;  /* 0x00007500ff0677ac */ /* 0x000e220008000800 */
[----:B-1----:R-:W-:-:S03]  /*a1d0*/  IMAD R7, R7, UR4, RZ ;  /* 0x0000000407077c24 */ /* 0x002fc6000f8e02ff */
[-C--:B------:R-:W-:Y:S01]  /*a1e0*/  IADD3 R4, P4, PT, R25, R28.reuse, RZ ;  /* 0x0000001c19047210 */ /* 0x080fe20007f9e0ff */
[----:B------:R-:W1:Y:S01]  /*a1f0*/  LDCU UR4, c[0x0][0x3a8] ;  /* 0x00007500ff0477ac */ /* 0x000e620008000800 */
[----:B------:R-:W-:Y:S02]  /*a200*/  IADD3 R2, P6, PT, R7, R28, RZ ;  /* 0x0000001c07027210 */ /* 0x000fe40007fde0ff */
[----:B0-----:R-:W-:-:S04]  /*a210*/  SHF.R.U32.HI R5, RZ, 0x4, R5 ;  /* 0x00000004ff057819 */ /* 0x001fc80000011605 */
[----:B------:R-:W-:-:S04]  /*a220*/  SGXT.U32 R5, R5, 0x2 ;  /* 0x000000020505781a */ /* 0x000fc80000000000 */
[----:B------:R-:W-:Y:S02]  /*a230*/  LOP3.LUT R3, R5, 0x2c, RZ, 0xfc, !PT ;  /* 0x0000002c05037812 */ /* 0x000fe400078efcff */
[-C--:B------:R-:W-:Y:S02]  /*a240*/  LEA.HI.X.SX32 R5, R25, R0.reuse, 0x1, P4 ;  /* 0x0000000019057211 */ /* 0x080fe400020f0eff */
[----:B------:R-:W-:Y:S02]  /*a250*/  ISETP.GE.AND P4, PT, R3, UR12, PT ;  /* 0x0000000c03007c0c */ /* 0x000fe4000bf86270 */
[----:B------:R-:W-:Y:S01]  /*a260*/  LEA.HI.X.SX32 R3, R7, R0, 0x1, P6 ;  /* 0x0000000007037211 */ /* 0x000fe200030f0eff */
[----:B------:R0:W2:Y:S04]  /*a270*/  @!P3 LDG.E.U8 R27, desc[UR8][R4.64] ;  /* 0x00000008041bb981 */ /* 0x0000a8000c1e1100 */
[----:B------:R1:W2:Y:S01]  /*a280*/  @!P5 LDG.E.U8 R23, desc[UR8][R2.64] ;  /* 0x000000080217d981 */ /* 0x0002a2000c1e1100 */
[----:B0-----:R-:W0:Y:S01]  /*a290*/  S2R R5, SR_TID.X ;  /* 0x0000000000057919 */ /* 0x001e220000002100 */
[----:B------:R-:W1:Y:S01]  /*a2a0*/  S2R R25, SR_TID.X ;  /* 0x0000000000197919 */ /* 0x000e620000002100 */
[----:B0-----:R-:W-:-:S02]  /*a2b0*/  SHF.R.U32.HI R5, RZ, 0x4, R5 ;  /* 0x00000004ff057819 */ /* 0x001fc40000011605 */
[--C-:B-1----:R-:W-:Y:S02]  /*a2c0*/  SHF.R.U32.HI R7, RZ, 0x4, R25.reuse ;  /* 0x00000004ff077819 */ /* 0x102fe40000011619 */
[----:B------:R-:W-:Y:S02]  /*a2d0*/  SGXT.U32 R5, R5, 0x2 ;  /* 0x000000020505781a */ /* 0x000fe40000000000 */
[----:B------:R-:W-:Y:S02]  /*a2e0*/  SHF.R.U32.HI R25, RZ, 0x4, R25 ;  /* 0x00000004ff197819 */ /* 0x000fe40000011619 */
[----:B------:R-:W-:Y:S02]  /*a2f0*/  LOP3.LUT R5, R5, 0x30, RZ, 0xfc, !PT ;  /* 0x0000003005057812 */ /* 0x000fe400078efcff */
[----:B------:R-:W-:Y:S02]  /*a300*/  SGXT.U32 R25, R25, 0x2 ;  /* 0x000000021919781a */ /* 0x000fe40000000000 */
[----:B------:R-:W-:-:S02]  /*a310*/  SGXT.U32 R7, R7, 0x2 ;  /* 0x000000020707781a */ /* 0x000fc40000000000 */
[----:B------:R-:W-:Y:S02]  /*a320*/  ISETP.GE.AND P3, PT, R5, UR12, PT ;  /* 0x0000000c05007c0c */ /* 0x000fe4000bf66270 */
[----:B------:R-:W-:Y:S02]  /*a330*/  LOP3.LUT R5, R25, 0x2c, RZ, 0xfc, !PT ;  /* 0x0000002c19057812 */ /* 0x000fe400078efcff */
[----:B------:R-:W-:-:S05]  /*a340*/  LOP3.LUT R25, R7, 0x30, RZ, 0xfc, !PT ;  /* 0x0000003007197812 */ /* 0x000fca00078efcff */
[----:B------:R-:W-:Y:S01]  /*a350*/  IMAD R25, R25, UR4, RZ ;  /* 0x0000000419197c24 */ /* 0x000fe2000f8e02ff */
[----:B------:R-:W0:Y:S01]  /*a360*/  LDCU UR4, c[0x0][0x3a8] ;  /* 0x00007500ff0477ac */ /* 0x000e220008000800 */
[----:B------:R-:W-:Y:S01]  /*a370*/  IMAD R5, R5, UR6, RZ ;  /* 0x0000000605057c24 */ /* 0x000fe2000f8e02ff */
[----:B------:R-:W-:Y:S01]  /*a380*/  PRMT R22, RZ, 0x7610, R22 ;  /* 0x00007610ff167816 */ /* 0x000fe20000000016 */
[----:B------:R-:W1:Y:S03]  /*a390*/  LDCU UR6, c[0x0][0x3a8] ;  /* 0x00007500ff0677ac */ /* 0x000e660008000800 */
[----:B------:R-:W-:Y:S02]  /*a3a0*/  IADD3 R4, P6, PT, R5, R28, RZ ;  /* 0x0000001c05047210 */ /* 0x000fe40007fde0ff */
[----:B------:R-:W-:-:S05]  /*a3b0*/  LOP3.LUT R5, R7, 0x2c, RZ, 0xfc, !PT ;  /* 0x0000002c07057812 */ /* 0x000fca00078efcff */
[----:B0-----:R-:W-:Y:S01]  /*a3c0*/  IMAD R5, R5, UR4, RZ ;  /* 0x0000000405057c24 */ /* 0x001fe2000f8e02ff */
[----:B------:R-:W-:Y:S01]  /*a3d0*/  LOP3.LUT R7, R7, 0x34, RZ, 0xfc, !PT ;  /* 0x0000003407077812 */ /* 0x000fe200078efcff */
[----:B------:R-:W0:Y:S03]  /*a3e0*/  LDCU UR4, c[0x0][0x3a8] ;  /* 0x00007500ff0477ac */ /* 0x000e260008000800 */
[----:B------:R-:W-:-:S05]  /*a3f0*/  LEA.HI.X.SX32 R5, R5, R0, 0x1, P6 ;  /* 0x0000000005057211 */ /* 0x000fca00030f0eff */
[----:B------:R0:W2:Y:S01]  /*a400*/  @!P4 LDG.E.U8 R22, desc[UR8][R4.64] ;  /* 0x000000080416c981 */ /* 0x0000a2000c1e1100 */
[----:B------:R-:W-:-:S03]  /*a410*/  ISETP.GE.AND P6, PT, R7, UR12, PT ;  /* 0x0000000c07007c0c */ /* 0x000fc6000bfc6270 */
[----:B----4-:R4:W-:Y:S04]  /*a420*/  STL [R1+0x48], R29 ;  /* 0x0000481d01007387 */ /* 0x0109e80000100800 */
[----:B----4-:R-:W4:Y:S01]  /*a430*/  LDL.LU R29, [R1+0xad0] ;  /* 0x000ad000011d7983 */ /* 0x010f220000300800 */
[----:B------:R-:W0:Y:S03]  /*a440*/  S2R R7, SR_TID.X ;  /* 0x0000000000077919 */ /* 0x000e260000002100 */
[----:B---3--:R-:W-:Y:S01]  /*a450*/  STL [R1+0xab8], R13 ;  /* 0x000ab80d01007387 */ /* 0x008fe20000100800 */
[----:B------:R-:W-:-:S04]  /*a460*/  IADD3 R2, P5, PT, R25, R28, RZ ;  /* 0x0000001c19027210 */ /* 0x000fc80007fbe0ff */
[----:B------:R-:W-:Y:S02]  /*a470*/  LEA.HI.X.SX32 R3, R25, R0, 0x1, P5 ;  /* 0x0000000019037211 */ /* 0x000fe400028f0eff */
[----:B0-----:R-:W-:-:S04]  /*a480*/  SHF.R.U32.HI R25, RZ, 0x4, R7 ;  /* 0x00000004ff197819 */ /* 0x001fc80000011607 */
[----:B------:R-:W-:-:S04]  /*a490*/  SGXT.U32 R25, R25, 0x2 ;  /* 0x000000021919781a */ /* 0x000fc80000000000 */
[----:B------:R-:W-:-:S04]  /*a4a0*/  LOP3.LUT R5, R25, 0x38, RZ, 0xfc, !PT ;  /* 0x0000003819057812 */ /* 0x000fc800078efcff */
[----:B------:R-:W-:Y:S01]  /*a4b0*/  ISETP.GE.AND P4, PT, R5, UR12, PT ;  /* 0x0000000c05007c0c */ /* 0x000fe2000bf86270 */
[----:B--2---:R-:W-:Y:S04]  /*a4c0*/  STL [R1+0xabc], R12 ;  /* 0x000abc0c01007387 */ /* 0x004fe80000100800 */
[----:B------:R0:W-:Y:S04]  /*a4d0*/  STL [R1+0x40], R26 ;  /* 0x0000401a01007387 */ /* 0x0001e80000100800 */
[----:B0-----:R-:W2:Y:S01]  /*a4e0*/  LDL.LU R26, [R1+0xacc] ;  /* 0x000acc00011a7983 */ /* 0x001ea20000300800 */
[----:B------:R-:W-:-:S06]  /*a4f0*/  PRMT R12, RZ, 0x7610, R12 ;  /* 0x00007610ff0c7816 */ /* 0x000fcc000000000c */
[----:B------:R0:W3:Y:S04]  /*a500*/  @!P3 LDG.E.U8 R12, desc[UR8][R2.64] ;  /* 0x00000008020cb981 */ /* 0x0000e8000c1e1100 */
[----:B------:R0:W-:Y:S04]  /*a510*/  STL [R1+0x38], R27 ;  /* 0x0000381b01007387 */ /* 0x0001e80000100800 */
[----:B0-----:R-:W2:Y:S04]  /*a520*/  LDL.LU R27, [R1+0xac8] ;  /* 0x000ac800011b7983 */ /* 0x001ea80000300800 */
[----:B------:R0:W-:Y:S02]  /*a530*/  STL [R1+0xac0], R23 ;  /* 0x000ac01701007387 */ /* 0x0001e40000100800 */
[----:B0-----:R-:W-:-:S04]  /*a540*/  SHF.R.U32.HI R23, RZ, 0x4, R7 ;  /* 0x00000004ff177819 */ /* 0x001fc80000011607 */
[----:B------:R-:W-:-:S04]  /*a550*/  SGXT.U32 R23, R23, 0x2 ;  /* 0x000000021717781a */ /* 0x000fc80000000000 */
[----:B------:R-:W-:-:S05]  /*a560*/  LOP3.LUT R7, R23, 0x34, RZ, 0xfc, !PT ;  /* 0x0000003417077812 */ /* 0x000fca00078efcff */
[----:B-1----:R-:W-:Y:S01]  /*a570*/  IMAD R7, R7, UR6, RZ ;  /* 0x0000000607077c24 */ /* 0x002fe2000f8e02ff */
[----:B------:R-:W-:Y:S01]  /*a580*/  LOP3.LUT R25, R23, 0x38, RZ, 0xfc, !PT ;  /* 0x0000003817197812 */ /* 0x000fe200078efcff */
[----:B------:R-:W0:Y:S03]  /*a590*/  LDCU UR6, c[0x0][0x3a8] ;  /* 0x00007500ff0677ac */ /* 0x000e260008000800 */
[----:B------:R-:W-:-:S04]  /*a5a0*/  IADD3 R4, P5, PT, R7, R28, RZ ;  /* 0x0000001c07047210 */ /* 0x000fc80007fbe0ff */
[----:B------:R-:W-:Y:S02]  /*a5b0*/  LEA.HI.X.SX32 R5, R7, R0, 0x1, P5 ;  /* 0x0000000007057211 */ /* 0x000fe400028f0eff */
[----:B------:R-:W1:Y:S01]  /*a5c0*/  S2R R7, SR_TID.X ;  /* 0x0000000000077919 */ /* 0x000e620000002100 */
[----:B------:R-:W-:Y:S01]  /*a5d0*/  IMAD R25, R25, UR4, RZ ;  /* 0x0000000419197c24 */ /* 0x000fe2000f8e02ff */
[----:B------:R-:W-:Y:S01]  /*a5e0*/  LOP3.LUT R23, R23, 0x40, RZ, 0xfc, !PT ;  /* 0x0000004017177812 */ /* 0x000fe200078efcff */
[----:B------:R-:W0:Y:S03]  /*a5f0*/  LDCU UR4, c[0x0][0x3a8] ;  /* 0x00007500ff0477ac */ /* 0x000e260008000800 */
[----:B------:R-:W-:-:S04]  /*a600*/  IADD3 R2, P3, PT, R25, R28, RZ ;  /* 0x0000001c19027210 */ /* 0x000fc80007f7e0ff */
[----:B------:R-:W-:Y:S02]  /*a610*/  LEA.HI.X.SX32 R3, R25, R0, 0x1, P3 ;  /* 0x0000000019037211 */ /* 0x000fe400018f0eff */
[----:B------:R-:W-:Y:S02]  /*a620*/  ISETP.GE.AND P5, PT, R23, UR12, PT ;  /* 0x0000000c17007c0c */ /* 0x000fe4000bfa6270 */
[----:B------:R-:W-:-:S06]  /*a630*/  PRMT R13, RZ, 0x7610, R13 ;  /* 0x00007610ff0d7816 */ /* 0x000fcc000000000d */
[----:B------:R0:W2:Y:S01]  /*a640*/  @!P6 LDG.E.U8 R13, desc[UR8][R4.64] ;  /* 0x00000008040de981 */ /* 0x0000a2000c1e1100 */
[----:B-1----:R-:W-:-:S04]  /*a650*/  SHF.R.U32.HI R25, RZ, 0x4, R7 ;  /* 0x00000004ff197819 */ /* 0x002fc80000011607 */
[----:B------:R-:W-:Y:S02]  /*a660*/  SGXT.U32 R25, R25, 0x2 ;  /* 0x000000021919781a */ /* 0x000fe40000000000 */
[----:B------:R-:W-:Y:S02]  /*a670*/  SHF.R.U32.HI R23, RZ, 0x4, R7 ;  /* 0x00000004ff177819 */ /* 0x000fe40000011607 */
[----:B------:R-:W-:Y:S02]  /*a680*/  LOP3.LUT R7, R25, 0x40, RZ, 0xfc, !PT ;  /* 0x0000004019077812 */ /* 0x000fe400078efcff */
[----:B------:R-:W-:-:S03]  /*a690*/  SGXT.U32 R23, R23, 0x2 ;  /* 0x000000021717781a */ /* 0x000fc60000000000 */
[----:B0-----:R-:W-:Y:S01]  /*a6a0*/  IMAD R7, R7, UR6, RZ ;  /* 0x0000000607077c24 */ /* 0x001fe2000f8e02ff */
[----:B------:R-:W-:Y:S01]  /*a6b0*/  LOP3.LUT R5, R23, 0x44, RZ, 0xfc, !PT ;  /* 0x0000004417057812 */ /* 0x000fe200078efcff */
[----:B------:R-:W0:Y:S03]  /*a6c0*/  LDCU UR6, c[0x0][0x3a8] ;  /* 0x00007500ff0677ac */ /* 0x000e260008000800 */
[----:B------:R-:W-:Y:S02]  /*a6d0*/  IADD3 R4, P6, PT, R7, R28, RZ ;  /* 0x0000001c07047210 */ /* 0x000fe40007fde0ff */
[----:B------:R-:W-:Y:S02]  /*a6e0*/  ISETP.GE.AND P3, PT, R5, UR12, PT ;  /* 0x0000000c05007c0c */ /* 0x000fe4000bf66270 */
[----:B------:R-:W-:Y:S02]  /*a6f0*/  LEA.HI.X.SX32 R5, R7, R0, 0x1, P6 ;  /* 0x0000000007057211 */ /* 0x000fe400030f0eff */
[----:B------:R-:W1:Y:S01]  /*a700*/  S2R R7, SR_TID.X ;  /* 0x0000000000077919 */ /* 0x000e620000002100 */
[----:B------:R-:W-:-:S02]  /*a710*/  LOP3.LUT R23, R25, 0x44, RZ, 0xfc, !PT ;  /* 0x0000004419177812 */ /* 0x000fc400078efcff */
[----:B------:R-:W-:Y:S02]  /*a720*/  PRMT R17, RZ, 0x7610, R17 ;  /* 0x00007610ff117816 */ /* 0x000fe40000000011 */
[----:B------:R-:W-:Y:S01]  /*a730*/  LOP3.LUT R25, R25, 0x48, RZ, 0xfc, !PT ;  /* 0x0000004819197812 */ /* 0x000fe200078efcff */
[----:B------:R-:W-:Y:S01]  /*a740*/  IMAD R23, R23, UR4, RZ ;  /* 0x0000000417177c24 */ /* 0x000fe2000f8e02ff */
[----:B------:R-:W-:Y:S01]  /*a750*/  PRMT R14, RZ, 0x7610, R14 ;  /* 0x00007610ff0e7816 */ /* 0x000fe2000000000e */
[----:B------:R-:W0:Y:S01]  /*a760*/  LDCU UR4, c[0x0][0x3a8] ;  /* 0x00007500ff0477ac */ /* 0x000e220008000800 */
[----:B------:R-:W-:Y:S01]  /*a770*/  ISETP.GE.AND P6, PT, R25, UR12, PT ;  /* 0x0000000c19007c0c */ /* 0x000fe2000bfc6270 */
[----:B------:R4:W3:Y:S04]  /*a780*/  @!P4 LDG.E.U8 R17, desc[UR8][R2.64] ;  /* 0x000000080211c981 */ /* 0x0008e8000c1e1100 */
[----:B------:R0:W3:Y:S01]  /*a790*/  @!P5 LDG.E.U8 R14, desc[UR8][R4.64] ;  /* 0x00000008040ed981 */ /* 0x0000e2000c1e1100 */
[----:B----4-:R-:W-:-:S04]  /*a7a0*/  IADD3 R2, P4, PT, R23, R28, RZ ;  /* 0x0000001c17027210 */ /* 0x010fc80007f9e0ff */
[----:B------:R-:W-:Y:S02]  /*a7b0*/  LEA.HI.X.SX32 R3, R23, R0, 0x1, P4 ;  /* 0x0000000017037211 */ /* 0x000fe400020f0eff */
        /* <DEDUP_REMOVED lines=13> */
[----:B------:R-:W-:-:S03]  /*a890*/  PRMT R15, RZ, 0x7610, R15 ;  /* 0x00007610ff0f7816 */ /* 0x000fc6000000000f */
[----:B------:R-:W-:Y:S01]  /*a8a0*/  IMAD R23, R23, UR4, RZ ;  /* 0x0000000417177c24 */ /* 0x000fe2000f8e02ff */
[----:B------:R-:W-:Y:S01]  /*a8b0*/  LOP3.LUT R25, R25, 0x50, RZ, 0xfc, !PT ;  /* 0x0000005019197812 */ /* 0x000fe200078efcff */
[----:B------:R-:W4:Y:S01]  /*a8c0*/  LDCU UR4, c[0x0][0x3a8] ;  /* 0x00007500ff0477ac */ /* 0x000f220008000800 */
[----:B------:R0:W3:Y:S02]  /*a8d0*/  @!P3 LDG.E.U8 R15, desc[UR8][R2.64] ;  /* 0x00000008020fb981 */ /* 0x0000e4000c1e1100 */
[----:B0-----:R-:W-:-:S04]  /*a8e0*/  IADD3 R2, P3, PT, R23, R28, RZ ;  /* 0x0000001c17027210 */ /* 0x001fc80007f7e0ff */
[----:B------:R-:W-:Y:S02]  /*a8f0*/  LEA.HI.X.SX32 R3, R23, R0, 0x1, P3 ;  /* 0x0000000017037211 */ /* 0x000fe400018f0eff */
[----:B------:R-:W-:Y:S02]  /*a900*/  ISETP.GE.AND P5, PT, R25, UR12, PT ;  /* 0x0000000c19007c0c */ /* 0x000fe4000bfa6270 */
[----:B-1----:R-:W-:-:S04]  /*a910*/  SHF.R.U32.HI R23, RZ, 0x4, R7 ;  /* 0x00000004ff177819 */ /* 0x002fc80000011607 */
[----:B------:R-:W-:Y:S02]  /*a920*/  SGXT.U32 R23, R23, 0x2 ;  /* 0x000000021717781a */ /* 0x000fe40000000000 */
[----:B------:R-:W-:Y:S02]  /*a930*/  SHF.R.U32.HI R7, RZ, 0x4, R7 ;  /* 0x00000004ff077819 */ /* 0x000fe40000011607 */
[----:B------:R-:W-:Y:S02]  /*a940*/  LOP3.LUT R25, R23, 0x50, RZ, 0xfc, !PT ;  /* 0x0000005017197812 */ /* 0x000fe400078efcff */
[----:B------:R-:W-:Y:S02]  /*a950*/  PRMT R19, RZ, 0x7610, R19 ;  /* 0x00007610ff137816 */ /* 0x000fe40000000013 */
[----:B------:R-:W-:Y:S01]  /*a960*/  SGXT.U32 R7, R7, 0x2 ;  /* 0x000000020707781a */ /* 0x000fe20000000000 */
[----:B------:R-:W-:Y:S01]  /*a970*/  IMAD R25, R25, UR6, RZ ;  /* 0x0000000619197c24 */ /* 0x000fe2000f8e02ff */
[----:B------:R-:W0:Y:S02]  /*a980*/  LDCU UR6, c[0x0][0x3a8] ;  /* 0x00007500ff0677ac */ /* 0x000e240008000800 */
[----:B------:R1:W3:Y:S01]  /*a990*/  @!P6 LDG.E.U8 R19, desc[UR8][R4.64] ;  /* 0x000000080413e981 */ /* 0x0002e2000c1e1100 */
[----:B------:R-:W-:-:S02]  /*a9a0*/  PRMT R18, RZ, 0x7610, R18 ;  /* 0x00007610ff127816 */ /* 0x000fc40000000012 */
[----:B------:R-:W-:-:S04]  /*a9b0*/  PRMT R10, RZ, 0x7610, R10 ;  /* 0x00007610ff0a7816 */ /* 0x000fc8000000000a */
[----:B------:R0:W3:Y:S01]  /*a9c0*/  @!P4 LDG.E.U8 R18, desc[UR8][R2.64] ;  /* 0x000000080212c981 */ /* 0x0000e2000c1e1100 */
[----:B-1----:R-:W-:Y:S02]  /*a9d0*/  LOP3.LUT R5, R7, 0x54, RZ, 0xfc, !PT ;  /* 0x0000005407057812 */ /* 0x002fe400078efcff */
[----:B------:R-:W-:Y:S02]  /*a9e0*/  LOP3.LUT R7, R23, 0x54, RZ, 0xfc, !PT ;  /* 0x0000005417077812 */ /* 0x000fe400078efcff */
[----:B------:R-:W-:Y:S02]  /*a9f0*/  IADD3 R4, P6, PT, R25, R28, RZ ;  /* 0x0000001c19047210 */ /* 0x000fe40007fde0ff */
[----:B------:R-:W-:Y:S02]  /*aa00*/  LOP3.LUT R23, R23, 0x58, RZ, 0xfc, !PT ;  /* 0x0000005817177812 */ /* 0x000fe400078efcff */
[----:B------:R-:W-:Y:S02]  /*aa10*/  ISETP.GE.AND P3, PT, R5, UR12, PT ;  /* 0x0000000c05007c0c */ /* 0x000fe4000bf66270 */
[----:B------:R-:W-:-:S02]  /*aa20*/  LEA.HI.X.SX32 R5, R25, R0, 0x1, P6 ;  /* 0x0000000019057211 */ /* 0x000fc400030f0eff */
[----:B------:R-:W-:Y:S02]  /*aa30*/  ISETP.GE.AND P6, PT, R23, UR12, PT ;  /* 0x0000000c17007c0c */ /* 0x000fe4000bfc6270 */
[----:B------:R-:W-:Y:S01]  /*aa40*/  SHF.R.U32.HI R23, RZ, 0x4, R6 ;  /* 0x00000004ff177819 */ /* 0x000fe20000011606 */
[----:B----4-:R-:W-:Y:S01]  /*aa50*/  IMAD R7, R7, UR4, RZ ;  /* 0x0000000407077c24 */ /* 0x010fe2000f8e02ff */
[----:B------:R-:W1:Y:S02]  /*aa60*/  LDCU UR4, c[0x0][0x3a8] ;  /* 0x00007500ff0477ac */ /* 0x000e640008000800 */
[----:B------:R-:W-:Y:S02]  /*aa70*/  SGXT.U32 R23, R23, 0x2 ;  /* 0x000000021717781a */ /* 0x000fe40000000000 */
[----:B0-----:R-:W-:Y:S02]  /*aa80*/  IADD3 R2, P4, PT, R7, R28, RZ ;  /* 0x0000001c07027210 */ /* 0x001fe40007f9e0ff */
[----:B------:R-:W-:-:S02]  /*aa90*/  LOP3.LUT R25, R23, 0x5c, RZ, 0xfc, !PT ;  /* 0x0000005c17197812 */ /* 0x000fc400078efcff */
[----:B------:R-:W-:-:S03]  /*aaa0*/  LEA.HI.X.SX32 R3, R7, R0, 0x1, P4 ;  /* 0x0000000007037211 */ /* 0x000fc600020f0eff */
[----:B------:R-:W-:Y:S01]  /*aab0*/  IMAD R25, R25, UR6, RZ ;  /* 0x0000000619197c24 */ /* 0x000fe2000f8e02ff */
[----:B------:R-:W-:Y:S01]  /*aac0*/  PRMT R11, RZ, 0x7610, R11 ;  /* 0x00007610ff0b7816 */ /* 0x000fe2000000000b */
[----:B------:R0:W4:Y:S01]  /*aad0*/  @!P3 LDG.E.U8 R10, desc[UR8][R2.64] ;  /* 0x00000008020ab981 */ /* 0x000122000c1e1100 */
[----:B------:R-:W-:Y:S01]  /*aae0*/  SHF.R.U32.HI R6, RZ, 0x4, R6 ;  /* 0x00000004ff067819 */ /* 0x000fe20000011606 */
[----:B------:R-:W1:Y:S03]  /*aaf0*/  LDCU UR6, c[0x0][0x3a8] ;  /* 0x00007500ff0677ac */ /* 0x000e660008000800 */
[----:B------:R1:W3:Y:S01]  /*ab00*/  @!P5 LDG.E.U8 R11, desc[UR8][R4.64] ;  /* 0x00000008040bd981 */ /* 0x0002e2000c1e1100 */
[----:B0-----:R-:W-:-:S04]  /*ab10*/  IADD3 R2, P3, PT, R25, R28, RZ ;  /* 0x0000001c19027210 */ /* 0x001fc80007f7e0ff */
[----:B------:R-:W-:Y:S02]  /*ab20*/  LEA.HI.X.SX32 R3, R25, R0, 0x1, P3 ;  /* 0x0000000019037211 */ /* 0x000fe400018f0eff */
[----:B------:R-:W0:Y:S01]  /*ab30*/  S2R R25, SR_TID.X ;  /* 0x0000000000197919 */ /* 0x000e220000002100 */
[C---:B-1----:R-:W-:Y:S02]  /*ab40*/  LOP3.LUT R5, R23.reuse, 0x58, RZ, 0xfc, !PT ;  /* 0x0000005817057812 */ /* 0x042fe400078efcff */
[----:B------:R-:W-:Y:S02]  /*ab50*/  SGXT.U32 R6, R6, 0x2 ;  /* 0x000000020606781a */ /* 0x000fe40000000000 */
[----:B------:R-:W-:Y:S01]  /*ab60*/  LOP3.LUT R23, R23, 0x60, RZ, 0xfc, !PT ;  /* 0x0000006017177812 */ /* 0x000fe200078efcff */
[----:B------:R-:W-:Y:S01]  /*ab70*/  IMAD R5, R5, UR7, RZ ;  /* 0x0000000705057c24 */ /* 0x000fe2000f8e02ff */
[----:B------:R-:W-:-:S03]  /*ab80*/  LOP3.LUT R6, R6, 0x5c, RZ, 0xfc, !PT ;  /* 0x0000005c06067812 */ /* 0x000fc600078efcff */
[----:B------:R-:W-:Y:S01]  /*ab90*/  IMAD R23, R23, UR4, RZ ;  /* 0x0000000417177c24 */ /* 0x000fe2000f8e02ff */
[----:B------:R-:W1:Y:S01]  /*aba0*/  LDCU UR4, c[0x0][0x3a8] ;  /* 0x00007500ff0477ac */ /* 0x000e620008000800 */
[----:B------:R-:W-:Y:S02]  /*abb0*/  ISETP.GE.AND P4, PT, R6, UR12, PT ;  /* 0x0000000c06007c0c */ /* 0x000fe4000bf86270 */
[C---:B------:R-:W-:Y:S02]  /*abc0*/  IADD3 R6, P5, PT, R5.reuse, R28, RZ ;  /* 0x0000001c05067210 */ /* 0x040fe40007fbe0ff */
[----:B------:R-:W-:Y:S02]  /*abd0*/  PRMT R21, RZ, 0x7610, R21 ;  /* 0x00007610ff157816 */ /* 0x000fe40000000015 */
[----:B------:R-:W-:Y:S02]  /*abe0*/  LEA.HI.X.SX32 R7, R5, R0, 0x1, P5 ;  /* 0x0000000005077211 */ /* 0x000fe400028f0eff */
[----:B------:R-:W-:-:S03]  /*abf0*/  IADD3 R4, P5, PT, R23, R28, RZ ;  /* 0x0000001c17047210 */ /* 0x000fc60007fbe0ff */
[----:B------:R0:W3:Y:S01]  /*ac00*/  @!P6 LDG.E.U8 R21, desc[UR8][R6.64] ;  /* 0x000000080615e981 */ /* 0x0000e2000c1e1100 */
[----:B------:R-:W-:Y:S02]  /*ac10*/  PRMT R20, RZ, 0x7610, R20 ;  /* 0x00007610ff147816 */ /* 0x000fe40000000014 */
[----:B------:R-:W-:Y:S02]  /*ac20*/  PRMT R9, RZ, 0x7610, R9 ;  /* 0x00007610ff097816 */ /* 0x000fe40000000009 */
[----:B------:R-:W-:Y:S02]  /*ac30*/  LEA.HI.X.SX32 R5, R23, R0, 0x1, P5 ;  /* 0x0000000017057211 */ /* 0x000fe400028f0eff */
[----:B------:R1:W3:Y:S01]  /*ac40*/  @!P4 LDG.E.U8 R20, desc[UR8][R2.64] ;  /* 0x000000080214c981 */ /* 0x0002e2000c1e1100 */
[----:B0-----:R-:W-:-:S03]  /*ac50*/  LOP3.LUT R7, R24, 0x64, RZ, 0xfc, !PT ;  /* 0x0000006418077812 */ /* 0x001fc600078efcff */
[----:B------:R0:W3:Y:S01]  /*ac60*/  @!P0 LDG.E.U8 R9, desc[UR8][R4.64] ;  /* 0x0000000804098981 */ /* 0x0000e2000c1e1100 */
[----:B------:R-:W-:Y:S02]  /*ac70*/  LOP3.LUT R24, R24, 0x68, RZ, 0xfc, !PT ;  /* 0x0000006818187812 */ /* 0x000fe400078efcff */
[----:B------:R-:W-:Y:S01]  /*ac80*/  SHF.R.U32.HI R23, RZ, 0x4, R25 ;  /* 0x00000004ff177819 */ /* 0x000fe20000011619 */
[----:B------:R-:W-:Y:S02]  /*ac90*/  IMAD R7, R7, UR6, RZ ;  /* 0x0000000607077c24 */ /* 0x000fe4000f8e02ff */
[----:B-1----:R-:W-:Y:S01]  /*aca0*/  IMAD R24, R24, UR4, RZ ;  /* 0x0000000418187c24 */ /* 0x002fe2000f8e02ff */
[----:B------:R-:W-:Y:S02]  /*acb0*/  SGXT.U32 R23, R23, 0x2 ;  /* 0x000000021717781a */ /* 0x000fe40000000000 */
[-C--:B------:R-:W-:Y:S02]  /*acc0*/  IADD3 R2, P4, PT, R7, R28.reuse, RZ ;  /* 0x0000001c07027210 */ /* 0x080fe40007f9e0ff */
[----:B0-----:R-:W-:-:S02]  /*acd0*/  IADD3 R4, P3, PT, R24, R28, RZ ;  /* 0x0000001c18047210 */ /* 0x001fc40007f7e0ff */
[----:B------:R-:W-:Y:S02]  /*ace0*/  PRMT R8, RZ, 0x7610, R8 ;  /* 0x00007610ff087816 */ /* 0x000fe40000000008 */
[----:B------:R-:W-:Y:S01]  /*acf0*/  PRMT R29, RZ, 0x7610, R29 ;  /* 0x00007610ff1d7816 */ /* 0x000fe2000000001d */
[----:B------:R-:W-:Y:S01]  /*ad00*/  IMAD R6, R23, UR38, RZ ;  /* 0x0000002617067c24 */ /* 0x000fe2000f8e02ff */
[-C--:B------:R-:W-:Y:S02]  /*ad10*/  LEA.HI.X.SX32 R3, R7, R0.reuse, 0x1, P4 ;  /* 0x0000000007037211 */ /* 0x080fe400020f0eff */
[----:B------:R-:W-:Y:S02]  /*ad20*/  LEA.HI.X.SX32 R5, R24, R0, 0x1, P3 ;  /* 0x0000000018057211 */ /* 0x000fe400018f0eff */
[----:B------:R-:W-:Y:S01]  /*ad30*/  ISETP.GE.AND P0, PT, R23, UR12, PT ;  /* 0x0000000c17007c0c */ /* 0x000fe2000bf06270 */
[----:B------:R0:W3:Y:S04]  /*ad40*/  @!P2 LDG.E.U8 R8, desc[UR8][R2.64] ;  /* 0x000000080208a981 */ /* 0x0000e8000c1e1100 */
[----:B------:R1:W3:Y:S04]  /*ad50*/  @!P1 LDG.E.U8 R29, desc[UR8][R4.64] ;  /* 0x00000008041d9981 */ /* 0x0002e8000c1e1100 */
[----:B------:R1:W-:Y:S01]  /*ad60*/  STL [R1+0xac4], R22 ;  /* 0x000ac41601007387 */ /* 0x0003e20000100800 */
[----:B0-----:R-:W-:-:S02]  /*ad70*/  LEA.HI R2, R25, 0x3c, RZ, 0x1c ;  /* 0x0000003c19027811 */ /* 0x001fc400078fe0ff */
[----:B------:R-:W-:Y:S02]  /*ad80*/  LOP3.LUT R3, R23, 0x70, RZ, 0xfc, !PT ;  /* 0x0000007017037812 */ /* 0x000fe400078efcff */
[----:B-1----:R-:W-:Y:S02]  /*ad90*/  IADD3 R4, P1, PT, R6, R28, RZ ;  /* 0x0000001c06047210 */ /* 0x002fe40007f3e0ff */
[C---:B------:R-:W-:Y:S02]  /*ada0*/  ISETP.GE.AND P2, PT, R2.reuse, UR12, PT ;  /* 0x0000000c02007c0c */ /* 0x040fe4000bf46270 */
[----:B------:R-:W-:Y:S01]  /*adb0*/  PRMT R22, RZ, 0x7610, R22 ;  /* 0x00007610ff167816 */ /* 0x000fe20000000016 */
[----:B------:R-:W-:Y:S01]  /*adc0*/  IMAD R2, R2, UR38, RZ ;  /* 0x0000002602027c24 */ /* 0x000fe2000f8e02ff */
[----:B------:R-:W-:Y:S02]  /*add0*/  LEA.HI.X.SX32 R5, R6, R0, 0x1, P1 ;  /* 0x0000000006057211 */ /* 0x000fe400008f0eff */
[C---:B------:R-:W-:Y:S01]  /*ade0*/  ISETP.GE.AND P3, PT, R3.reuse, UR12, PT ;  /* 0x0000000c03007c0c */ /* 0x040fe2000bf66270 */
[----:B------:R-:W-:-:S02]  /*adf0*/  IMAD R3, R3, UR38, RZ ;  /* 0x0000002603037c24 */ /* 0x000fc4000f8e02ff */
[----:B------:R0:W3:Y:S01]  /*ae00*/  @!P0 LDG.E.U8 R22, desc[UR8][R4.64] ;  /* 0x0000000804168981 */ /* 0x0000e2000c1e1100 */
[----:B------:R-:W-:Y:S02]  /*ae10*/  LOP3.LUT R24, R23, 0x74, RZ, 0xfc, !PT ;  /* 0x0000007417187812 */ /* 0x000fe400078efcff */
[CC--:B------:R-:W-:Y:S02]  /*ae20*/  IADD3 R6, P0, PT, R3.reuse, R28.reuse, RZ ;  /* 0x0000001c03067210 */ /* 0x0c0fe40007f1e0ff */
[----:B------:R-:W-:Y:S02]  /*ae30*/  PRMT R16, RZ, 0x7610, R16 ;  /* 0x00007610ff107816 */ /* 0x000fe40000000010 */
[C---:B0-----:R-:W-:Y:S02]  /*ae40*/  IADD3 R4, P1, PT, R2.reuse, R28, RZ ;  /* 0x0000001c02047210 */ /* 0x041fe40007f3e0ff */
[-C--:B------:R-:W-:Y:S02]  /*ae50*/  LEA.HI.X.SX32 R7, R3, R0.reuse, 0x1, P0 ;  /* 0x0000000003077211 */ /* 0x080fe400000f0eff */
[----:B------:R-:W-:-:S02]  /*ae60*/  LEA.HI.X.SX32 R5, R2, R0, 0x1, P1 ;  /* 0x0000000002057211 */ /* 0x000fc400008f0eff */
[----:B------:R-:W-:Y:S02]  /*ae70*/  PRMT R2, RZ, 0x7610, R2 ;  /* 0x00007610ff027816 */ /* 0x000fe40000000002 */
[C---:B------:R-:W-:Y:S01]  /*ae80*/  ISETP.GE.AND P1, PT, R24.reuse, UR12, PT ;  /* 0x0000000c18007c0c */ /* 0x040fe2000bf26270 */
[----:B------:R-:W-:Y:S01]  /*ae90*/  IMAD R24, R24, UR38, RZ ;  /* 0x0000002618187c24 */ /* 0x000fe2000f8e02ff */
[----:B------:R0:W4:Y:S04]  /*aea0*/  @!P2 LDG.E.U8 R16, desc[UR8][R4.64] ;  /* 0x000000080410a981 */ /* 0x000128000c1e1100 */
[----:B------:R1:W4:Y:S01]  /*aeb0*/  @!P3 LDG.E.U8 R2, desc[UR8][R6.64] ;  /* 0x000000080602b981 */ /* 0x000322000c1e1100 */
[----:B------:R-:W-:Y:S02]  /*aec0*/  PRMT R3, RZ, 0x7610, R3 ;  /* 0x00007610ff037816 */ /* 0x000fe40000000003 */
[----:B0-----:R-:W-:-:S02]  /*aed0*/  IADD3 R4, P0, PT, R24, R28, RZ ;  /* 0x0000001c18047210 */ /* 0x001fc40007f1e0ff */
[----:B-1----:R-:W-:Y:S02]  /*aee0*/  LOP3.LUT R6, R23, 0x6c, RZ, 0xfc, !PT ;  /* 0x0000006c17067812 */ /* 0x002fe400078efcff */
[----:B------:R-:W-:Y:S02]  /*aef0*/  LEA.HI.X.SX32 R5, R24, R0, 0x1, P0 ;  /* 0x0000000018057211 */ /* 0x000fe400000f0eff */
[C---:B------:R-:W-:Y:S01]  /*af00*/  ISETP.GE.AND P2, PT, R6.reuse, UR12, PT ;  /* 0x0000000c06007c0c */ /* 0x040fe2000bf46270 */
[----:B------:R-:W-:Y:S02]  /*af10*/  IMAD R24, R6, UR38, RZ ;  /* 0x0000002606187c24 */ /* 0x000fe4000f8e02ff */
[----:B------:R0:W4:Y:S01]  /*af20*/  @!P1 LDG.E.U8 R3, desc[UR8][R4.64] ;  /* 0x0000000804039981 */ /* 0x000122000c1e1100 */
[----:B--2---:R-:W-:Y:S02]  /*af30*/  PRMT R26, RZ, 0x7610, R26 ;  /* 0x00007610ff1a7816 */ /* 0x004fe4000000001a */
[----:B0-----:R-:W-:-:S04]  /*af40*/  IADD3 R4, P0, PT, R24, R28, RZ ;  /* 0x0000001c18047210 */ /* 0x001fc80007f1e0ff */
[----:B------:R-:W-:-:S05]  /*af50*/  LEA.HI.X.SX32 R5, R24, R0, 0x1, P0 ;  /* 0x0000000018057211 */ /* 0x000fca00000f0eff */
[----:B------:R0:W2:Y:S02]  /*af60*/  @!P2 LDG.E.U8 R26, desc[UR8][R4.64] ;  /* 0x00000008041aa981 */ /* 0x0000a4000c1e1100 */
[----:B0-----:R-:W0:Y:S01]  /*af70*/  S2R R5, SR_TID.X ;  /* 0x0000000000057919 */ /* 0x001e220000002100 */
[----:B------:R-:W-:-:S04]  /*af80*/  LEA.HI R25, R25, 0x7c, RZ, 0x1c ;  /* 0x0000007c19197811 */ /* 0x000fc800078fe0ff */
[C---:B------:R-:W-:Y:S01]  /*af90*/  ISETP.GE.AND P4, PT, R25.reuse, UR12, PT ;  /* 0x0000000c19007c0c */ /* 0x040fe2000bf86270 */
[----:B------:R-:W-:Y:S01]  /*afa0*/  IMAD R25, R25, UR38, RZ ;  /* 0x0000002619197c24 */ /* 0x000fe2000f8e02ff */
[----:B------:R-:W-:Y:S02]  /*afb0*/  LOP3.LUT R7, R23, 0x78, RZ, 0xfc, !PT ;  /* 0x0000007817077812 */ /* 0x000fe400078efcff */
[----:B------:R-:W-:Y:S01]  /*afc0*/  PRMT R4, RZ, 0x7610, R4 ;  /* 0x00007610ff047816 */ /* 0x000fe20000000004 */
[----:B------:R-:W2:Y:S01]  /*afd0*/  LDL.LU R23, [R1+0x58] ;  /* 0x0000580001177983 */ /* 0x000ea20000300800 */
[----:B------:R-:W-:Y:S02]  /*afe0*/  IADD3 R24, P0, PT, R25, R28, RZ ;  /* 0x0000001c19187210 */ /* 0x000fe40007f1e0ff */
[C---:B------:R-:W-:Y:S01]  /*aff0*/  ISETP.GE.AND P3, PT, R7.reuse, UR12, PT ;  /* 0x0000000c07007c0c */ /* 0x040fe2000bf66270 */
[----:B------:R-:W-:Y:S01]  /*b000*/  IMAD R7, R7, UR38, RZ ;  /* 0x0000002607077c24 */ /* 0x000fe2000f8e02ff */
[----:B------:R-:W-:-:S04]  /*b010*/  LEA.HI.X.SX32 R25, R25, R0, 0x1, P0 ;  /* 0x0000000019197211 */ /* 0x000fc800000f0eff */
[C---:B------:R-:W-:Y:S01]  /*b020*/  IADD3 R6, P1, PT, R7.reuse, R28, RZ ;  /* 0x0000001c07067210 */ /* 0x040fe20007f3e0ff */
[----:B------:R0:W4:Y:S01]  /*b030*/  @!P4 LDG.E.U8 R4, desc[UR8][R24.64] ;  /* 0x000000081804c981 */ /* 0x000122000c1e1100 */
[----:B------:R-:W-:Y:S02]  /*b040*/  PRMT R27, RZ, 0x7610, R27 ;  /* 0x00007610ff1b7816 */ /* 0x000fe4000000001b */
[----:B------:R-:W-:Y:S01]  /*b050*/  LEA.HI.X.SX32 R7, R7, R0, 0x1, P1 ;  /* 0x0000000007077211 */ /* 0x000fe200008f0eff */
[----:B------:R-:W-:Y:S01]  /*b060*/  STL [R1+0x7ac], R28 ;  /* 0x0007ac1c01007387 */ /* 0x000fe20000100800 */
[----:B0-----:R-:W-:-:S03]  /*b070*/  LOP3.LUT R25, R5, 0x3f, RZ, 0xc0, !PT ;  /* 0x0000003f05197812 */ /* 0x001fc600078ec0ff */
[----:B------:R-:W-:Y:S01]  /*b080*/  STL [R1+0x7b0], R0 ;  /* 0x0007b00001007387 */ /* 0x000fe20000100800 */
[----:B------:R-:W-:-:S03]  /*b090*/  LOP3.LUT R5, R25, 0x40, RZ, 0xfc, !PT ;  /* 0x0000004019057812 */ /* 0x000fc600078efcff */
[----:B------:R-:W4:Y:S01]  /*b0a0*/  @!P3 LDG.E.U8 R27, desc[UR8][R6.64] ;  /* 0x00000008061bb981 */ /* 0x000f22000c1e1100 */
[----:B------:R-:W-:-:S03]  /*b0b0*/  ISETP.GE.AND P0, PT, R5, UR12, PT ;  /* 0x0000000c05007c0c */ /* 0x000fc6000bf06270 */
[----:B------:R-:W4:Y:S04]  /*b0c0*/  LDL.LU R6, [R1+0x40] ;  /* 0x0000400001067983 */ /* 0x000f280000300800 */
[----:B------:R-:W4:Y:S04]  /*b0d0*/  LDL.LU R7, [R1+0x38] ;  /* 0x0000380001077983 */ /* 0x000f280000300800 */
[----:B------:R-:W4:Y:S04]  /*b0e0*/  LDL.LU R24, [R1+0x48] ;  /* 0x0000480001187983 */ /* 0x000f280000300800 */
[----:B------:R-:W4:Y:S01]  /*b0f0*/  LDL.LU R5, [R1+0x50] ;  /* 0x0000500001057983 */ /* 0x000f220000300800 */
[----:B------:R-:W0:Y:S01]  /*b100*/  S2UR UR6, SR_CgaCtaId ;  /* 0x00000000000679c3 */ /* 0x000e220000008800 */
[----:B------:R-:W-:-:S02]  /*b110*/  UMOV UR4, 0x400 ;  /* 0x0000040000047882 */ /* 0x000fc40000000000 */
[----:B0-----:R-:W-:-:S05]  /*b120*/  ULEA UR4, UR6, UR4, 0x18 ;  /* 0x0000000406047291 */ /* 0x001fca000f8ec0ff */
[----:B------:R-:W-:Y:S06]  /*b130*/  BAR.SYNC.DEFER_BLOCKING 0x0 ;  /* 0x0000000000007b1d */ /* 0x000fec0000010000 */
[----:B---3--:R0:W-:Y:S04]  /*b140*/  STS.U8 [R25+UR4], R22 ;  /* 0x0000001619007988 */ /* 0x0081e80008000004 */
[----:B0-----:R-:W3:Y:S04]  /*b150*/  LDL.LU R22, [R1+0xac4] ;  /* 0x000ac40001167983 */ /* 0x001ee80000300800 */
[----:B--2---:R0:W-:Y:S04]  /*b160*/  STS.U8 [R25+UR4+0x40], R23 ;  /* 0x0000401719007988 */ /* 0x0041e80008000004 */
[----:B0-----:R-:W2:Y:S04]  /*b170*/  LDL.LU R23, [R1+0xac0] ;  /* 0x000ac00001177983 */ /* 0x001ea80000300800 */
[----:B----4-:R-:W-:Y:S04]  /*b180*/  STS.U8 [R25+UR4+0x100], R5 ;  /* 0x0001000519007988 */ /* 0x010fe80008000004 */
[----:B------:R-:W-:Y:S04]  /*b190*/  STS.U8 [R25+UR4+0x140], R24 ;  /* 0x0001401819007988 */ /* 0x000fe80008000004 */
[----:B------:R-:W-:Y:S04]  /*b1a0*/  STS.U8 [R25+UR4+0x200], R6 ;  /* 0x0002000619007988 */ /* 0x000fe80008000004 */
[----:B------:R-:W-:Y:S04]  /*b1b0*/  STS.U8 [R25+UR4+0x240], R7 ;  /* 0x0002400719007988 */ /* 0x000fe80008000004 */
[----:B------:R0:W-:Y:S04]  /*b1c0*/  STS.U8 [R25+UR4+0x300], R12 ;  /* 0x0003000c19007988 */ /* 0x0001e80008000004 */
[----:B------:R1:W-:Y:S04]  /*b1d0*/  STS.U8 [R25+UR4+0x340], R13 ;  /* 0x0003400d19007988 */ /* 0x0003e80008000004 */
[----:B------:R4:W-:Y:S04]  /*b1e0*/  STS.U8 [R25+UR4+0x400], R14 ;  /* 0x0004000e19007988 */ /* 0x0009e80008000004 */
[----:B0-----:R-:W2:Y:S04]  /*b1f0*/  LDL.LU R12, [R1+0xabc] ;  /* 0x000abc00010c7983 */ /* 0x001ea80000300800 */
[----:B-1----:R-:W2:Y:S04]  /*b200*/  LDL.LU R13, [R1+0xab8] ;  /* 0x000ab800010d7983 */ /* 0x002ea80000300800 */
[----:B----4-:R-:W4:Y:S04]  /*b210*/  LDL.LU R14, [R1+0xab4] ;  /* 0x000ab400010e7983 */ /* 0x010f280000300800 */
[----:B------:R0:W-:Y:S04]  /*b220*/  STS.U8 [R25+UR4+0x440], R15 ;  /* 0x0004400f19007988 */ /* 0x0001e80008000004 */
[----:B0-----:R-:W4:Y:S01]  /*b230*/  LDL.LU R15, [R1+0xab0] ;  /* 0x000ab000010f7983 */ /* 0x001f220000300800 */
[----:B------:R-:W-:-:S03]  /*b240*/  LOP3.LUT R5, R25, 0x8, RZ, 0x3c, !PT ;  /* 0x0000000819057812 */ /* 0x000fc600078e3cff */
[----:B------:R0:W-:Y:S04]  /*b250*/  STS.U8 [R25+UR4+0x500], R11 ;  /* 0x0005000b19007988 */ /* 0x0001e80008000004 */
[----:B------:R1:W-:Y:S04]  /*b260*/  STS.U8 [R25+UR4+0x540], R10 ;  /* 0x0005400a19007988 */ /* 0x0003e80008000004 */
[----:B------:R1:W-:Y:S04]  /*b270*/  STS.U8 [R25+UR4+0x600], R9 ;  /* 0x0006000919007988 */ /* 0x0003e80008000004 */
[----:B0-----:R-:W4:Y:S04]  /*b280*/  LDL.LU R11, [R1+0xaac] ;  /* 0x000aac00010b7983 */ /* 0x001f280000300800 */
[----:B------:R0:W-:Y:S04]  /*b290*/  STS.U8 [R25+UR4+0x640], R8 ;  /* 0x0006400819007988 */ /* 0x0001e80008000004 */
[----:B-1----:R-:W4:Y:S04]  /*b2a0*/  LDL.LU R10, [R1+0xaa8] ;  /* 0x000aa800010a7983 */ /* 0x002f280000300800 */
[----:B------:R-:W-:Y:S04]  /*b2b0*/  STS.U8 [R25+UR4+0x700], R2 ;  /* 0x0007000219007988 */ /* 0x000fe80008000004 */
[----:B------:R-:W4:Y:S04]  /*b2c0*/  LDL.LU R9, [R1+0xaa4] ;  /* 0x000aa40001097983 */ /* 0x000f280000300800 */
[----:B------:R-:W-:Y:S04]  /*b2d0*/  STS.U8 [R25+UR4+0x740], R3 ;  /* 0x0007400319007988 */ /* 0x000fe80008000004 */
[----:B0-----:R-:W4:Y:S04]  /*b2e0*/  LDL.LU R8, [R1+0xaa0] ;  /* 0x000aa00001087983 */ /* 0x001f280000300800 */
[----:B---3--:R-:W-:Y:S04]  /*b2f0*/  STS.U8 [R5+UR4+0x2c0], R22 ;  /* 0x0002c01605007988 */ /* 0x008fe80008000004 */
[----:B--2---:R-:W-:Y:S04]  /*b300*/  STS.U8 [R5+UR4+0x280], R23 ;  /* 0x0002801705007988 */ /* 0x004fe80008000004 */
[----:B------:R-:W-:Y:S04]  /*b310*/  STS.U8 [R5+UR4+0x1c0], R12 ;  /* 0x0001c00c05007988 */ /* 0x000fe80008000004 */
[----:B------:R-:W-:Y:S04]  /*b320*/  STS.U8 [R5+UR4+0x180], R13 ;  /* 0x0001800d05007988 */ /* 0x000fe80008000004 */
[----:B----4-:R-:W-:Y:S04]  /*b330*/  STS.U8 [R5+UR4+0xc0], R14 ;  /* 0x0000c00e05007988 */ /* 0x010fe80008000004 */
[----:B------:R0:W-:Y:S04]  /*b340*/  STS.U8 [R5+UR4+0x80], R15 ;  /* 0x0000800f05007988 */ /* 0x0001e80008000004 */
[----:B0-----:R-:W2:Y:S04]  /*b350*/  LDL.LU R15, [R1+0xa9c] ;  /* 0x000a9c00010f7983 */ /* 0x001ea80000300800 */
[----:B------:R-:W3:Y:S04]  /*b360*/  LDL.LU R14, [R1+0xa98] ;  /* 0x000a9800010e7983 */ /* 0x000ee80000300800 */
[----:B------:R-:W4:Y:S04]  /*b370*/  LDL.LU R13, [R1+0xa94] ;  /* 0x000a9400010d7983 */ /* 0x000f280000300800 */
[----:B------:R-:W2:Y:S04]  /*b380*/  LDL R24, [R1+0x2e8] ;  /* 0x0002e80001187983 */ /* 0x000ea80000100800 */
[----:B------:R-:W3:Y:S04]  /*b390*/  LDL.LU R12, [R1+0xa90] ;  /* 0x000a9000010c7983 */ /* 0x000ee80000300800 */
[----:B------:R-:W3:Y:S04]  /*b3a0*/  LDL.LU R23, [R1+0xa8c] ;  /* 0x000a8c0001177983 */ /* 0x000ee80000300800 */
[----:B------:R-:W3:Y:S04]  /*b3b0*/  LDL R6, [R1+0x2ec] ;  /* 0x0002ec0001067983 */ /* 0x000ee80000100800 */
[----:B------:R-:W3:Y:S04]  /*b3c0*/  LDL.LU R22, [R1+0xa88] ;  /* 0x000a880001167983 */ /* 0x000ee80000300800 */
[----:B------:R-:W3:Y:S04]  /*b3d0*/  LDL R7, [R1+0x5d8] ;  /* 0x0005d80001077983 */ /* 0x000ee80000100800 */
[----:B------:R0:W-:Y:S04]  /*b3e0*/  STS.U8 [R5+UR4+0x380], R17 ;  /* 0x0003801105007988 */ /* 0x0001e80008000004 */
[----:B------:R1:W-:Y:S01]  /*b3f0*/  STS.U8 [R5+UR4+0x3c0], R16 ;  /* 0x0003c01005007988 */ /* 0x0003e20008000004 */
[----:B------:R-:W-:-:S03]  /*b400*/  ISETP.GE.AND P1, PT, R25, UR12, PT ;  /* 0x0000000c19007c0c */ /* 0x000fc6000bf26270 */
[----:B------:R1:W-:Y:S04]  /*b410*/  STS.U8 [R5+UR4+0x480], R19 ;  /* 0x0004801305007988 */ /* 0x0003e80008000004 */
[----:B0-----:R-:W4:Y:S04]  /*b420*/  LDL.LU R17, [R1+0xa84] ;  /* 0x000a840001117983 */ /* 0x001f280000300800 */
[----:B-1----:R-:W4:Y:S04]  /*b430*/  LDL.LU R16, [R1+0xa80] ;  /* 0x000a800001107983 */ /* 0x002f280000300800 */
[----:B------:R-:W4:Y:S04]  /*b440*/  LDL.LU R19, [R1+0xa7c] ;  /* 0x000a7c0001137983 */ /* 0x000f280000300800 */
[----:B------:R0:W-:Y:S04]  /*b450*/  STS.U8 [R5+UR4+0x4c0], R18 ;  /* 0x0004c01205007988 */ /* 0x0001e80008000004 */
[----:B------:R1:W-:Y:S04]  /*b460*/  STS.U8 [R5+UR4+0x580], R21 ;  /* 0x0005801505007988 */ /* 0x0003e80008000004 */
[----:B------:R1:W-:Y:S04]  /*b470*/  STS.U8 [R5+UR4+0x5c0], R20 ;  /* 0x0005c01405007988 */ /* 0x0003e80008000004 */
[----:B0-----:R-:W4:Y:S04]  /*b480*/  LDL.LU R18, [R1+0xa78] ;  /* 0x000a780001127983 */ /* 0x001f280000300800 */
[----:B-1----:R-:W4:Y:S04]  /*b490*/  LDL.LU R21, [R1+0xa74] ;  /* 0x000a740001157983 */ /* 0x002f280000300800 */
[----:B------:R-:W4:Y:S04]  /*b4a0*/  LDL.LU R20, [R1+0xa70] ;  /* 0x000a700001147983 */ /* 0x000f280000300800 */
[----:B------:R-:W-:Y:S04]  /*b4b0*/  STS.U8 [R5+UR4+0x680], R29 ;  /* 0x0006801d05007988 */ /* 0x000fe80008000004 */
[----:B------:R-:W-:Y:S04]  /*b4c0*/  STS.U8 [R5+UR4+0x6c0], R26 ;  /* 0x0006c01a05007988 */ /* 0x000fe80008000004 */
[----:B------:R-:W-:Y:S04]  /*b4d0*/  STS.U8 [R5+UR4+0x780], R27 ;  /* 0x0007801b05007988 */ /* 0x000fe80008000004 */
[----:B------:R0:W-:Y:S01]  /*b4e0*/  STS.U8 [R5+UR4+0x7c0], R4 ;  /* 0x0007c00405007988 */ /* 0x0001e20008000004 */
[----:B------:R-:W-:-:S03]  /*b4f0*/  PRMT R3, RZ, 0x7610, R3 ;  /* 0x00007610ff037816 */ /* 0x000fc60000000003 */
[----:B------:R-:W4:Y:S01]  /*b500*/  LDL R2, [R1+0x2f0] ;  /* 0x0002f00001027983 */ /* 0x000f220000100800 */
[----:B--2---:R-:W-:-:S03]  /*b510*/  IADD3 RZ, P3, PT, R24, UR10, RZ ;  /* 0x0000000a18ff7c10 */ /* 0x004fc6000ff7e0ff */
[----:B0-----:R-:W2:Y:S01]  /*b520*/  LDL R5, [R1+0x2f4] ;  /* 0x0002f40001057983 */ /* 0x001ea20000100800 */
[----:B---3--:R-:W-:-:S03]  /*b530*/  IADD3.X R25, PT, PT, R7, UR11, RZ, P3, !PT ;  /* 0x0000000b07197c10 */ /* 0x008fc60009ffe4ff */
[----:B------:R-:W3:Y:S01]  /*b540*/  LDL R7, [R1+0x5dc] ;  /* 0x0005dc0001077983 */ /* 0x000ee20000100800 */
[C---:B------:R-:W-:Y:S01]  /*b550*/  IADD3 RZ, P2, PT, R6.reuse, UR10, RZ ;  /* 0x0000000a06ff7c10 */ /* 0x040fe2000ff5e0ff */
[----:B------:R-:W-:Y:S01]  /*b560*/  VIADD R6, R6, UR10 ;  /* 0x0000000a06067c36 */ /* 0x000fe20008000000 */
[----:B------:R-:W-:Y:S01]  /*b570*/  PRMT R4, RZ, 0x7610, R4 ;  /* 0x00007610ff047816 */ /* 0x000fe20000000004 */
[----:B------:R-:W-:Y:S01]  /*b580*/  VIADD R24, R24, UR10 ;  /* 0x0000000a18187c36 */ /* 0x000fe20008000000 */
[----:B------:R-:W-:Y:S06]  /*b590*/  BAR.SYNC.DEFER_BLOCKING 0x0 ;  /* 0x0000000000007b1d */ /* 0x000fec0000010000 */
[----:B------:R-:W2:Y:S01]  /*b5a0*/  @!P0 LDG.E.U8 R4, desc[UR8][R24.64] ;  /* 0x0000000818048981 */ /* 0x000ea2000c1e1100 */
[----:B---3--:R-:W-:-:S05]  /*b5b0*/  IADD3.X R7, PT, PT, R7, UR11, RZ, P2, !PT ;  /* 0x0000000b07077c10 */ /* 0x008fca00097fe4ff */
[----:B------:R-:W3:Y:S04]  /*b5c0*/  @!P1 LDG.E.U8 R3, desc[UR8][R6.64] ;  /* 0x0000000806039981 */ /* 0x000ee8000c1e1100 */
[----:B------:R-:W3:Y:S04]  /*b5d0*/  LDL R6, [R1+0x5e0] ;  /* 0x0005e00001067983 */ /* 0x000ee80000100800 */
[----:B------:R-:W3:Y:S01]  /*b5e0*/  LDL R7, [R1+0x2f8] ;  /* 0x0002f80001077983 */ /* 0x000ee20000100800 */
[----:B----4-:R-:W-:Y:S02]  /*b5f0*/  IADD3 RZ, P4, PT, R2, UR10, RZ ;  /* 0x0000000a02ff7c10 */ /* 0x010fe4000ff9e0ff */
[C---:B--2---:R-:W-:Y:S01]  /*b600*/  IADD3 RZ, P3, PT, R5.reuse, UR10, RZ ;  /* 0x0000000a05ff7c10 */ /* 0x044fe2000ff7e0ff */
[----:B---3--:R0:W-:Y:S04]  /*b610*/  STL [R1+0x254], R3 ;  /* 0x0002540301007387 */ /* 0x0081e80000100800 */
[----:B------:R1:W-:Y:S01]  /*b620*/  STL [R1+0x24c], R4 ;  /* 0x00024c0401007387 */ /* 0x0003e20000100800 */
[----:B0-----:R-:W-:Y:S01]  /*b630*/  IADD3.X R3, PT, PT, R6, UR11, RZ, P4, !PT ;  /* 0x0000000b06037c10 */ /* 0x001fe2000a7fe4ff */
[----:B-1----:R-:W-:-:S02]  /*b640*/  VIADD R4, R5, UR10 ;  /* 0x0000000a05047c36 */ /* 0x002fc40008000000 */
[----:B------:R-:W2:Y:S01]  /*b650*/  LDL R5, [R1+0x5e4] ;  /* 0x0005e40001057983 */ /* 0x000ea20000100800 */
[C---:B------:R-:W-:Y:S01]  /*b660*/  IADD3 RZ, P2, PT, R7.reuse, UR10, RZ ;  /* 0x0000000a07ff7c10 */ /* 0x040fe2000ff5e0ff */
[----:B------:R-:W-:Y:S02]  /*b670*/  VIADD R6, R7, UR10 ;  /* 0x0000000a07067c36 */ /* 0x000fe40008000000 */
[----:B------:R-:W3:Y:S01]  /*b680*/  LDL R7, [R1+0x5e8] ;  /* 0x0005e80001077983 */ /* 0x000ee20000100800 */
[----:B------:R-:W-:Y:S01]  /*b690*/  PRMT R18, RZ, 0x7610, R18 ;  /* 0x00007610ff127816 */ /* 0x000fe20000000012 */
[----:B------:R-:W-:Y:S01]  /*b6a0*/  VIADD R2, R2, UR10 ;  /* 0x0000000a02027c36 */ /* 0x000fe20008000000 */
[----:B------:R-:W-:Y:S02]  /*b6b0*/  PRMT R21, RZ, 0x7610, R21 ;  /* 0x00007610ff157816 */ /* 0x000fe40000000015 */
[----:B------:R-:W-:Y:S02]  /*b6c0*/  PRMT R20, RZ, 0x7610, R20 ;  /* 0x00007610ff147816 */ /* 0x000fe40000000014 */
[----:B------:R-:W4:Y:S01]  /*b6d0*/  @!P0 LDG.E.U8 R18, desc[UR8][R2.64] ;  /* 0x0000000802128981 */ /* 0x000f22000c1e1100 */
[----:B--2---:R-:W-:-:S02]  /*b6e0*/  IADD3.X R5, PT, PT, R5, UR11, RZ, P3, !PT ;  /* 0x0000000b05057c10 */ /* 0x004fc40009ffe4ff */
[----:B---3--:R-:W-:-:S03]  /*b6f0*/  IADD3.X R7, PT, PT, R7, UR11, RZ, P2, !PT ;  /* 0x0000000b07077c10 */ /* 0x008fc600097fe4ff */
[----:B------:R-:W2:Y:S04]  /*b700*/  @!P1 LDG.E.U8 R21, desc[UR8][R4.64] ;  /* 0x0000000804159981 */ /* 0x000ea8000c1e1100 */
[----:B------:R-:W3:Y:S04]  /*b710*/  @!P0 LDG.E.U8 R20, desc[UR8][R6.64] ;  /* 0x0000000806148981 */ /* 0x000ee8000c1e1100 */
[----:B----4-:R0:W-:Y:S04]  /*b720*/  STL [R1+0x238], R18 ;  /* 0x0002381201007387 */ /* 0x0101e80000100800 */
[----:B0-----:R-:W4:Y:S04]  /*b730*/  LDL.LU R18, [R1+0xa6c] ;  /* 0x000a6c0001127983 */ /* 0x001f280000300800 */
[----:B------:R-:W4:Y:S04]  /*b740*/  LDL R3, [R1+0x2fc] ;  /* 0x0002fc0001037983 */ /* 0x000f280000100800 */
[----:B--2---:R0:W-:Y:S04]  /*b750*/  STL [R1+0x240], R21 ;  /* 0x0002401501007387 */ /* 0x0041e80000100800 */
[----:B0-----:R-:W2:Y:S04]  /*b760*/  LDL.LU R21, [R1+0xa68] ;  /* 0x000a680001157983 */ /* 0x001ea80000300800 */
[----:B------:R-:W2:Y:S04]  /*b770*/  LDL R5, [R1+0x300] ;  /* 0x0003000001057983 */ /* 0x000ea80000100800 */
[----:B---3--:R0:W-:Y:S04]  /*b780*/  STL [R1+0x23c], R20 ;  /* 0x00023c1401007387 */ /* 0x0081e80000100800 */
[----:B0-----:R-:W3:Y:S04]  /*b790*/  LDL.LU R20, [R1+0xa64] ;  /* 0x000a640001147983 */ /* 0x001ee80000300800 */
[----:B------:R-:W3:Y:S04]  /*b7a0*/  LDL R6, [R1+0x5ec] ;  /* 0x0005ec0001067983 */ /* 0x000ee80000100800 */
[----:B------:R-:W3:Y:S01]  /*b7b0*/  LDL R7, [R1+0x304] ;  /* 0x0003040001077983 */ /* 0x000ee20000100800 */
[C---:B----4-:R-:W-:Y:S01]  /*b7c0*/  IADD3 RZ, P4, PT, R3.reuse, UR10, RZ ;  /* 0x0000000a03ff7c10 */ /* 0x050fe2000ff9e0ff */
[----:B------:R-:W-:Y:S01]  /*b7d0*/  VIADD R2, R3, UR10 ;  /* 0x0000000a03027c36 */ /* 0x000fe20008000000 */
[C---:B--2---:R-:W-:Y:S01]  /*b7e0*/  IADD3 RZ, P3, PT, R5.reuse, UR10, RZ ;  /* 0x0000000a05ff7c10 */ /* 0x044fe2000ff7e0ff */
[----:B------:R-:W-:-:S02]  /*b7f0*/  VIADD R4, R5, UR10 ;  /* 0x0000000a05047c36 */ /* 0x000fc40008000000 */
[----:B------:R-:W2:Y:S01]  /*b800*/  LDL R5, [R1+0x5f0] ;  /* 0x0005f00001057983 */ /* 0x000ea20000100800 */
[----:B---3--:R-:W-:Y:S02]  /*b810*/  IADD3.X R3, PT, PT, R6, UR11, RZ, P4, !PT ;  /* 0x0000000b06037c10 */ /* 0x008fe4000a7fe4ff */
[C---:B------:R-:W-:Y:S01]  /*b820*/  IADD3 RZ, P2, PT, R7.reuse, UR10, RZ ;  /* 0x0000000a07ff7c10 */ /* 0x040fe2000ff5e0ff */
[----:B------:R-:W-:Y:S02]  /*b830*/  VIADD R6, R7, UR10 ;  /* 0x0000000a07067c36 */ /* 0x000fe40008000000 */
[----:B------:R-:W3:Y:S01]  /*b840*/  LDL R7, [R1+0x5f4] ;  /* 0x0005f40001077983 */ /* 0x000ee20000100800 */
[----:B------:R-:W-:Y:S02]  /*b850*/  PRMT R18, RZ, 0x7610, R18 ;  /* 0x00007610ff127816 */ /* 0x000fe40000000012 */
[----:B------:R-:W-:Y:S02]  /*b860*/  PRMT R21, RZ, 0x7610, R21 ;  /* 0x00007610ff157816 */ /* 0x000fe40000000015 */
[----:B------:R-:W-:-:S02]  /*b870*/  PRMT R20, RZ, 0x7610, R20 ;  /* 0x00007610ff147816 */ /* 0x000fc40000000014 */
[----:B------:R-:W4:Y:S01]  /*b880*/  @!P1 LDG.E.U8 R18, desc[UR8][R2.64] ;  /* 0x0000000802129981 */ /* 0x000f22000c1e1100 */
[----:B--2---:R-:W-:-:S05]  /*b890*/  IADD3.X R5, PT, PT, R5, UR11, RZ, P3, !PT ;  /* 0x0000000b05057c10 */ /* 0x004fca0009ffe4ff */
[----:B------:R-:W2:Y:S01]  /*b8a0*/  @!P0 LDG.E.U8 R21, desc[UR8][R4.64] ;  /* 0x0000000804158981 */ /* 0x000ea2000c1e1100 */
[----:B---3--:R-:W-:-:S05]  /*b8b0*/  IADD3.X R7, PT, PT, R7, UR11, RZ, P2, !PT ;  /* 0x0000000b07077c10 */ /* 0x008fca00097fe4ff */
        /* <DEDUP_REMOVED lines=67> */
[----:B------:R-:W-:-:S02]  /*bcf0*/  PRMT R18, RZ, 0x7610, R18 ;  /* 0x00007610ff127816 */ /* 0x000fc40000000012 */
[C---:B--2---:R-:W-:Y:S01]  /*bd00*/  IADD3 RZ, P3, PT, R5.reuse, UR10, RZ ;  /* 0x0000000a05ff7c10 */ /* 0x044fe2000ff7e0ff */
[----:B------:R-:W-:Y:S02]  /*bd10*/  VIADD R4, R5, UR10 ;  /* 0x0000000a05047c36 */ /* 0x000fe40008000000 */
[----:B------:R-:W2:Y:S01]  /*bd20*/  LDL R5, [R1+0x614] ;  /* 0x0006140001057983 */ /* 0x000ea20000100800 */
[----:B---3--:R-:W-:Y:S02]  /*bd30*/  IADD3.X R3, PT, PT, R6, UR11, RZ, P4, !PT ;  /* 0x0000000b06037c10 */ /* 0x008fe4000a7fe4ff */
[C---:B------:R-:W-:Y:S01]  /*bd40*/  IADD3 RZ, P2, PT, R7.reuse, UR10, RZ ;  /* 0x0000000a07ff7c10 */ /* 0x040fe2000ff5e0ff */
[----:B------:R-:W-:Y:S02]  /*bd50*/  VIADD R6, R7, UR10 ;  /* 0x0000000a07067c36 */ /* 0x000fe40008000000 */
[----:B------:R-:W3:Y:S04]  /*bd60*/  @!P0 LDG.E.U8 R18, desc[UR8][R2.64] ;  /* 0x0000000802128981 */ /* 0x000ee8000c1e1100 */
[----:B------:R-:W4:Y:S01]  /*bd70*/  LDL R7, [R1+0x618] ;  /* 0x0006180001077983 */ /* 0x000f220000100800 */
[----:B------:R-:W-:-:S02]  /*bd80*/  PRMT R21, RZ, 0x7610, R21 ;  /* 0x00007610ff157816 */ /* 0x000fc40000000015 */
[----:B------:R-:W-:Y:S02]  /*bd90*/  PRMT R20, RZ, 0x7610, R20 ;  /* 0x00007610ff147816 */ /* 0x000fe40000000014 */
[----:B--2---:R-:W-:-:S05]  /*bda0*/  IADD3.X R5, PT, PT, R5, UR11, RZ, P3, !PT ;  /* 0x0000000b05057c10 */ /* 0x004fca0009ffe4ff */
[----:B------:R-:W2:Y:S01]  /*bdb0*/  @!P1 LDG.E.U8 R21, desc[UR8][R4.64] ;  /* 0x0000000804159981 */ /* 0x000ea2000c1e1100 */
[----:B----4-:R-:W-:-:S03]  /*bdc0*/  IADD3.X R7, PT, PT, R7, UR11, RZ, P2, !PT ;  /* 0x0000000b07077c10 */ /* 0x010fc600097fe4ff */
[----:B---3--:R0:W-:Y:S04]  /*bdd0*/  STL [R1+0x200], R18 ;  /* 0x0002001201007387 */ /* 0x0081e80000100800 */
[----:B------:R-:W3:Y:S04]  /*bde0*/  @!P0 LDG.E.U8 R20, desc[UR8][R6.64] ;  /* 0x0000000806148981 */ /* 0x000ee8000c1e1100 */
[----:B0-----:R-:W4:Y:S04]  /*bdf0*/  LDL.LU R18, [R1+0xa3c] ;  /* 0x000a3c0001127983 */ /* 0x001f280000300800 */
[----:B------:R-:W4:Y:S04]  /*be00*/  LDL R2, [R1+0x32c] ;  /* 0x00032c0001027983 */ /* 0x000f280000100800 */
[----:B------:R-:W4:Y:S04]  /*be10*/  LDL R3, [R1+0x330] ;  /* 0x0003300001037983 */ /* 0x000f280000100800 */
[----:B--2---:R0:W-:Y:S04]  /*be20*/  STL [R1+0x208], R21 ;  /* 0x0002081501007387 */ /* 0x0041e80000100800 */
[----:B0-----:R-:W2:Y:S04]  /*be30*/  LDL.LU R21, [R1+0xa38] ;  /* 0x000a380001157983 */ /* 0x001ea80000300800 */
[----:B---3--:R0:W-:Y:S04]  /*be40*/  STL [R1+0x204], R20 ;  /* 0x0002041401007387 */ /* 0x0081e80000100800 */
[----:B0-----:R-:W3:Y:S01]  /*be50*/  LDL.LU R20, [R1+0xa34] ;  /* 0x000a340001147983 */ /* 0x001ee20000300800 */
[C---:B----4-:R-:W-:Y:S01]  /*be60*/  IADD3 RZ, P4, PT, R2.reuse, UR10, RZ ;  /* 0x0000000a02ff7c10 */ /* 0x050fe2000ff9e0ff */
[----:B------:R-:W-:-:S02]  /*be70*/  VIADD R4, R2, UR10 ;  /* 0x0000000a02047c36 */ /* 0x000fc40008000000 */
[----:B------:R-:W4:Y:S01]  /*be80*/  LDL R6, [R1+0x61c] ;  /* 0x00061c0001067983 */ /* 0x000f220000100800 */
[C---:B------:R-:W-:Y:S01]  /*be90*/  IADD3 RZ, P3, PT, R3.reuse, UR10, RZ ;  /* 0x0000000a03ff7c10 */ /* 0x040fe2000ff7e0ff */
[----:B------:R-:W-:Y:S02]  /*bea0*/  VIADD R2, R3, UR10 ;  /* 0x0000000a03027c36 */ /* 0x000fe40008000000 */
[----:B------:R-:W3:Y:S04]  /*beb0*/  LDL R7, [R1+0x334] ;  /* 0x0003340001077983 */ /* 0x000ee80000100800 */
[----:B------:R-:W3:Y:S01]  /*bec0*/  LDL R3, [R1+0x620] ;  /* 0x0006200001037983 */ /* 0x000ee20000100800 */
[----:B------:R-:W-:Y:S02]  /*bed0*/  PRMT R18, RZ, 0x7610, R18 ;  /* 0x00007610ff127816 */ /* 0x000fe40000000012 */
[----:B--2---:R-:W-:-:S02]  /*bee0*/  PRMT R21, RZ, 0x7610, R21 ;  /* 0x00007610ff157816 */ /* 0x004fc40000000015 */
[----:B----4-:R-:W-:Y:S02]  /*bef0*/  IADD3.X R5, PT, PT, R6, UR11, RZ, P4, !PT ;  /* 0x0000000b06057c10 */ /* 0x010fe4000a7fe4ff */
[C---:B---3--:R-:W-:Y:S01]  /*bf00*/  IADD3 RZ, P2, PT, R7.reuse, UR10, RZ ;  /* 0x0000000a07ff7c10 */ /* 0x048fe2000ff5e0ff */
[----:B------:R-:W-:Y:S02]  /*bf10*/  VIADD R6, R7, UR10 ;  /* 0x0000000a07067c36 */ /* 0x000fe40008000000 */
[----:B------:R-:W2:Y:S01]  /*bf20*/  @!P1 LDG.E.U8 R18, desc[UR8][R4.64] ;  /* 0x0000000804129981 */ /* 0x000ea2000c1e1100 */
[----:B------:R-:W-:-:S03]  /*bf30*/  IADD3.X R3, PT, PT, R3, UR11, RZ, P3, !PT ;  /* 0x0000000b03037c10 */ /* 0x000fc60009ffe4ff */
[----:B------:R-:W3:Y:S04]  /*bf40*/  LDL R7, [R1+0x624] ;  /* 0x0006240001077983 */ /* 0x000ee80000100800 */
[----:B------:R-:W4:Y:S01]  /*bf50*/  @!P0 LDG.E.U8 R21, desc[UR8][R2.64] ;  /* 0x0000000802158981 */ /* 0x000f22000c1e1100 */
[----:B------:R-:W-:-:S03]  /*bf60*/  PRMT R20, RZ, 0x7610, R20 ;  /* 0x00007610ff147816 */ /* 0x000fc60000000014 */
[----:B--2---:R0:W-:Y:S01]  /*bf70*/  STL [R1+0x1f8], R18 ;  /* 0x0001f81201007387 */ /* 0x0041e20000100800 */
[----:B---3--:R-:W-:-:S05]  /*bf80*/  IADD3.X R7, PT, PT, R7, UR11, RZ, P2, !PT ;  /* 0x0000000b07077c10 */ /* 0x008fca00097fe4ff */
[----:B------:R-:W2:Y:S04]  /*bf90*/  @!P1 LDG.E.U8 R20, desc[UR8][R6.64] ;  /* 0x0000000806149981 */ /* 0x000ea8000c1e1100 */
[----:B0-----:R-:W3:Y:S04]  /*bfa0*/  LDL.LU R18, [R1+0xa30] ;  /* 0x000a300001127983 */ /* 0x001ee80000300800 */
[----:B------:R-:W3:Y:S04]  /*bfb0*/  LDL R4, [R1+0x338] ;  /* 0x0003380001047983 */ /* 0x000ee80000100800 */
[----:B------:R-:W3:Y:S04]  /*bfc0*/  LDL R5, [R1+0x33c] ;  /* 0x00033c0001057983 */ /* 0x000ee80000100800 */
[----:B----4-:R0:W-:Y:S04]  /*bfd0*/  STL [R1+0x1f4], R21 ;  /* 0x0001f41501007387 */ /* 0x0101e80000100800 */
[----:B0-----:R-:W4:Y:S04]  /*bfe0*/  LDL.LU R21, [R1+0xa2c] ;  /* 0x000a2c0001157983 */ /* 0x001f280000300800 */
[----:B------:R-:W4:Y:S04]  /*bff0*/  LDL R2, [R1+0x628] ;  /* 0x0006280001027983 */ /* 0x000f280000100800 */
[----:B------:R-:W4:Y:S04]  /*c000*/  LDL R3, [R1+0x340] ;  /* 0x0003400001037983 */ /* 0x000f280000100800 */
[----:B--2---:R0:W-:Y:S01]  /*c010*/  STL [R1+0x1fc], R20 ;  /* 0x0001fc1401007387 */ /* 0x0041e20000100800 */
[C---:B---3--:R-:W-:Y:S01]  /*c020*/  IADD3 RZ, P4, PT, R4.reuse, UR10, RZ ;  /* 0x0000000a04ff7c10 */ /* 0x048fe2000ff9e0ff */
[----:B------:R-:W-:-:S02]  /*c030*/  VIADD R6, R4, UR10 ;  /* 0x0000000a04067c36 */ /* 0x000fc40008000000 */
[----:B0-----:R-:W2:Y:S01]  /*c040*/  LDL.LU R20, [R1+0xa28] ;  /* 0x000a280001147983 */ /* 0x001ea20000300800 */
[C---:B------:R-:W-:Y:S01]  /*c050*/  IADD3 RZ, P3, PT, R5.reuse, UR10, RZ ;  /* 0x0000000a05ff7c10 */ /* 0x040fe2000ff7e0ff */
[----:B------:R-:W-:Y:S02]  /*c060*/  VIADD R4, R5, UR10 ;  /* 0x0000000a05047c36 */ /* 0x000fe40008000000 */
[----:B------:R-:W3:Y:S01]  /*c070*/  LDL R5, [R1+0x62c] ;  /* 0x00062c0001057983 */ /* 0x000ee20000100800 */
[----:B----4-:R-:W-:Y:S02]  /*c080*/  IADD3.X R7, PT, PT, R2, UR11, RZ, P4, !PT ;  /* 0x0000000b02077c10 */ /* 0x010fe4000a7fe4ff */
[C---:B------:R-:W-:Y:S01]  /*c090*/  IADD3 RZ, P2, PT, R3.reuse, UR10, RZ ;  /* 0x0000000a03ff7c10 */ /* 0x040fe2000ff5e0ff */
[----:B------:R-:W-:Y:S02]  /*c0a0*/  VIADD R2, R3, UR10 ;  /* 0x0000000a03027c36 */ /* 0x000fe40008000000 */
[----:B------:R-:W4:Y:S01]  /*c0b0*/  LDL R3, [R1+0x630] ;  /* 0x0006300001037983 */ /* 0x000f220000100800 */
[----:B------:R-:W-:-:S02]  /*c0c0*/  PRMT R18, RZ, 0x7610, R18 ;  /* 0x00007610ff127816 */ /* 0x000fc40000000012 */
[----:B------:R-:W-:-:S04]  /*c0d0*/  PRMT R21, RZ, 0x7610, R21 ;  /* 0x00007610ff157816 */ /* 0x000fc80000000015 */
[----:B------:R-:W4:Y:S01]  /*c0e0*/  @!P0 LDG.E.U8 R18, desc[UR8][R6.64] ;  /* 0x0000000806128981 */ /* 0x000f22000c1e1100 */
[----:B--2---:R-:W-:Y:S02]  /*c0f0*/  PRMT R20, RZ, 0x7610, R20 ;  /* 0x00007610ff147816 */ /* 0x004fe40000000014 */
[----:B---3--:R-:W-:-:S05]  /*c100*/  IADD3.X R5, PT, PT, R5, UR11, RZ, P3, !PT ;  /* 0x0000000b05057c10 */ /* 0x008fca0009ffe4ff */
[----:B------:R-:W2:Y:S01]  /*c110*/  @!P1 LDG.E.U8 R21, desc[UR8][R4.64] ;  /* 0x0000000804159981 */ /* 0x000ea2000c1e1100 */
[----:B----4-:R-:W-:-:S05]  /*c120*/  IADD3.X R3, PT, PT, R3, UR11, RZ, P2, !PT ;  /* 0x0000000b03037c10 */ /* 0x010fca00097fe4ff */
[----:B------:R-:W3:Y:S04]  /*c130*/  @!P0 LDG.E.U8 R20, desc[UR8][R2.64] ;  /* 0x0000000802148981 */ /* 0x000ee8000c1e1100 */
[----:B------:R0:W-:Y:S04]  /*c140*/  STL [R1+0x1f0], R18 ;  /* 0x0001f01201007387 */ /* 0x0001e80000100800 */
[----:B0-----:R-:W4:Y:S04]  /*c150*/  LDL.LU R18, [R1+0xa24] ;  /* 0x000a240001127983 */ /* 0x001f280000300800 */
[----:B------:R-:W4:Y:S04]  /*c160*/  LDL R6, [R1+0x634] ;  /* 0x0006340001067983 */ /* 0x000f280000100800 */
[----:B------:R-:W4:Y:S04]  /*c170*/  LDL R7, [R1+0x34c] ;  /* 0x00034c0001077983 */ /* 0x000f280000100800 */
[----:B--2---:R0:W-:Y:S04]  /*c180*/  STL [R1+0x1ec], R21 ;  /* 0x0001ec1501007387 */ /* 0x0041e80000100800 */
[----:B0-----:R-:W2:Y:S04]  /*c190*/  LDL.LU R21, [R1+0xa20] ;  /* 0x000a200001157983 */ /* 0x001ea80000300800 */
[----:B------:R-:W2:Y:S04]  /*c1a0*/  LDL R5, [R1+0x344] ;  /* 0x0003440001057983 */ /* 0x000ea80000100800 */
[----:B---3--:R0:W-:Y:S04]  /*c1b0*/  STL [R1+0x1e8], R20 ;  /* 0x0001e81401007387 */ /* 0x0081e80000100800 */
[----:B0-----:R-:W3:Y:S04]  /*c1c0*/  LDL.LU R20, [R1+0xa1c] ;  /* 0x000a1c0001147983 */ /* 0x001ee80000300800 */
[----:B------:R-:W3:Y:S01]  /*c1d0*/  LDL R3, [R1+0x348] ;  /* 0x0003480001037983 */ /* 0x000ee20000100800 */
[----:B----4-:R-:W-:-:S02]  /*c1e0*/  IADD3 RZ, P2, PT, R7, UR10, RZ ;  /* 0x0000000a07ff7c10 */ /* 0x010fc4000ff5e0ff */
[C---:B--2---:R-:W-:Y:S01]  /*c1f0*/  IADD3 RZ, P4, PT, R5.reuse, UR10, RZ ;  /* 0x0000000a05ff7c10 */ /* 0x044fe2000ff9e0ff */
[----:B------:R-:W-:-:S03]  /*c200*/  VIADD R4, R5, UR10 ;  /* 0x0000000a05047c36 */ /* 0x000fc60008000000 */
[----:B------:R-:W-:Y:S01]  /*c210*/  IADD3.X R5, PT, PT, R6, UR11, RZ, P4, !PT ;  /* 0x0000000b06057c10 */ /* 0x000fe2000a7fe4ff */
[----:B------:R-:W-:Y:S02]  /*c220*/  VIADD R6, R7, UR10 ;  /* 0x0000000a07067c36 */ /* 0x000fe40008000000 */
[----:B------:R-:W2:Y:S01]  /*c230*/  LDL R7, [R1+0x63c] ;  /* 0x00063c0001077983 */ /* 0x000ea20000100800 */
[C---:B---3--:R-:W-:Y:S01]  /*c240*/  IADD3 RZ, P3, PT, R3.reuse, UR10, RZ ;  /* 0x0000000a03ff7c10 */ /* 0x048fe2000ff7e0ff */
[----:B------:R-:W-:Y:S02]  /*c250*/  VIADD R2, R3, UR10 ;  /* 0x0000000a03027c36 */ /* 0x000fe40008000000 */
[----:B------:R-:W3:Y:S01]  /*c260*/  LDL R3, [R1+0x638] ;  /* 0x0006380001037983 */ /* 0x000ee20000100800 */
[----:B------:R-:W-:Y:S02]  /*c270*/  PRMT R18, RZ, 0x7610, R18 ;  /* 0x00007610ff127816 */ /* 0x000fe40000000012 */
[----:B------:R-:W-:-:S02]  /*c280*/  PRMT R21, RZ, 0x7610, R21 ;  /* 0x00007610ff157816 */ /* 0x000fc40000000015 */
[----:B------:R-:W-:Y:S02]  /*c290*/  PRMT R20, RZ, 0x7610, R20 ;  /* 0x00007610ff147816 */ /* 0x000fe40000000014 */
        /* <DEDUP_REMOVED lines=8> */
[----:B------:R-:W4:Y:S04]  /*c320*/  LDL R5, [R1+0x354] ;  /* 0x0003540001057983 */ /* 0x000f280000100800 */
[----:B---3--:R0:W-:Y:S04]  /*c330*/  STL [R1+0x1dc], R21 ;  /* 0x0001dc1501007387 */ /* 0x0081e80000100800 */
[----:B0-----:R-:W3:Y:S04]  /*c340*/  LDL.LU R21, [R1+0xa14] ;  /* 0x000a140001157983 */ /* 0x001ee80000300800 */
[----:B--2---:R0:W-:Y:S04]  /*c350*/  STL [R1+0x1e4], R20 ;  /* 0x0001e41401007387 */ /* 0x0041e80000100800 */
[----:B0-----:R-:W2:Y:S04]  /*c360*/  LDL.LU R20, [R1+0xa10] ;  /* 0x000a100001147983 */ /* 0x001ea80000300800 */
[----:B------:R-:W2:Y:S04]  /*c370*/  LDL R6, [R1+0x640] ;  /* 0x0006400001067983 */ /* 0x000ea80000100800 */
[----:B------:R-:W3:Y:S01]  /*c380*/  LDL R7, [R1+0x358] ;  /* 0x0003580001077983 */ /* 0x000ee20000100800 */
[C---:B----4-:R-:W-:Y:S01]  /*c390*/  IADD3 RZ, P4, PT, R4.reuse, UR10, RZ ;  /* 0x0000000a04ff7c10 */ /* 0x050fe2000ff9e0ff */
[----:B------:R-:W-:Y:S01]  /*c3a0*/  VIADD R2, R4, UR10 ;  /* 0x0000000a04027c36 */ /* 0x000fe20008000000 */
[C---:B------:R-:W-:Y:S01]  /*c3b0*/  IADD3 RZ, P3, PT, R5.reuse, UR10, RZ ;  /* 0x0000000a05ff7c10 */ /* 0x040fe2000ff7e0ff */
[----:B------:R-:W-:-:S02]  /*c3c0*/  VIADD R4, R5, UR10 ;  /* 0x0000000a05047c36 */ /* 0x000fc40008000000 */
[----:B------:R-:W4:Y:S01]  /*c3d0*/  LDL R5, [R1+0x644] ;  /* 0x0006440001057983 */ /* 0x000f220000100800 */
[----:B--2---:R-:W-:Y:S02]  /*c3e0*/  IADD3.X R3, PT, PT, R6, UR11, RZ, P4, !PT ;  /* 0x0000000b06037c10 */ /* 0x004fe4000a7fe4ff */
[C---:B---3--:R-:W-:Y:S01]  /*c3f0*/  IADD3 RZ, P2, PT, R7.reuse, UR10, RZ ;  /* 0x0000000a07ff7c10 */ /* 0x048fe2000ff5e0ff */
[----:B------:R-:W-:Y:S02]  /*c400*/  VIADD R6, R7, UR10 ;  /* 0x0000000a07067c36 */ /* 0x000fe40008000000 */
[----:B------:R-:W2:Y:S01]  /*c410*/  LDL R7, [R1+0x648] ;  /* 0x0006480001077983 */ /* 0x000ea20000100800 */
[----:B------:R-:W-:Y:S02]  /*c420*/  PRMT R18, RZ, 0x7610, R18 ;  /* 0x00007610ff127816 */ /* 0x000fe40000000012 */
[----:B------:R-:W-:Y:S02]  /*c430*/  PRMT R21, RZ, 0x7610, R21 ;  /* 0x00007610ff157816 */ /* 0x000fe40000000015 */
[----:B----4-:R-:W-:-:S02]  /*c440*/  IADD3.X R5, PT, PT, R5, UR11, RZ, P3, !PT ;  /* 0x0000000b05057c10 */ /* 0x010fc40009ffe4ff */
[----:B------:R-:W-:Y:S01]  /*c450*/  PRMT R20, RZ, 0x7610, R20 ;  /* 0x00007610ff147816 */ /* 0x000fe20000000014 */
[----:B------:R-:W3:Y:S04]  /*c460*/  @!P0 LDG.E.U8 R18, desc[UR8][R2.64] ;  /* 0x0000000802128981 */ /* 0x000ee8000c1e1100 */
[----:B------:R-:W4:Y:S01]  /*c470*/  @!P1 LDG.E.U8 R21, desc[UR8][R4.64] ;  /* 0x0000000804159981 */ /* 0x000f22000c1e1100 */
[----:B--2---:R-:W-:-:S05]  /*c480*/  IADD3.X R7, PT, PT, R7, UR11, RZ, P2, !PT ;  /* 0x0000000b07077c10 */ /* 0x004fca00097fe4ff */
[----:B------:R-:W2:Y:S04]  /*c490*/  @!P0 LDG.E.U8 R20, desc[UR8][R6.64] ;  /* 0x0000000806148981 */ /* 0x000ea8000c1e1100 */
[----:B---3--:R0:W-:Y:S04]  /*c4a0*/  STL [R1+0x1d0], R18 ;  /* 0x0001d01201007387 */ /* 0x0081e80000100800 */
[----:B0-----:R-:W3:Y:S04]  /*c4b0*/  LDL.LU R18, [R1+0xa0c] ;  /* 0x000a0c0001127983 */ /* 0x001ee80000300800 */
[----:B------:R-:W3:Y:S04]  /*c4c0*/  LDL R2, [R1+0x35c] ;  /* 0x00035c0001027983 */ /* 0x000ee80000100800 */
[----:B------:R-:W3:Y:S04]  /*c4d0*/  LDL R3, [R1+0x360] ;  /* 0x0003600001037983 */ /* 0x000ee80000100800 */
[----:B----4-:R0:W-:Y:S04]  /*c4e0*/  STL [R1+0x1d8], R21 ;  /* 0x0001d81501007387 */ /* 0x0101e80000100800 */
[----:B0-----:R-:W4:Y:S04]  /*c4f0*/  LDL.LU R21, [R1+0xa08] ;  /* 0x000a080001157983 */ /* 0x001f280000300800 */
[----:B--2---:R0:W-:Y:S04]  /*c500*/  STL [R1+0x1d4], R20 ;  /* 0x0001d41401007387 */ /* 0x0041e80000100800 */
[----:B0-----:R-:W2:Y:S04]  /*c510*/  LDL.LU R20, [R1+0xa04] ;  /* 0x000a040001147983 */ /* 0x001ea80000300800 */
[----:B------:R-:W2:Y:S04]  /*c520*/  LDL R6, [R1+0x64c] ;  /* 0x00064c0001067983 */ /* 0x000ea80000100800 */
[----:B------:R-:W4:Y:S01]  /*c530*/  LDL R7, [R1+0x364] ;  /* 0x0003640001077983 */ /* 0x000f220000100800 */
[C---:B---3--:R-:W-:Y:S01]  /*c540*/  IADD3 RZ, P4, PT, R2.reuse, UR10, RZ ;  /* 0x0000000a02ff7c10 */ /* 0x048fe2000ff9e0ff */
[----:B------:R-:W-:Y:S01]  /*c550*/  VIADD R4, R2, UR10 ;  /* 0x0000000a02047c36 */ /* 0x000fe20008000000 */
[C---:B------:R-:W-:Y:S01]  /*c560*/  IADD3 RZ, P3, PT, R3.reuse, UR10, RZ ;  /* 0x0000000a03ff7c10 */ /* 0x040fe2000ff7e0ff */
[----:B------:R-:W-:-:S02]  /*c570*/  VIADD R2, R3, UR10 ;  /* 0x0000000a03027c36 */ /* 0x000fc40008000000 */
[----:B------:R-:W3:Y:S01]  /*c580*/  LDL R3, [R1+0x650] ;  /* 0x0006500001037983 */ /* 0x000ee20000100800 */
[----:B------:R-:W-:Y:S02]  /*c590*/  PRMT R18, RZ, 0x7610, R18 ;  /* 0x00007610ff127816 */ /* 0x000fe40000000012 */
[----:B--2---:R-:W-:Y:S02]  /*c5a0*/  IADD3.X R5, PT, PT, R6, UR11, RZ, P4, !PT ;  /* 0x0000000b06057c10 */ /* 0x004fe4000a7fe4ff */
[C---:B----4-:R-:W-:Y:S01]  /*c5b0*/  IADD3 RZ, P2, PT, R7.reuse, UR10, RZ ;  /* 0x0000000a07ff7c10 */ /* 0x050fe2000ff5e0ff */
[----:B------:R-:W-:Y:S02]  /*c5c0*/  VIADD R6, R7, UR10 ;  /* 0x0000000a07067c36 */ /* 0x000fe40008000000 */
[----:B------:R-:W2:Y:S04]  /*c5d0*/  @!P1 LDG.E.U8 R18, desc[UR8][R4.64] ;  /* 0x0000000804129981 */ /* 0x000ea8000c1e1100 */
[----:B------:R-:W4:Y:S01]  /*c5e0*/  LDL R7, [R1+0x654] ;  /* 0x0006540001077983 */ /* 0x000f220000100800 */
[----:B------:R-:W-:-:S02]  /*c5f0*/  PRMT R21, RZ, 0x7610, R21 ;  /* 0x00007610ff157816 */ /* 0x000fc40000000015 */
[----:B---3--:R-:W-:Y:S02]  /*c600*/  IADD3.X R3, PT, PT, R3, UR11, RZ, P3, !PT ;  /* 0x0000000b03037c10 */ /* 0x008fe40009ffe4ff */
[----:B------:R-:W-:-:S03]  /*c610*/  PRMT R20, RZ, 0x7610, R20 ;  /* 0x00007610ff147816 */ /* 0x000fc60000000014 */
[----:B------:R-:W3:Y:S01]  /*c620*/  @!P0 LDG.E.U8 R21, desc[UR8][R2.64] ;  /* 0x0000000802158981 */ /* 0x000ee2000c1e1100 */
[----:B----4-:R-:W-:-:S03]  /*c630*/  IADD3.X R7, PT, PT, R7, UR11, RZ, P2, !PT ;  /* 0x0000000b07077c10 */ /* 0x010fc600097fe4ff */
[----:B--2---:R0:W-:Y:S04]  /*c640*/  STL [R1+0x1c8], R18 ;  /* 0x0001c81201007387 */ /* 0x0041e80000100800 */
[----:B------:R-:W2:Y:S04]  /*c650*/  @!P1 LDG.E.U8 R20, desc[UR8][R6.64] ;  /* 0x0000000806149981 */ /* 0x000ea8000c1e1100 */
[----:B0-----:R-:W4:Y:S04]  /*c660*/  LDL.LU R18, [R1+0xa00] ;  /* 0x000a000001127983 */ /* 0x001f280000300800 */
[----:B------:R-:W4:Y:S04]  /*c670*/  LDL R4, [R1+0x368] ;  /* 0x0003680001047983 */ /* 0x000f280000100800 */
[----:B------:R-:W4:Y:S04]  /*c680*/  LDL R5, [R1+0x36c] ;  /* 0x00036c0001057983 */ /* 0x000f280000100800 */
[----:B---3--:R0:W-:Y:S04]  /*c690*/  STL [R1+0x1c4], R21 ;  /* 0x0001c41501007387 */ /* 0x0081e80000100800 */
[----:B0-----:R-:W3:Y:S04]  /*c6a0*/  LDL.LU R21, [R1+0x9fc] ;  /* 0x0009fc0001157983 */ /* 0x001ee80000300800 */
[----:B--2---:R0:W-:Y:S04]  /*c6b0*/  STL [R1+0x1cc], R20 ;  /* 0x0001cc1401007387 */ /* 0x0041e80000100800 */
[----:B0-----:R-:W2:Y:S01]  /*c6c0*/  LDL.LU R20, [R1+0x9f8] ;  /* 0x0009f80001147983 */ /* 0x001ea20000300800 */
[C---:B----4-:R-:W-:Y:S01]  /*c6d0*/  IADD3 RZ, P4, PT, R4.reuse, UR10, RZ ;  /* 0x0000000a04ff7c10 */ /* 0x050fe2000ff9e0ff */
[----:B------:R-:W-:-:S02]  /*c6e0*/  VIADD R2, R4, UR10 ;  /* 0x0000000a04027c36 */ /* 0x000fc40008000000 */
[----:B------:R-:W4:Y:S01]  /*c6f0*/  LDL R6, [R1+0x658] ;  /* 0x0006580001067983 */ /* 0x000f220000100800 */
[C---:B------:R-:W-:Y:S01]  /*c700*/  IADD3 RZ, P3, PT, R5.reuse, UR10, RZ ;  /* 0x0000000a05ff7c10 */ /* 0x040fe2000ff7e0ff */
[----:B------:R-:W-:Y:S02]  /*c710*/  VIADD R4, R5, UR10 ;  /* 0x0000000a05047c36 */ /* 0x000fe40008000000 */
[----:B------:R-:W2:Y:S04]  /*c720*/  LDL R5, [R1+0x65c] ;  /* 0x00065c0001057983 */ /* 0x000ea80000100800 */
[----:B------:R-:W2:Y:S01]  /*c730*/  LDL R7, [R1+0x370] ;  /* 0x0003700001077983 */ /* 0x000ea20000100800 */
[----:B------:R-:W-:Y:S02]  /*c740*/  PRMT R18, RZ, 0x7610, R18 ;  /* 0x00007610ff127816 */ /* 0x000fe40000000012 */
[----:B---3--:R-:W-:-:S02]  /*c750*/  PRMT R21, RZ, 0x7610, R21 ;  /* 0x00007610ff157816 */ /* 0x008fc40000000015 */
[----:B----4-:R-:W-:Y:S02]  /*c760*/  IADD3.X R3, PT, PT, R6, UR11, RZ, P4, !PT ;  /* 0x0000000b06037c10 */ /* 0x010fe4000a7fe4ff */
[----:B--2---:R-:W-:-:S03]  /*c770*/  IADD3.X R5, PT, PT, R5, UR11, RZ, P3, !PT ;  /* 0x0000000b05057c10 */ /* 0x004fc60009ffe4ff */
[----:B------:R-:W2:Y:S01]  /*c780*/  @!P0 LDG.E.U8 R18, desc[UR8][R2.64] ;  /* 0x0000000802128981 */ /* 0x000ea2000c1e1100 */
[C---:B------:R-:W-:Y:S01]  /*c790*/  IADD3 RZ, P2, PT, R7.reuse, UR10, RZ ;  /* 0x0000000a07ff7c10 */ /* 0x040fe2000ff5e0ff */
[----:B------:R-:W-:Y:S02]  /*c7a0*/  VIADD R6, R7, UR10 ;  /* 0x0000000a07067c36 */ /* 0x000fe40008000000 */
[----:B------:R-:W3:Y:S04]  /*c7b0*/  @!P1 LDG.E.U8 R21, desc[UR8][R4.64] ;  /* 0x0000000804159981 */ /* 0x000ee8000c1e1100 */
[----:B------:R-:W4:Y:S01]  /*c7c0*/  LDL R7, [R1+0x660] ;  /* 0x0006600001077983 */ /* 0x000f220000100800 */
[----:B------:R-:W-:-:S03]  /*c7d0*/  PRMT R20, RZ, 0x7610, R20 ;  /* 0x00007610ff147816 */ /* 0x000fc60000000014 */
[----:B--2---:R0:W-:Y:S04]  /*c7e0*/  STL [R1+0x1b8], R18 ;  /* 0x0001b81201007387 */ /* 0x0041e80000100800 */
[----:B0-----:R-:W2:Y:S01]  /*c7f0*/  LDL.LU R18, [R1+0x9f4] ;  /* 0x0009f40001127983 */ /* 0x001ea20000300800 */
[----:B----4-:R-:W-:-:S03]  /*c800*/  IADD3.X R7, PT, PT, R7, UR11, RZ, P2, !PT ;  /* 0x0000000b07077c10 */ /* 0x010fc600097fe4ff */
[----:B------:R-:W4:Y:S04]  /*c810*/  LDL R2, [R1+0x664] ;  /* 0x0006640001027983 */ /* 0x000f280000100800 */
[----:B------:R-:W2:Y:S04]  /*c820*/  LDL R3, [R1+0x37c] ;  /* 0x00037c0001037983 */ /* 0x000ea80000100800 */
[----:B---3--:R0:W-:Y:S04]  /*c830*/  STL [R1+0x1c0], R21 ;  /* 0x0001c01501007387 */ /* 0x0081e80000100800 */
[----:B------:R-:W3:Y:S04]  /*c840*/  @!P0 LDG.E.U8 R20, desc[UR8][R6.64] ;  /* 0x0000000806148981 */ /* 0x000ee8000c1e1100 */
[----:B0-----:R-:W4:Y:S04]  /*c850*/  LDL.LU R21, [R1+0x9f0] ;  /* 0x0009f00001157983 */ /* 0x001f280000300800 */
[----:B------:R-:W4:Y:S04]  /*c860*/  LDL R4, [R1+0x374] ;  /* 0x0003740001047983 */ /* 0x000f280000100800 */
[----:B------:R-:W4:Y:S01]  /*c870*/  LDL R5, [R1+0x378] ;  /* 0x0003780001057983 */ /* 0x000f220000100800 */
[----:B--2---:R-:W-:-:S03]  /*c880*/  IADD3 RZ, P2, PT, R3, UR10, RZ ;  /* 0x0000000a03ff7c10 */ /* 0x004fc6000ff5e0ff */
[----:B---3--:R0:W-:Y:S01]  /*c890*/  STL [R1+0x1bc], R20 ;  /* 0x0001bc1401007387 */ /* 0x0081e20000100800 */
[----:B----4-:R-:W-:Y:S02]  /*c8a0*/  PRMT R21, RZ, 0x7610, R21 ;  /* 0x00007610ff157816 */ /* 0x010fe40000000015 */
[C---:B------:R-:W-:Y:S01]  /*c8b0*/  IADD3 RZ, P4, PT, R4.reuse, UR10, RZ ;  /* 0x0000000a04ff7c10 */ /* 0x040fe2000ff9e0ff */
[----:B------:R-:W-:Y:S01]  /*c8c0*/  VIADD R6, R4, UR10 ;  /* 0x0000000a04067c36 */ /* 0x000fe20008000000 */
[----:B0-----:R-:W2:Y:S01]  /*c8d0*/  LDL.LU R20, [R1+0x9ec] ;  /* 0x0009ec0001147983 */ /* 0x001ea20000300800 */
[C---:B------:R-:W-:Y:S01]  /*c8e0*/  IADD3 RZ, P3, PT, R5.reuse, UR10, RZ ;  /* 0x0000000a05ff7c10 */ /* 0x040fe2000ff7e0ff */
[----:B------:R-:W-:Y:S01]  /*c8f0*/  VIADD R4, R5, UR10 ;  /* 0x0000000a05047c36 */ /* 0x000fe20008000000 */
[----:B------:R-:W-:Y:S01]  /*c900*/  IADD3.X R7, PT, PT, R2, UR11, RZ, P4, !PT ;  /* 0x0000000b02077c10 */ /* 0x000fe2000a7fe4ff */
[----:B------:R-:W3:Y:S01]  /*c910*/  LDL R5, [R1+0x668] ;  /* 0x0006680001057983 */ /* 0x000ee20000100800 */
[----:B------:R-:W-:-:S03]  /*c920*/  VIADD R2, R3, UR10 ;  /* 0x0000000a03027c36 */ /* 0x000fc60008000000 */
[----:B------:R-:W4:Y:S04]  /*c930*/  LDL R3, [R1+0x66c] ;  /* 0x00066c0001037983 */ /* 0x000f280000100800 */
[----:B------:R-:W4:Y:S01]  /*c940*/  @!P1 LDG.E.U8 R21, desc[UR8][R6.64] ;  /* 0x0000000806159981 */ /* 0x000f22000c1e1100 */
[----:B------:R-:W-:Y:S02]  /*c950*/  PRMT R28, RZ, 0x7610, R28 ;  /* 0x00007610ff1c7816 */ /* 0x000fe4000000001c */
[----:B--2---:R-:W-:Y:S02]  /*c960*/  PRMT R20, RZ, 0x7610, R20 ;  /* 0x00007610ff147816 */ /* 0x004fe40000000014 */
[----:B---3--:R-:W-:Y:S02]  /*c970*/  IADD3.X R5, PT, PT, R5, UR11, RZ, P3, !PT ;  /* 0x0000000b05057c10 */ /* 0x008fe40009ffe4ff */
[----:B----4-:R-:W-:-:S03]  /*c980*/  IADD3.X R3, PT, PT, R3, UR11, RZ, P2, !PT ;  /* 0x0000000b03037c10 */ /* 0x010fc600097fe4ff */
[----:B------:R-:W2:Y:S04]  /*c990*/  @!P0 LDG.E.U8 R28, desc[UR8][R4.64] ;  /* 0x00000008041c8981 */ /* 0x000ea8000c1e1100 */
[----:B------:R0:W-:Y:S04]  /*c9a0*/  STL [R1+0x1ac], R21 ;  /* 0x0001ac1501007387 */ /* 0x0001e80000100800 */
[----:B------:R-:W3:Y:S04]  /*c9b0*/  @!P1 LDG.E.U8 R20, desc[UR8][R2.64] ;  /* 0x0000000802149981 */ /* 0x000ee8000c1e1100 */
[----:B0-----:R-:W4:Y:S04]  /*c9c0*/  LDL.LU R21, [R1+0x9e8] ;  /* 0x0009e80001157983 */ /* 0x001f280000300800 */
[----:B------:R-:W4:Y:S04]  /*c9d0*/  LDL R4, [R1+0x380] ;  /* 0x0003800001047983 */ /* 0x000f280000100800 */
[----:B------:R-:W4:Y:S04]  /*c9e0*/  LDL R5, [R1+0x384] ;  /* 0x0003840001057983 */ /* 0x000f280000100800 */
[----:B------:R-:W4:Y:S04]  /*c9f0*/  LDL R6, [R1+0x670] ;  /* 0x0006700001067983 */ /* 0x000f280000100800 */
[----:B------:R-:W4:Y:S04]  /*ca00*/  LDL R7, [R1+0x388] ;  /* 0x0003880001077983 */ /* 0x000f280000100800 */
[----:B--2---:R-:W-:Y:S04]  /*ca10*/  STL [R1+0x8a4], R28 ;  /* 0x0008a41c01007387 */ /* 0x004fe80000100800 */
[----:B---3--:R0:W-:Y:S01]  /*ca20*/  STL [R1+0x198], R20 ;  /* 0x0001981401007387 */ /* 0x0081e20000100800 */
[C---:B----4-:R-:W-:Y:S01]  /*ca30*/  IADD3 RZ, P4, PT, R4.reuse, UR10, RZ ;  /* 0x0000000a04ff7c10 */ /* 0x050fe2000ff9e0ff */
[----:B------:R-:W-:-:S02]  /*ca40*/  VIADD R2, R4, UR10 ;  /* 0x0000000a04027c36 */ /* 0x000fc40008000000 */
[----:B0-----:R-:W2:Y:S01]  /*ca50*/  LDL.LU R20, [R1+0x9e4] ;  /* 0x0009e40001147983 */ /* 0x001ea20000300800 */
[C---:B------:R-:W-:Y:S01]  /*ca60*/  IADD3 RZ, P3, PT, R5.reuse, UR10, RZ ;  /* 0x0000000a05ff7c10 */ /* 0x040fe2000ff7e0ff */
[----:B------:R-:W-:Y:S02]  /*ca70*/  VIADD R4, R5, UR10 ;  /* 0x0000000a05047c36 */ /* 0x000fe40008000000 */
[----:B------:R-:W3:Y:S01]  /*ca80*/  LDL R5, [R1+0x674] ;  /* 0x0006740001057983 */ /* 0x000ee20000100800 */
[----:B------:R-:W-:Y:S02]  /*ca90*/  IADD3.X R3, PT, PT, R6, UR11, RZ, P4, !PT ;  /* 0x0000000b06037c10 */ /* 0x000fe4000a7fe4ff */
[----:B------:R-:W-:Y:S02]  /*caa0*/  PRMT R21, RZ, 0x7610, R21 ;  /* 0x00007610ff157816 */ /* 0x000fe40000000015 */
[C---:B------:R-:W-:Y:S01]  /*cab0*/  IADD3 RZ, P2, PT, R7.reuse, UR10, RZ ;  /* 0x0000000a07ff7c10 */ /* 0x040fe2000ff5e0ff */
[----:B------:R-:W-:-:S02]  /*cac0*/  VIADD R6, R7, UR10 ;  /* 0x0000000a07067c36 */ /* 0x000fc40008000000 */
[----:B------:R-:W4:Y:S04]  /*cad0*/  LDL R7, [R1+0x678] ;  /* 0x0006780001077983 */ /* 0x000f280000100800 */
[----:B------:R-:W4:Y:S01]  /*cae0*/  @!P0 LDG.E.U8 R21, desc[UR8][R2.64] ;  /* 0x0000000802158981 */ /* 0x000f22000c1e1100 */
[----:B------:R-:W-:Y:S02]  /*caf0*/  PRMT R19, RZ, 0x7610, R19 ;  /* 0x00007610ff137816 */ /* 0x000fe40000000013 */
        /* <DEDUP_REMOVED lines=11> */
[----:B---3--:R0:W-:Y:S04]  /*cbb0*/  STL [R1+0x188], R19 ;  /* 0x0001881301007387 */ /* 0x0081e80000100800 */
[----:B0-----:R-:W3:Y:S01]  /*cbc0*/  LDL.LU R19, [R1+0x9d8] ;  /* 0x0009d80001137983 */ /* 0x001ee20000300800 */
[----:B----4-:R-:W-:-:S03]  /*cbd0*/  IADD3 RZ, P4, PT, R2, UR10, RZ ;  /* 0x0000000a02ff7c10 */ /* 0x010fc6000ff9e0ff */
[----:B------:R-:W4:Y:S01]  /*cbe0*/  LDL R6, [R1+0x67c] ;  /* 0x00067c0001067983 */ /* 0x000f220000100800 */
[----:B------:R-:W-:Y:S01]  /*cbf0*/  VIADD R4, R2, UR10 ;  /* 0x0000000a02047c36 */ /* 0x000fe20008000000 */
[C---:B------:R-:W-:Y:S01]  /*cc00*/  IADD3 RZ, P3, PT, R3.reuse, UR10, RZ ;  /* 0x0000000a03ff7c10 */ /* 0x040fe2000ff7e0ff */
[----:B------:R-:W-:Y:S01]  /*cc10*/  VIADD R2, R3, UR10 ;  /* 0x0000000a03027c36 */ /* 0x000fe20008000000 */
        /* <DEDUP_REMOVED lines=22> */
[----:B--2---:R-:W-:Y:S01]  /*cd80*/  STL [R1+0x8a0], R19 ;  /* 0x0008a01301007387 */ /* 0x004fe20000100800 */
[C---:B---3--:R-:W-:Y:S01]  /*cd90*/  IADD3 RZ, P4, PT, R4.reuse, UR10, RZ ;  /* 0x0000000a04ff7c10 */ /* 0x048fe2000ff9e0ff */
[----:B------:R-:W-:Y:S01]  /*cda0*/  VIADD R6, R4, UR10 ;  /* 0x0000000a04067c36 */ /* 0x000fe20008000000 */
[C---:B------:R-:W-:Y:S01]  /*cdb0*/  IADD3 RZ, P3, PT, R5.reuse, UR10, RZ ;  /* 0x0000000a05ff7c10 */ /* 0x040fe2000ff7e0ff */
[----:B------:R-:W-:-:S02]  /*cdc0*/  VIADD R4, R5, UR10 ;  /* 0x0000000a05047c36 */ /* 0x000fc40008000000 */
[----:B------:R-:W2:Y:S01]  /*cdd0*/  LDL R5, [R1+0x68c] ;  /* 0x00068c0001057983 */ /* 0x000ea20000100800 */
[----:B----4-:R-:W-:Y:S02]  /*cde0*/  IADD3.X R7, PT, PT, R2, UR11, RZ, P4, !PT ;  /* 0x0000000b02077c10 */ /* 0x010fe4000a7fe4ff */
[C---:B------:R-:W-:Y:S01]  /*cdf0*/  IADD3 RZ, P2, PT, R3.reuse, UR10, RZ ;  /* 0x0000000a03ff7c10 */ /* 0x040fe2000ff5e0ff */
[----:B------:R-:W-:Y:S02]  /*ce00*/  VIADD R2, R3, UR10 ;  /* 0x0000000a03027c36 */ /* 0x000fe40008000000 */
[----:B------:R-:W3:Y:S01]  /*ce10*/  LDL R3, [R1+0x690] ;  /* 0x0006900001037983 */ /* 0x000ee20000100800 */
[----:B------:R-:W-:Y:S02]  /*ce20*/  PRMT R18, RZ, 0x7610, R18 ;  /* 0x00007610ff127816 */ /* 0x000fe40000000012 */
[----:B------:R-:W-:Y:S02]  /*ce30*/  PRMT R20, RZ, 0x7610, R20 ;  /* 0x00007610ff147816 */ /* 0x000fe40000000014 */
[----:B------:R-:W-:-:S02]  /*ce40*/  PRMT R21, RZ, 0x7610, R21 ;  /* 0x00007610ff157816 */ /* 0x000fc40000000015 */
[----:B------:R-:W4:Y:S04]  /*ce50*/  @!P0 LDG.E.U8 R18, desc[UR8][R6.64] ;  /* 0x0000000806128981 */ /* 0x000f28000c1e1100 */
[----:B------:R-:W4:Y:S04]  /*ce60*/  LDL R6, [R1+0x694] ;  /* 0x0006940001067983 */ /* 0x000f280000100800 */
[----:B------:R-:W4:Y:S01]  /*ce70*/  LDL R7, [R1+0x3ac] ;  /* 0x0003ac0001077983 */ /* 0x000f220000100800 */
[----:B--2---:R-:W-:-:S05]  /*ce80*/  IADD3.X R5, PT, PT, R5, UR11, RZ, P3, !PT ;  /* 0x0000000b05057c10 */ /* 0x004fca0009ffe4ff */
[----:B------:R-:W2:Y:S01]  /*ce90*/  @!P1 LDG.E.U8 R20, desc[UR8][R4.64] ;  /* 0x0000000804149981 */ /* 0x000ea2000c1e1100 */
[----:B---3--:R-:W-:-:S05]  /*cea0*/  IADD3.X R3, PT, PT, R3, UR11, RZ, P2, !PT ;  /* 0x0000000b03037c10 */ /* 0x008fca00097fe4ff */
[----:B------:R-:W3:Y:S04]  /*ceb0*/  @!P0 LDG.E.U8 R21, desc[UR8][R2.64] ;  /* 0x0000000802158981 */ /* 0x000ee8000c1e1100 */
[----:B----4-:R-:W-:Y:S04]  /*cec0*/  STL [R1+0x8a8], R18 ;  /* 0x0008a81201007387 */ /* 0x010fe80000100800 */
[----:B--2---:R0:W-:Y:S04]  /*ced0*/  STL [R1+0x170], R20 ;  /* 0x0001701401007387 */ /* 0x0041e80000100800 */
[----:B0-----:R-:W2:Y:S04]  /*cee0*/  LDL.LU R20, [R1+0x9cc] ;  /* 0x0009cc0001147983 */ /* 0x001ea80000300800 */
[----:B------:R-:W4:Y:S04]  /*cef0*/  LDL R5, [R1+0x3a4] ;  /* 0x0003a40001057983 */ /* 0x000f280000100800 */
[----:B---3--:R0:W-:Y:S04]  /*cf00*/  STL [R1+0x16c], R21 ;  /* 0x00016c1501007387 */ /* 0x0081e80000100800 */
[----:B0-----:R-:W3:Y:S04]  /*cf10*/  LDL.LU R21, [R1+0x9c8] ;  /* 0x0009c80001157983 */ /* 0x001ee80000300800 */
[----:B------:R-:W2:Y:S01]  /*cf20*/  LDL R3, [R1+0x3a8] ;  /* 0x0003a80001037983 */ /* 0x000ea20000100800 */
[----:B------:R-:W-:-:S02]  /*cf30*/  IADD3 RZ, P2, PT, R7, UR10, RZ ;  /* 0x0000000a07ff7c10 */ /* 0x000fc4000ff5e0ff */
[----:B------:R-:W-:Y:S02]  /*cf40*/  PRMT R17, RZ, 0x7610, R17 ;  /* 0x00007610ff117816 */ /* 0x000fe40000000011 */
[C---:B----4-:R-:W-:Y:S01]  /*cf50*/  IADD3 RZ, P4, PT, R5.reuse, UR10, RZ ;  /* 0x0000000a05ff7c10 */ /* 0x050fe2000ff9e0ff */
[----:B------:R-:W-:-:S03]  /*cf60*/  VIADD R4, R5, UR10 ;  /* 0x0000000a05047c36 */ /* 0x000fc60008000000 */
[----:B------:R-:W-:Y:S01]  /*cf70*/  IADD3.X R5, PT, PT, R6, UR11, RZ, P4, !PT ;  /* 0x0000000b06057c10 */ /* 0x000fe2000a7fe4ff */
[----:B------:R-:W-:Y:S02]  /*cf80*/  VIADD R6, R7, UR10 ;  /* 0x0000000a07067c36 */ /* 0x000fe40008000000 */
[----:B------:R-:W4:Y:S04]  /*cf90*/  LDL R7, [R1+0x69c] ;  /* 0x00069c0001077983 */ /* 0x000f280000100800 */
[----:B------:R-:W4:Y:S01]  /*cfa0*/  @!P1 LDG.E.U8 R17, desc[UR8][R4.64] ;  /* 0x0000000804119981 */ /* 0x000f22000c1e1100 */
[C---:B--2---:R-:W-:Y:S01]  /*cfb0*/  IADD3 RZ, P3, PT, R3.reuse, UR10, RZ ;  /* 0x0000000a03ff7c10 */ /* 0x044fe2000ff7e0ff */
[----:B------:R-:W-:Y:S02]  /*cfc0*/  VIADD R2, R3, UR10 ;  /* 0x0000000a03027c36 */ /* 0x000fe40008000000 */
[----:B------:R-:W2:Y:S01]  /*cfd0*/  LDL R3, [R1+0x698] ;  /* 0x0006980001037983 */ /* 0x000ea20000100800 */
[----:B------:R-:W-:-:S02]  /*cfe0*/  PRMT R20, RZ, 0x7610, R20 ;  /* 0x00007610ff147816 */ /* 0x000fc40000000014 */
[----:B---3--:R-:W-:Y:S02]  /*cff0*/  PRMT R21, RZ, 0x7610, R21 ;  /* 0x00007610ff157816 */ /* 0x008fe40000000015 */
[----:B----4-:R-:W-:-:S05]  /*d000*/  IADD3.X R7, PT, PT, R7, UR11, RZ, P2, !PT ;  /* 0x0000000b07077c10 */ /* 0x010fca00097fe4ff */
[----:B------:R-:W3:Y:S01]  /*d010*/  @!P1 LDG.E.U8 R21, desc[UR8][R6.64] ;  /* 0x0000000806159981 */ /* 0x000ee2000c1e1100 */
[----:B--2---:R-:W-:-:S05]  /*d020*/  IADD3.X R3, PT, PT, R3, UR11, RZ, P3, !PT ;  /* 0x0000000b03037c10 */ /* 0x004fca0009ffe4ff */
[----:B------:R-:W2:Y:S04]  /*d030*/  @!P0 LDG.E.U8 R20, desc[UR8][R2.64] ;  /* 0x0000000802148981 */ /* 0x000ea8000c1e1100 */
[----:B------:R0:W-:Y:S04]  /*d040*/  STL [R1+0x164], R17 ;  /* 0x0001641101007387 */ /* 0x0001e80000100800 */
[----:B0-----:R-:W4:Y:S04]  /*d050*/  LDL.LU R17, [R1+0x9c4] ;  /* 0x0009c40001117983 */ /* 0x001f280000300800 */
[----:B------:R-:W4:Y:S04]  /*d060*/  LDL R4, [R1+0x3b0] ;  /* 0x0003b00001047983 */ /* 0x000f280000100800 */
[----:B------:R-:W4:Y:S04]  /*d070*/  LDL R5, [R1+0x3b4] ;  /* 0x0003b40001057983 */ /* 0x000f280000100800 */
[----:B--2---:R0:W-:Y:S04]  /*d080*/  STL [R1+0x160], R20 ;  /* 0x0001601401007387 */ /* 0x0041e80000100800 */
[----:B0-----:R-:W2:Y:S04]  /*d090*/  LDL.LU R20, [R1+0x9c0] ;  /* 0x0009c00001147983 */ /* 0x001ea80000300800 */
[----:B---3--:R0:W-:Y:S01]  /*d0a0*/  STL [R1+0x168], R21 ;  /* 0x0001681501007387 */ /* 0x0081e20000100800 */
[C---:B----4-:R-:W-:Y:S01]  /*d0b0*/  IADD3 RZ, P4, PT, R4.reuse, UR10, RZ ;  /* 0x0000000a04ff7c10 */ /* 0x050fe2000ff9e0ff */
[----:B------:R-:W-:-:S02]  /*d0c0*/  VIADD R2, R4, UR10 ;  /* 0x0000000a04027c36 */ /* 0x000fc40008000000 */
[----:B0-----:R-:W3:Y:S04]  /*d0d0*/  LDL.LU R21, [R1+0x9bc] ;  /* 0x0009bc0001157983 */ /* 0x001ee80000300800 */
[----:B------:R-:W4:Y:S01]  /*d0e0*/  LDL R6, [R1+0x6a0] ;  /* 0x0006a00001067983 */ /* 0x000f220000100800 */
[C---:B------:R-:W-:Y:S01]  /*d0f0*/  IADD3 RZ, P3, PT, R5.reuse, UR10, RZ ;  /* 0x0000000a05ff7c10 */ /* 0x040fe2000ff7e0ff */
[----:B------:R-:W-:Y:S02]  /*d100*/  VIADD R4, R5, UR10 ;  /* 0x0000000a05047c36 */ /* 0x000fe40008000000 */
[----:B------:R-:W3:Y:S04]  /*d110*/  LDL R7, [R1+0x3b8] ;  /* 0x0003b80001077983 */ /* 0x000ee80000100800 */
[----:B------:R-:W3:Y:S01]  /*d120*/  LDL R5, [R1+0x6a4] ;  /* 0x0006a40001057983 */ /* 0x000ee20000100800 */
[----:B------:R-:W-:-:S02]  /*d130*/  PRMT R17, RZ, 0x7610, R17 ;  /* 0x00007610ff117816 */ /* 0x000fc40000000011 */
[----:B--2---:R-:W-:Y:S02]  /*d140*/  PRMT R20, RZ, 0x7610, R20 ;  /* 0x00007610ff147816 */ /* 0x004fe40000000014 */
        /* <DEDUP_REMOVED lines=14> */
[----:B----4-:R-:W-:Y:S04]  /*d230*/  STL [R1+0x8ac], R17 ;  /* 0x0008ac1101007387 */ /* 0x010fe80000100800 */
        /* <DEDUP_REMOVED lines=27> */
[----:B------:R-:W2:Y:S04]  /*d3f0*/  LDL R6, [R1+0x6b8] ;  /* 0x0006b80001067983 */ /* 0x000ea80000100800 */
[----:B------:R-:W3:Y:S01]  /*d400*/  LDL R7, [R1+0x3d0] ;  /* 0x0003d00001077983 */ /* 0x000ee20000100800 */
[C---:B------:R-:W-:Y:S01]  /*d410*/  IADD3 RZ, P4, PT, R3.reuse, UR10, RZ ;  /* 0x0000000a03ff7c10 */ /* 0x040fe2000ff9e0ff */
[----:B------:R-:W-:Y:S01]  /*d420*/  VIADD R2, R3, UR10 ;  /* 0x0000000a03027c36 */ /* 0x000fe20008000000 */
[----:B------:R-:W-:-:S02]  /*d430*/  PRMT R21, RZ, 0x7610, R21 ;  /* 0x00007610ff157816 */ /* 0x000fc40000000015 */
[C---:B----4-:R-:W-:Y:S01]  /*d440*/  IADD3 RZ, P3, PT, R5.reuse, UR10, RZ ;  /* 0x0000000a05ff7c10 */ /* 0x050fe2000ff7e0ff */
[----:B------:R-:W-:Y:S02]  /*d450*/  VIADD R4, R5, UR10 ;  /* 0x0000000a05047c36 */ /* 0x000fe40008000000 */
[----:B------:R-:W4:Y:S01]  /*d460*/  LDL R5, [R1+0x6bc] ;  /* 0x0006bc0001057983 */ /* 0x000f220000100800 */
[----:B--2---:R-:W-:Y:S02]  /*d470*/  IADD3.X R3, PT, PT, R6, UR11, RZ, P4, !PT ;  /* 0x0000000b06037c10 */ /* 0x004fe4000a7fe4ff */
[C---:B---3--:R-:W-:Y:S01]  /*d480*/  IADD3 RZ, P2, PT, R7.reuse, UR10, RZ ;  /* 0x0000000a07ff7c10 */ /* 0x048fe2000ff5e0ff */
[----:B------:R-:W-:Y:S02]  /*d490*/  VIADD R6, R7, UR10 ;  /* 0x0000000a07067c36 */ /* 0x000fe40008000000 */
[----:B------:R-:W2:Y:S04]  /*d4a0*/  @!P0 LDG.E.U8 R21, desc[UR8][R2.64] ;  /* 0x0000000802158981 */ /* 0x000ea8000c1e1100 */
[----:B------:R-:W3:Y:S01]  /*d4b0*/  LDL R7, [R1+0x6c0] ;  /* 0x0006c00001077983 */ /* 0x000ee20000100800 */
[----:B------:R-:W-:-:S02]  /*d4c0*/  PRMT R20, RZ, 0x7610, R20 ;  /* 0x00007610ff147816 */ /* 0x000fc40000000014 */
[----:B------:R-:W-:Y:S02]  /*d4d0*/  PRMT R22, RZ, 0x7610, R22 ;  /* 0x00007610ff167816 */ /* 0x000fe40000000016 */
[----:B----4-:R-:W-:-:S05]  /*d4e0*/  IADD3.X R5, PT, PT, R5, UR11, RZ, P3, !PT ;  /* 0x0000000b05057c10 */ /* 0x010fca0009ffe4ff */
[----:B------:R-:W4:Y:S01]  /*d4f0*/  @!P1 LDG.E.U8 R20, desc[UR8][R4.64] ;  /* 0x0000000804149981 */ /* 0x000f22000c1e1100 */
[----:B---3--:R-:W-:-:S03]  /*d500*/  IADD3.X R7, PT, PT, R7, UR11, RZ, P2, !PT ;  /* 0x0000000b07077c10 */ /* 0x008fc600097fe4ff */
[----:B--2---:R0:W-:Y:S04]  /*d510*/  STL [R1+0x13c], R21 ;  /* 0x00013c1501007387 */ /* 0x0041e80000100800 */
[----:B------:R-:W2:Y:S04]  /*d520*/  @!P0 LDG.E.U8 R22, desc[UR8][R6.64] ;  /* 0x0000000806168981 */ /* 0x000ea8000c1e1100 */
[----:B0-----:R-:W3:Y:S04]  /*d530*/  LDL.LU R21, [R1+0x9ac] ;  /* 0x0009ac0001157983 */ /* 0x001ee80000300800 */
[----:B------:R-:W3:Y:S04]  /*d540*/  LDL R2, [R1+0x3dc] ;  /* 0x0003dc0001027983 */ /* 0x000ee80000100800 */
[----:B------:R-:W3:Y:S04]  /*d550*/  LDL R3, [R1+0x3e0] ;  /* 0x0003e00001037983 */ /* 0x000ee80000100800 */
[----:B----4-:R0:W-:Y:S04]  /*d560*/  STL [R1+0x144], R20 ;  /* 0x0001441401007387 */ /* 0x0101e80000100800 */
[----:B0-----:R-:W4:Y:S04]  /*d570*/  LDL.LU R20, [R1+0x9a8] ;  /* 0x0009a80001147983 */ /* 0x001f280000300800 */
[----:B--2---:R0:W-:Y:S04]  /*d580*/  STL [R1+0x140], R22 ;  /* 0x0001401601007387 */ /* 0x0041e80000100800 */
[----:B0-----:R-:W2:Y:S01]  /*d590*/  LDL.LU R22, [R1+0x9a4] ;  /* 0x0009a40001167983 */ /* 0x001ea20000300800 */
[C---:B---3--:R-:W-:Y:S01]  /*d5a0*/  IADD3 RZ, P4, PT, R2.reuse, UR10, RZ ;  /* 0x0000000a02ff7c10 */ /* 0x048fe2000ff9e0ff */
[----:B------:R-:W-:-:S02]  /*d5b0*/  VIADD R4, R2, UR10 ;  /* 0x0000000a02047c36 */ /* 0x000fc40008000000 */
[----:B------:R-:W3:Y:S01]  /*d5c0*/  LDL R6, [R1+0x6cc] ;  /* 0x0006cc0001067983 */ /* 0x000ee20000100800 */
[C---:B------:R-:W-:Y:S01]  /*d5d0*/  IADD3 RZ, P3, PT, R3.reuse, UR10, RZ ;  /* 0x0000000a03ff7c10 */ /* 0x040fe2000ff7e0ff */
[----:B------:R-:W-:Y:S02]  /*d5e0*/  VIADD R2, R3, UR10 ;  /* 0x0000000a03027c36 */ /* 0x000fe40008000000 */
[----:B------:R-:W2:Y:S04]  /*d5f0*/  LDL R7, [R1+0x3e4] ;  /* 0x0003e40001077983 */ /* 0x000ea80000100800 */
[----:B------:R-:W2:Y:S01]  /*d600*/  LDL R3, [R1+0x6d0] ;  /* 0x0006d00001037983 */ /* 0x000ea20000100800 */
[----:B------:R-:W-:Y:S02]  /*d610*/  PRMT R21, RZ, 0x7610, R21 ;  /* 0x00007610ff157816 */ /* 0x000fe40000000015 */
[----:B----4-:R-:W-:-:S02]  /*d620*/  PRMT R20, RZ, 0x7610, R20 ;  /* 0x00007610ff147816 */ /* 0x010fc40000000014 */
[----:B---3--:R-:W-:Y:S02]  /*d630*/  IADD3.X R5, PT, PT, R6, UR11, RZ, P4, !PT ;  /* 0x0000000b06057c10 */ /* 0x008fe4000a7fe4ff */
[C---:B--2---:R-:W-:Y:S01]  /*d640*/  IADD3 RZ, P2, PT, R7.reuse, UR10, RZ ;  /* 0x0000000a07ff7c10 */ /* 0x044fe2000ff5e0ff */
        /* <DEDUP_REMOVED lines=18> */
[----:B------:R-:W-:Y:S01]  /*d770*/  VIADD R2, R4, UR10 ;  /* 0x0000000a04027c36 */ /* 0x000fe20008000000 */
[----:B------:R-:W-:Y:S01]  /*d780*/  PRMT R21, RZ, 0x7610, R21 ;  /* 0x00007610ff157816 */ /* 0x000fe20000000015 */
[----:B0-----:R-:W2:Y:S01]  /*d790*/  LDL R24, [R1+0x5d4] ;  /* 0x0005d40001187983 */ /* 0x001ea20000100800 */
[C---:B------:R-:W-:Y:S01]  /*d7a0*/  IADD3 RZ, P3, PT, R5.reuse, UR10, RZ ;  /* 0x0000000a05ff7c10 */ /* 0x040fe2000ff7e0ff */
[----:B------:R-:W-:-:S02]  /*d7b0*/  VIADD R4, R5, UR10 ;  /* 0x0000000a05047c36 */ /* 0x000fc40008000000 */
[----:B------:R-:W3:Y:S01]  /*d7c0*/  LDL R5, [R1+0x6dc] ;  /* 0x0006dc0001057983 */ /* 0x000ee20000100800 */
[----:B----4-:R-:W-:Y:S02]  /*d7d0*/  IADD3.X R3, PT, PT, R6, UR11, RZ, P4, !PT ;  /* 0x0000000b06037c10 */ /* 0x010fe4000a7fe4ff */
[C---:B------:R-:W-:Y:S01]  /*d7e0*/  IADD3 RZ, P2, PT, R7.reuse, UR10, RZ ;  /* 0x0000000a07ff7c10 */ /* 0x040fe2000ff5e0ff */
[----:B------:R-:W-:Y:S01]  /*d7f0*/  VIADD R6, R7, UR10 ;  /* 0x0000000a07067c36 */ /* 0x000fe20008000000 */
[----:B------:R-:W-:Y:S01]  /*d800*/  PRMT R20, RZ, 0x7610, R20 ;  /* 0x00007610ff147816 */ /* 0x000fe20000000014 */
[----:B------:R-:W4:Y:S01]  /*d810*/  LDL R7, [R1+0x6e0] ;  /* 0x0006e00001077983 */ /* 0x000f220000100800 */
[----:B------:R-:W-:-:S03]  /*d820*/  PRMT R25, RZ, 0x7610, R25 ;  /* 0x00007610ff197816 */ /* 0x000fc60000000019 */
[----:B------:R-:W2:Y:S01]  /*d830*/  @!P0 LDG.E.U8 R21, desc[UR8][R2.64] ;  /* 0x0000000802158981 */ /* 0x000ea2000c1e1100 */
[----:B---3--:R-:W-:-:S05]  /*d840*/  IADD3.X R5, PT, PT, R5, UR11, RZ, P3, !PT ;  /* 0x0000000b05057c10 */ /* 0x008fca0009ffe4ff */
[----:B------:R-:W3:Y:S01]  /*d850*/  @!P1 LDG.E.U8 R20, desc[UR8][R4.64] ;  /* 0x0000000804149981 */ /* 0x000ee2000c1e1100 */
[----:B----4-:R-:W-:-:S05]  /*d860*/  IADD3.X R7, PT, PT, R7, UR11, RZ, P2, !PT ;  /* 0x0000000b07077c10 */ /* 0x010fca00097fe4ff */
[----:B------:R-:W4:Y:S04]  /*d870*/  @!P0 LDG.E.U8 R25, desc[UR8][R6.64] ;  /* 0x0000000806198981 */ /* 0x000f28000c1e1100 */
[----:B--2---:R0:W-:Y:S04]  /*d880*/  STL [R1+0x124], R21 ;  /* 0x0001241501007387 */ /* 0x0041e80000100800 */
[----:B0-----:R-:W2:Y:S04]  /*d890*/  LDL.LU R21, [R1+0x998] ;  /* 0x0009980001157983 */ /* 0x001ea80000300800 */
[----:B---3--:R0:W-:Y:S04]  /*d8a0*/  STL [R1+0x12c], R20 ;  /* 0x00012c1401007387 */ /* 0x0081e80000100800 */
[----:B0-----:R-:W3:Y:S04]  /*d8b0*/  LDL.LU R20, [R1+0x994] ;  /* 0x0009940001147983 */ /* 0x001ee80000300800 */
[----:B------:R-:W2:Y:S04]  /*d8c0*/  LDL R4, [R1+0x5cc] ;  /* 0x0005cc0001047983 */ /* 0x000ea80000100800 */
[----:B------:R-:W2:Y:S04]  /*d8d0*/  LDL R5, [R1+0x5c4] ;  /* 0x0005c40001057983 */ /* 0x000ea80000100800 */
[----:B----4-:R0:W-:Y:S04]  /*d8e0*/  STL [R1+0x128], R25 ;  /* 0x0001281901007387 */ /* 0x0101e80000100800 */
[----:B------:R-:W4:Y:S04]  /*d8f0*/  LDL R7, [R1+0x5c8] ;  /* 0x0005c80001077983 */ /* 0x000f280000100800 */
[----:B0-----:R-:W4:Y:S01]  /*d900*/  LDL R25, [R1+0x5d0] ;  /* 0x0005d00001197983 */ /* 0x001f220000100800 */
[----:B------:R-:W-:-:S02]  /*d910*/  IADD3 R24, P2, PT, R24, UR10, RZ ;  /* 0x0000000a18187c10 */ /* 0x000fc4000ff5e0ff */
[----:B------:R-:W-:Y:S02]  /*d920*/  PRMT R3, RZ, 0x7610, R3 ;  /* 0x00007610ff037816 */ /* 0x000fe40000000003 */
[----:B---3--:R-:W-:Y:S02]  /*d930*/  PRMT R20, RZ, 0x7610, R20 ;  /* 0x00007610ff147816 */ /* 0x008fe40000000014 */
[----:B--2---:R-:W-:Y:S02]  /*d940*/  IADD3 R6, P3, PT, R4, UR10, RZ ;  /* 0x0000000a04067c10 */ /* 0x004fe4000ff7e0ff */
[----:B------:R-:W-:Y:S02]  /*d950*/  IADD3 R4, P4, PT, R5, UR10, RZ ;  /* 0x0000000a05047c10 */ /* 0x000fe4000ff9e0ff */
[----:B------:R-:W2:Y:S01]  /*d960*/  LDL R5, [R1+0x5c0] ;  /* 0x0005c00001057983 */ /* 0x000ea20000100800 */
[----:B----4-:R-:W-:-:S05]  /*d970*/  IADD3.X R7, PT, PT, R7, UR11, RZ, P3, !PT ;  /* 0x0000000b07077c10 */ /* 0x010fca0009ffe4ff */
[----:B------:R-:W3:Y:S01]  /*d980*/  @!P0 LDG.E.U8 R3, desc[UR8][R6.64] ;  /* 0x0000000806038981 */ /* 0x000ee2000c1e1100 */
[----:B------:R-:W-:-:S05]  /*d990*/  IADD3.X R25, PT, PT, R25, UR11, RZ, P2, !PT ;  /* 0x0000000b19197c10 */ /* 0x000fca00097fe4ff */
[----:B------:R-:W4:Y:S01]  /*d9a0*/  @!P1 LDG.E.U8 R20, desc[UR8][R24.64] ;  /* 0x0000000818149981 */ /* 0x000f22000c1e1100 */
[----:B------:R-:W-:Y:S02]  /*d9b0*/  PRMT R16, RZ, 0x7610, R16 ;  /* 0x00007610ff107816 */ /* 0x000fe40000000010 */
[----:B--2---:R-:W-:-:S05]  /*d9c0*/  IADD3.X R5, PT, PT, R5, UR11, RZ, P4, !PT ;  /* 0x0000000b05057c10 */ /* 0x004fca000a7fe4ff */
[----:B------:R-:W2:Y:S04]  /*d9d0*/  @!P1 LDG.E.U8 R16, desc[UR8][R4.64] ;  /* 0x0000000804109981 */ /* 0x000ea8000c1e1100 */
[----:B----4-:R0:W-:Y:S04]  /*d9e0*/  STL [R1+0x120], R20 ;  /* 0x0001201401007387 */ /* 0x0101e80000100800 */
[----:B0-----:R-:W4:Y:S04]  /*d9f0*/  LDL.LU R20, [R1+0x990] ;  /* 0x0009900001147983 */ /* 0x001f280000300800 */
[----:B------:R-:W4:Y:S04]  /*da00*/  LDL R25, [R1+0x5b4] ;  /* 0x0005b40001197983 */ /* 0x000f280000100800 */
[----:B------:R-:W4:Y:S04]  /*da10*/  LDL R7, [R1+0x5ac] ;  /* 0x0005ac0001077983 */ /* 0x000f280000100800 */
[----:B---3--:R-:W-:Y:S04]  /*da20*/  STL [R1+0x904], R3 ;  /* 0x0009040301007387 */ /* 0x008fe80000100800 */
[----:B------:R-:W3:Y:S04]  /*da30*/  LDL R5, [R1+0x5a4] ;  /* 0x0005a40001057983 */ /* 0x000ee80000100800 */
[----:B--2---:R-:W-:Y:S01]  /*da40*/  STL [R1+0x908], R16 ;  /* 0x0009081001007387 */ /* 0x004fe20000100800 */
[----:B----4-:R-:W-:-:S03]  /*da50*/  IADD3 R24, P2, PT, R25, UR10, RZ ;  /* 0x0000000a19187c10 */ /* 0x010fc6000ff5e0ff */
[----:B------:R-:W2:Y:S01]  /*da60*/  LDL R25, [R1+0x5b0] ;  /* 0x0005b00001197983 */ /* 0x000ea20000100800 */
[----:B------:R-:W-:-:S03]  /*da70*/  IADD3 R6, P3, PT, R7, UR10, RZ ;  /* 0x0000000a07067c10 */ /* 0x000fc6000ff7e0ff */
[----:B------:R-:W4:Y:S01]  /*da80*/  LDL R7, [R1+0x5a8] ;  /* 0x0005a80001077983 */ /* 0x000f220000100800 */
[----:B---3--:R-:W-:-:S03]  /*da90*/  IADD3 R4, P4, PT, R5, UR10, RZ ;  /* 0x0000000a05047c10 */ /* 0x008fc6000ff9e0ff */
[----:B------:R-:W3:Y:S01]  /*daa0*/  LDL R5, [R1+0x5a0] ;  /* 0x0005a00001057983 */ /* 0x000ee20000100800 */
[----:B------:R-:W-:Y:S02]  /*dab0*/  PRMT R28, RZ, 0x7610, R28 ;  /* 0x00007610ff1c7816 */ /* 0x000fe4000000001c */
[----:B------:R-:W-:Y:S02]  /*dac0*/  PRMT R20, RZ, 0x7610, R20 ;  /* 0x00007610ff147816 */ /* 0x000fe40000000014 */
[----:B------:R-:W-:Y:S02]  /*dad0*/  PRMT R21, RZ, 0x7610, R21 ;  /* 0x00007610ff157816 */ /* 0x000fe40000000015 */
[----:B--2---:R-:W-:Y:S02]  /*dae0*/  IADD3.X R25, PT, PT, R25, UR11, RZ, P2, !PT ;  /* 0x0000000b19197c10 */ /* 0x004fe400097fe4ff */
[----:B----4-:R-:W-:-:S03]  /*daf0*/  IADD3.X R7, PT, PT, R7, UR11, RZ, P3, !PT ;  /* 0x0000000b07077c10 */ /* 0x010fc60009ffe4ff */
[----:B------:R-:W2:Y:S04]  /*db00*/  @!P1 LDG.E.U8 R28, desc[UR8][R24.64] ;  /* 0x00000008181c9981 */ /* 0x000ea8000c1e1100 */
[----:B------:R-:W4:Y:S01]  /*db10*/  @!P0 LDG.E.U8 R20, desc[UR8][R6.64] ;  /* 0x0000000806148981 */ /* 0x000f22000c1e1100 */
[----:B---3--:R-:W-:-:S03]  /*db20*/  IADD3.X R5, PT, PT, R5, UR11, RZ, P4, !PT ;  /* 0x0000000b05057c10 */ /* 0x008fc6000a7fe4ff */
[----:B------:R-:W3:Y:S04]  /*db30*/  LDL R25, [R1+0x59c] ;  /* 0x00059c0001197983 */ /* 0x000ee80000100800 */
[----:B------:R-:W3:Y:S04]  /*db40*/  @!P1 LDG.E.U8 R21, desc[UR8][R4.64] ;  /* 0x0000000804159981 */ /* 0x000ee8000c1e1100 */
[----:B--2---:R-:W-:Y:S04]  /*db50*/  STL [R1+0x8b4], R28 ;  /* 0x0008b41c01007387 */ /* 0x004fe80000100800 */
[----:B----4-:R0:W-:Y:S04]  /*db60*/  STL [R1+0x10c], R20 ;  /* 0x00010c1401007387 */ /* 0x0101e80000100800 */
[----:B0-----:R-:W2:Y:S04]  /*db70*/  LDL.LU R20, [R1+0x98c] ;  /* 0x00098c0001147983 */ /* 0x001ea80000300800 */
[----:B------:R-:W4:Y:S04]  /*db80*/  LDL R7, [R1+0x594] ;  /* 0x0005940001077983 */ /* 0x000f280000100800 */
[----:B---3--:R0:W-:Y:S04]  /*db90*/  STL [R1+0x110], R21 ;  /* 0x0001101501007387 */ /* 0x0081e80000100800 */
[----:B0-----:R-:W3:Y:S04]  /*dba0*/  LDL.LU R21, [R1+0x988] ;  /* 0x0009880001157983 */ /* 0x001ee80000300800 */
[----:B------:R-:W2:Y:S01]  /*dbb0*/  LDL R5, [R1+0x58c] ;  /* 0x00058c0001057983 */ /* 0x000ea20000100800 */
[----:B------:R-:W-:-:S03]  /*dbc0*/  IADD3 R24, P2, PT, R25, UR10, RZ ;  /* 0x0000000a19187c10 */ /* 0x000fc6000ff5e0ff */
[----:B------:R-:W3:Y:S01]  /*dbd0*/  LDL R25, [R1+0x598] ;  /* 0x0005980001197983 */ /* 0x000ee20000100800 */
[----:B----4-:R-:W-:-:S03]  /*dbe0*/  IADD3 R6, P3, PT, R7, UR10, RZ ;  /* 0x0000000a07067c10 */ /* 0x010fc6000ff7e0ff */
[----:B------:R-:W4:Y:S01]  /*dbf0*/  LDL R7, [R1+0x590] ;  /* 0x0005900001077983 */ /* 0x000f220000100800 */
[----:B--2---:R-:W-:-:S03]  /*dc00*/  IADD3 R4, P4, PT, R5, UR10, RZ ;  /* 0x0000000a05047c10 */ /* 0x004fc6000ff9e0ff */
[----:B------:R-:W2:Y:S01]  /*dc10*/  LDL R5, [R1+0x588] ;  /* 0x0005880001057983 */ /* 0x000ea20000100800 */
[----:B------:R-:W-:Y:S02]  /*dc20*/  PRMT R22, RZ, 0x7610, R22 ;  /* 0x00007610ff167816 */ /* 0x000fe40000000016 */
[----:B---3--:R-:W-:Y:S02]  /*dc30*/  IADD3.X R25, PT, PT, R25, UR11, RZ, P2, !PT ;  /* 0x0000000b19197c10 */ /* 0x008fe400097fe4ff */
[----:B------:R-:W-:Y:S02]  /*dc40*/  PRMT R20, RZ, 0x7610, R20 ;  /* 0x00007610ff147816 */ /* 0x000fe40000000014 */
[----:B------:R-:W-:Y:S01]  /*dc50*/  PRMT R21, RZ, 0x7610, R21 ;  /* 0x00007610ff157816 */ /* 0x000fe20000000015 */
[----:B------:R-:W3:Y:S01]  /*dc60*/  @!P0 LDG.E.U8 R22, desc[UR8][R24.64] ;  /* 0x0000000818168981 */ /* 0x000ee2000c1e1100 */
[----:B----4-:R-:W-:-:S05]  /*dc70*/  IADD3.X R7, PT, PT, R7, UR11, RZ, P3, !PT ;  /* 0x0000000b07077c10 */ /* 0x010fca0009ffe4ff */
        /* <DEDUP_REMOVED lines=9> */
[----:B------:R-:W4:Y:S04]  /*dd10*/  LDL R7, [R1+0x584] ;  /* 0x0005840001077983 */ /* 0x000f280000100800 */
[----:B--2---:R0:W-:Y:S04]  /*dd20*/  STL [R1+0xe0], R21 ;  /* 0x0000e01501007387 */ /* 0x0041e80000100800 */
[----:B0-----:R-:W2:Y:S04]  /*dd30*/  LDL.LU R21, [R1+0x97c] ;  /* 0x00097c0001157983 */ /* 0x001ea80000300800 */
[----:B------:R-:W2:Y:S01]  /*dd40*/  LDL R5, [R1+0x580] ;  /* 0x0005800001057983 */ /* 0x000ea20000100800 */
[----:B---3--:R-:W-:-:S02]  /*dd50*/  IADD3 R6, P3, PT, R24, UR10, RZ ;  /* 0x0000000a18067c10 */ /* 0x008fc4000ff7e0ff */
[----:B------:R-:W-:Y:S02]  /*dd60*/  IADD3 R24, P4, PT, R25, UR10, RZ ;  /* 0x0000000a19187c10 */ /* 0x000fe4000ff9e0ff */
[----:B------:R-:W3:Y:S01]  /*dd70*/  LDL R25, [R1+0x568] ;  /* 0x0005680001197983 */ /* 0x000ee20000100800 */
[----:B----4-:R-:W-:Y:S02]  /*dd80*/  PRMT R20, RZ, 0x7610, R20 ;  /* 0x00007610ff147816 */ /* 0x010fe40000000014 */
[----:B------:R-:W-:Y:S02]  /*dd90*/  IADD3 R4, P2, PT, R7, UR10, RZ ;  /* 0x0000000a07047c10 */ /* 0x000fe4000ff5e0ff */
[----:B------:R-:W4:Y:S02]  /*dda0*/  LDL R7, [R1+0x570] ;  /* 0x0005700001077983 */ /* 0x000f240000100800 */
[----:B--2---:R-:W-:-:S05]  /*ddb0*/  IADD3.X R5, PT, PT, R5, UR11, RZ, P2, !PT ;  /* 0x0000000b05057c10 */ /* 0x004fca00097fe4ff */
[----:B------:R-:W2:Y:S01]  /*ddc0*/  @!P1 LDG.E.U8 R20, desc[UR8][R4.64] ;  /* 0x0000000804149981 */ /* 0x000ea2000c1e1100 */
[----:B------:R-:W-:Y:S02]  /*ddd0*/  PRMT R17, RZ, 0x7610, R17 ;  /* 0x00007610ff117816 */ /* 0x000fe40000000011 */
[----:B------:R-:W-:Y:S02]  /*dde0*/  PRMT R22, RZ, 0x7610, R22 ;  /* 0x00007610ff167816 */ /* 0x000fe40000000016 */
[----:B---3--:R-:W-:-:S05]  /*ddf0*/  IADD3.X R25, PT, PT, R25, UR11, RZ, P4, !PT ;  /* 0x0000000b19197c10 */ /* 0x008fca000a7fe4ff */
[----:B------:R-:W3:Y:S01]  /*de00*/  @!P0 LDG.E.U8 R22, desc[UR8][R24.64] ;  /* 0x0000000818168981 */ /* 0x000ee2000c1e1100 */
[----:B----4-:R-:W-:-:S05]  /*de10*/  IADD3.X R7, PT, PT, R7, UR11, RZ, P3, !PT ;  /* 0x0000000b07077c10 */ /* 0x010fca0009ffe4ff */
[----:B------:R-:W4:Y:S04]  /*de20*/  @!P1 LDG.E.U8 R17, desc[UR8][R6.64] ;  /* 0x0000000806119981 */ /* 0x000f28000c1e1100 */
[----:B--2---:R0:W-:Y:S04]  /*de30*/  STL [R1+0xd4], R20 ;  /* 0x0000d41401007387 */ /* 0x0041e80000100800 */
[----:B0-----:R-:W2:Y:S04]  /*de40*/  LDL.LU R20, [R1+0x978] ;  /* 0x0009780001147983 */ /* 0x001ea80000300800 */
[----:B------:R-:W2:Y:S04]  /*de50*/  LDL R7, [R1+0x564] ;  /* 0x0005640001077983 */ /* 0x000ea80000100800 */
[----:B------:R-:W2:Y:S04]  /*de60*/  LDL R4, [R1+0x55c] ;  /* 0x00055c0001047983 */ /* 0x000ea80000100800 */
[----:B------:R-:W2:Y:S04]  /*de70*/  LDL R5, [R1+0x554] ;  /* 0x0005540001057983 */ /* 0x000ea80000100800 */
[----:B----4-:R-:W-:Y:S04]  /*de80*/  STL [R1+0x8b8], R17 ;  /* 0x0008b81101007387 */ /* 0x010fe80000100800 */
[----:B---3--:R0:W-:Y:S04]  /*de90*/  STL [R1+0xd8], R22 ;  /* 0x0000d81601007387 */ /* 0x0081e80000100800 */
[----:B0-----:R-:W3:Y:S04]  /*dea0*/  LDL.LU R22, [R1+0x974] ;  /* 0x0009740001167983 */ /* 0x001ee80000300800 */
[----:B------:R-:W4:Y:S01]  /*deb0*/  LDL R25, [R1+0x560] ;  /* 0x0005600001197983 */ /* 0x000f220000100800 */
[----:B--2---:R-:W-:-:S03]  /*dec0*/  IADD3 R24, P2, PT, R7, UR10, RZ ;  /* 0x0000000a07187c10 */ /* 0x004fc6000ff5e0ff */
[----:B------:R-:W2:Y:S01]  /*ded0*/  LDL R7, [R1+0x558] ;  /* 0x0005580001077983 */ /* 0x000ea20000100800 */
[----:B------:R-:W-:Y:S02]  /*dee0*/  PRMT R21, RZ, 0x7610, R21 ;  /* 0x00007610ff157816 */ /* 0x000fe40000000015 */
[----:B------:R-:W-:Y:S02]  /*def0*/  IADD3 R6, P3, PT, R4, UR10, RZ ;  /* 0x0000000a04067c10 */ /* 0x000fe4000ff7e0ff */
[----:B------:R-:W-:Y:S02]  /*df00*/  IADD3 R4, P4, PT, R5, UR10, RZ ;  /* 0x0000000a05047c10 */ /* 0x000fe4000ff9e0ff */
[----:B------:R-:W3:Y:S01]  /*df10*/  LDL R5, [R1+0x550] ;  /* 0x0005500001057983 */ /* 0x000ee20000100800 */
[----:B------:R-:W-:Y:S02]  /*df20*/  PRMT R20, RZ, 0x7610, R20 ;  /* 0x00007610ff147816 */ /* 0x000fe40000000014 */
[----:B----4-:R-:W-:-:S05]  /*df30*/  IADD3.X R25, PT, PT, R25, UR11, RZ, P2, !PT ;  /* 0x0000000b19197c10 */ /* 0x010fca00097fe4ff */
[----:B------:R-:W4:Y:S01]  /*df40*/  @!P1 LDG.E.U8 R21, desc[UR8][R24.64] ;  /* 0x0000000818159981 */ /* 0x000f22000c1e1100 */
[----:B--2---:R-:W-:-:S05]  /*df50*/  IADD3.X R7, PT, PT, R7, UR11, RZ, P3, !PT ;  /* 0x0000000b07077c10 */ /* 0x004fca0009ffe4ff */
[----:B------:R-:W2:Y:S01]  /*df60*/  @!P0 LDG.E.U8 R20, desc[UR8][R6.64] ;  /* 0x0000000806148981 */ /* 0x000ea2000c1e1100 */
[----:B---3--:R-:W-:Y:S02]  /*df70*/  PRMT R22, RZ, 0x7610, R22 ;  /* 0x00007610ff167816 */ /* 0x008fe40000000016 */
[----:B------:R-:W-:-:S05]  /*df80*/  IADD3.X R5, PT, PT, R5, UR11, RZ, P4, !PT ;  /* 0x0000000b05057c10 */ /* 0x000fca000a7fe4ff */
[----:B------:R-:W3:Y:S04]  /*df90*/  @!P1 LDG.E.U8 R22, desc[UR8][R4.64] ;  /* 0x0000000804169981 */ /* 0x000ee8000c1e1100 */
[----:B----4-:R0:W-:Y:S04]  /*dfa0*/  STL [R1+0xd0], R21 ;  /* 0x0000d01501007387 */ /* 0x0101e80000100800 */
        /* <DEDUP_REMOVED lines=9> */
[----:B--2---:R-:W-:-:S03]  /*e040*/  IADD3 R4, P2, PT, R7, UR10, RZ ;  /* 0x0000000a07047c10 */ /* 0x004fc6000ff5e0ff */
[----:B------:R-:W2:Y:S01]  /*e050*/  LDL R7, [R1+0x540] ;  /* 0x0005400001077983 */ /* 0x000ea20000100800 */
[----:B----4-:R-:W-:Y:S02]  /*e060*/  PRMT R21, RZ, 0x7610, R21 ;  /* 0x00007610ff157816 */ /* 0x010fe40000000015 */
[----:B------:R-:W-:Y:S02]  /*e070*/  IADD3 R6, P3, PT, R24, UR10, RZ ;  /* 0x0000000a18067c10 */ /* 0x000fe4000ff7e0ff */
[----:B------:R-:W-:Y:S02]  /*e080*/  IADD3 R24, P4, PT, R25, UR10, RZ ;  /* 0x0000000a19187c10 */ /* 0x000fe4000ff9e0ff */
[----:B------:R-:W4:Y:S01]  /*e090*/  LDL R25, [R1+0x538] ;  /* 0x0005380001197983 */ /* 0x000f220000100800 */
[----:B------:R-:W-:Y:S02]  /*e0a0*/  PRMT R20, RZ, 0x7610, R20 ;  /* 0x00007610ff147816 */ /* 0x000fe40000000014 */
[----:B---3--:R-:W-:-:S05]  /*e0b0*/  IADD3.X R5, PT, PT, R5, UR11, RZ, P2, !PT ;  /* 0x0000000b05057c10 */ /* 0x008fca00097fe4ff */
[----:B------:R-:W3:Y:S01]  /*e0c0*/  @!P0 LDG.E.U8 R21, desc[UR8][R4.64] ;  /* 0x0000000804158981 */ /* 0x000ee2000c1e1100 */
[----:B--2---:R-:W-:-:S05]  /*e0d0*/  IADD3.X R7, PT, PT, R7, UR11, RZ, P3, !PT ;  /* 0x0000000b07077c10 */ /* 0x004fca0009ffe4ff */
[----:B------:R-:W2:Y:S01]  /*e0e0*/  @!P1 LDG.E.U8 R20, desc[UR8][R6.64] ;  /* 0x0000000806149981 */ /* 0x000ea2000c1e1100 */
[----:B------:R-:W-:Y:S02]  /*e0f0*/  PRMT R0, RZ, 0x7610, R0 ;  /* 0x00007610ff007816 */ /* 0x000fe40000000000 */
[----:B----4-:R-:W-:-:S05]  /*e100*/  IADD3.X R25, PT, PT, R25, UR11, RZ, P4, !PT ;  /* 0x0000000b19197c10 */ /* 0x010fca000a7fe4ff */
[----:B------:R-:W4:Y:S04]  /*e110*/  @!P0 LDG.E.U8 R0, desc[UR8][R24.64] ;  /* 0x0000000818008981 */ /* 0x000f28000c1e1100 */
[----:B---3--:R0:W-:Y:S04]  /*e120*/  STL [R1+0xbc], R21 ;  /* 0x0000bc1501007387 */ /* 0x0081e80000100800 */
[----:B0-----:R-:W3:Y:S04]  /*e130*/  LDL.LU R21, [R1+0x964] ;  /* 0x0009640001157983 */ /* 0x001ee80000300800 */
[----:B------:R-:W3:Y:S04]  /*e140*/  LDL R4, [R1+0x52c] ;  /* 0x00052c0001047983 */ /* 0x000ee80000100800 */
[----:B------:R-:W3:Y:S04]  /*e150*/  LDL R5, [R1+0x524] ;  /* 0x0005240001057983 */ /* 0x000ee80000100800 */
[----:B--2---:R0:W-:Y:S04]  /*e160*/  STL [R1+0xc0], R20 ;  /* 0x0000c01401007387 */ /* 0x0041e80000100800 */
[----:B0-----:R-:W2:Y:S04]  /*e170*/  LDL.LU R20, [R1+0x960] ;  /* 0x0009600001147983 */ /* 0x001ea80000300800 */
[----:B------:R-:W2:Y:S04]  /*e180*/  LDL R7, [R1+0x534] ;  /* 0x0005340001077983 */ /* 0x000ea80000100800 */
[----:B----4-:R-:W-:Y:S04]  /*e190*/  STL [R1+0x8bc], R0 ;  /* 0x0008bc0001007387 */ /* 0x010fe80000100800 */
[----:B------:R-:W4:Y:S01]  /*e1a0*/  LDL R25, [R1+0x530] ;  /* 0x0005300001197983 */ /* 0x000f220000100800 */
[----:B--2---:R-:W-:-:S03]  /*e1b0*/  IADD3 R24, P2, PT, R7, UR10, RZ ;  /* 0x0000000a07187c10 */ /* 0x004fc6000ff5e0ff */
[----:B------:R-:W2:Y:S01]  /*e1c0*/  LDL R7, [R1+0x528] ;  /* 0x0005280001077983 */ /* 0x000ea20000100800 */
[----:B------:R-:W-:Y:S02]  /*e1d0*/  PRMT R22, RZ, 0x7610, R22 ;  /* 0x00007610ff167816 */ /* 0x000fe40000000016 */
[----:B---3--:R-:W-:Y:S02]  /*e1e0*/  IADD3 R6, P3, PT, R4, UR10, RZ ;  /* 0x0000000a04067c10 */ /* 0x008fe4000ff7e0ff */
[----:B------:R-:W-:Y:S02]  /*e1f0*/  IADD3 R4, P4, PT, R5, UR10, RZ ;  /* 0x0000000a05047c10 */ /* 0x000fe4000ff9e0ff */
[----:B----4-:R-:W-:Y:S01]  /*e200*/  IADD3.X R25, PT, PT, R25, UR11, RZ, P2, !PT ;  /* 0x0000000b19197c10 */ /* 0x010fe200097fe4ff */
[----:B------:R-:W3:Y:S01]  /*e210*/  LDL R5, [R1+0x520] ;  /* 0x0005200001057983 */ /* 0x000ee20000100800 */
[----:B------:R-:W-:-:S03]  /*e220*/  PRMT R21, RZ, 0x7610, R21 ;  /* 0x00007610ff157816 */ /* 0x000fc60000000015 */
[----:B------:R-:W4:Y:S01]  /*e230*/  @!P1 LDG.E.U8 R22, desc[UR8][R24.64] ;  /* 0x0000000818169981 */ /* 0x000f22000c1e1100 */
[----:B--2---:R-:W-:-:S05]  /*e240*/  IADD3.X R7, PT, PT, R7, UR11, RZ, P3, !PT ;  /* 0x0000000b07077c10 */ /* 0x004fca0009ffe4ff */
[----:B------:R-:W2:Y:S01]  /*e250*/  @!P0 LDG.E.U8 R21, desc[UR8][R6.64] ;  /* 0x0000000806158981 */ /* 0x000ea2000c1e1100 */
[----:B------:R-:W-:Y:S02]  /*e260*/  PRMT R20, RZ, 0x7610, R20 ;  /* 0x00007610ff147816 */ /* 0x000fe40000000014 */
[----:B---3--:R-:W-:Y:S01]  /*e270*/  IADD3.X R5, PT, PT, R5, UR11, RZ, P4, !PT ;  /* 0x0000000b05057c10 */ /* 0x008fe2000a7fe4ff */
[----:B----4-:R0:W-:Y:S04]  /*e280*/  STL [R1+0xb8], R22 ;  /* 0x0000b81601007387 */ /* 0x0101e80000100800 */
[----:B------:R-:W3:Y:S04]  /*e290*/  @!P1 LDG.E.U8 R20, desc[UR8][R4.64] ;  /* 0x0000000804149981 */ /* 0x000ee8000c1e1100 */
[----:B0-----:R-:W4:Y:S04]  /*e2a0*/  LDL.LU R22, [R1+0x95c] ;  /* 0x00095c0001167983 */ /* 0x001f280000300800 */
[----:B------:R-:W4:Y:S04]  /*e2b0*/  LDL R25, [R1+0x51c] ;  /* 0x00051c0001197983 */ /* 0x000f280000100800 */
[----:B--2---:R0:W-:Y:S04]  /*e2c0*/  STL [R1+0xb0], R21 ;  /* 0x0000b01501007387 */ /* 0x0041e80000100800 */
[----:B0-----:R-:W2:Y:S04]  /*e2d0*/  LDL.LU R21, [R1+0x958] ;  /* 0x0009580001157983 */ /* 0x001ea80000300800 */
[----:B------:R-:W2:Y:S04]  /*e2e0*/  LDL R7, [R1+0x514] ;  /* 0x0005140001077983 */ /* 0x000ea80000100800 */
[----:B---3--:R0:W-:Y:S01]  /*e2f0*/  STL [R1+0xb4], R20 ;  /* 0x0000b41401007387 */ /* 0x0081e20000100800 */
[----:B----4-:R-:W-:-:S03]  /*e300*/  IADD3 R24, P2, PT, R25, UR10, RZ ;  /* 0x0000000a19187c10 */ /* 0x010fc6000ff5e0ff */
[----:B0-----:R-:W3:Y:S04]  /*e310*/  LDL.LU R20, [R1+0x954] ;  /* 0x0009540001147983 */ /* 0x001ee80000300800 */
[----:B------:R-:W4:Y:S04]  /*e320*/  LDL R5, [R1+0x50c] ;  /* 0x00050c0001057983 */ /* 0x000f280000100800 */
[----:B------:R-:W3:Y:S01]  /*e330*/  LDL R25, [R1+0x518] ;  /* 0x0005180001197983 */ /* 0x000ee20000100800 */
[----:B--2---:R-:W-:-:S03]  /*e340*/  IADD3 R6, P3, PT, R7, UR10, RZ ;  /* 0x0000000a07067c10 */ /* 0x004fc6000ff7e0ff */
[----:B------:R-:W2:Y:S01]  /*e350*/  LDL R7, [R1+0x510] ;  /* 0x0005100001077983 */ /* 0x000ea20000100800 */
[----:B------:R-:W-:Y:S02]  /*e360*/  PRMT R22, RZ, 0x7610, R22 ;  /* 0x00007610ff167816 */ /* 0x000fe40000000016 */
[----:B------:R-:W-:Y:S02]  /*e370*/  PRMT R21, RZ, 0x7610, R21 ;  /* 0x00007610ff157816 */ /* 0x000fe40000000015 */
[----:B----4-:R-:W-:Y:S02]  /*e380*/  IADD3 R4, P4, PT, R5, UR10, RZ ;  /* 0x0000000a05047c10 */ /* 0x010fe4000ff9e0ff */
[----:B------:R-:W4:Y:S01]  /*e390*/  LDL R5, [R1+0x508] ;  /* 0x0005080001057983 */ /* 0x000f220000100800 */
        /* <DEDUP_REMOVED lines=14> */
[----:B----4-:R0:W-:Y:S04]  /*e480*/  STL [R1+0xa4], R20 ;  /* 0x0000a41401007387 */ /* 0x0101e80000100800 */
[----:B0-----:R-:W4:Y:S04]  /*e490*/  LDL.LU R20, [R1+0x948] ;  /* 0x0009480001147983 */ /* 0x001f280000300800 */
[----:B------:R-:W4:Y:S01]  /*e4a0*/  LDL R5, [R1+0x500] ;  /* 0x0005000001057983 */ /* 0x000f220000100800 */
[----:B---3--:R-:W-:-:S02]  /*e4b0*/  IADD3 R6, P3, PT, R24, UR10, RZ ;  /* 0x0000000a18067c10 */ /* 0x008fc4000ff7e0ff */
[----:B------:R-:W-:Y:S02]  /*e4c0*/  IADD3 R24, P4, PT, R25, UR10, RZ ;  /* 0x0000000a19187c10 */ /* 0x000fe4000ff9e0ff */
[----:B------:R-:W3:Y:S01]  /*e4d0*/  LDL R25, [R1+0x4f0] ;  /* 0x0004f00001197983 */ /* 0x000ee20000100800 */
[----:B--2---:R-:W-:-:S03]  /*e4e0*/  IADD3 R4, P2, PT, R7, UR10, RZ ;  /* 0x0000000a07047c10 */ /* 0x004fc6000ff5e0ff */
[----:B------:R-:W2:Y:S01]  /*e4f0*/  LDL R7, [R1+0x4f8] ;  /* 0x0004f80001077983 */ /* 0x000ea20000100800 */
[----:B------:R-:W-:Y:S02]  /*e500*/  PRMT R21, RZ, 0x7610, R21 ;  /* 0x00007610ff157816 */ /* 0x000fe40000000015 */
[----:B------:R-:W-:Y:S02]  /*e510*/  PRMT R13, RZ, 0x7610, R13 ;  /* 0x00007610ff0d7816 */ /* 0x000fe4000000000d */
[----:B----4-:R-:W-:Y:S02]  /*e520*/  PRMT R20, RZ, 0x7610, R20 ;  /* 0x00007610ff147816 */ /* 0x010fe40000000014 */
[----:B------:R-:W-:-:S05]  /*e530*/  IADD3.X R5, PT, PT, R5, UR11, RZ, P2, !PT ;  /* 0x0000000b05057c10 */ /* 0x000fca00097fe4ff */
[----:B------:R-:W4:Y:S01]  /*e540*/  @!P1 LDG.E.U8 R21, desc[UR8][R4.64] ;  /* 0x0000000804159981 */ /* 0x000f22000c1e1100 */
[----:B---3--:R-:W-:-:S05]  /*e550*/  IADD3.X R25, PT, PT, R25, UR11, RZ, P4, !PT ;  /* 0x0000000b19197c10 */ /* 0x008fca000a7fe4ff */
[----:B------:R-:W3:Y:S01]  /*e560*/  @!P1 LDG.E.U8 R20, desc[UR8][R24.64] ;  /* 0x0000000818149981 */ /* 0x000ee2000c1e1100 */
[----:B--2---:R-:W-:-:S05]  /*e570*/  IADD3.X R7, PT, PT, R7, UR11, RZ, P3, !PT ;  /* 0x0000000b07077c10 */ /* 0x004fca0009ffe4ff */
[----:B------:R-:W2:Y:S04]  /*e580*/  @!P0 LDG.E.U8 R13, desc[UR8][R6.64] ;  /* 0x00000008060d8981 */ /* 0x000ea8000c1e1100 */
[----:B----4-:R0:W-:Y:S04]  /*e590*/  STL [R1+0x98], R21 ;  /* 0x0000981501007387 */ /* 0x0101e80000100800 */
[----:B0-----:R-:W4:Y:S04]  /*e5a0*/  LDL.LU R21, [R1+0x944] ;  /* 0x0009440001157983 */ /* 0x001f280000300800 */
[----:B------:R-:W4:Y:S04]  /*e5b0*/  LDL R5, [R1+0x4cc] ;  /* 0x0004cc0001057983 */ /* 0x000f280000100800 */
[----:B------:R-:W4:Y:S04]  /*e5c0*/  LDL R7, [R1+0x48c] ;  /* 0x00048c0001077983 */ /* 0x000f280000100800 */
[----:B--2---:R0:W-:Y:S04]  /*e5d0*/  STL [R1+0x9c], R13 ;  /* 0x00009c0d01007387 */ /* 0x0041e80000100800 */
[----:B0-----:R-:W2:Y:S04]  /*e5e0*/  LDL R13, [R1+0x444] ;  /* 0x00044400010d7983 */ /* 0x001ea80000100800 */
[----:B---3--:R0:W-:Y:S04]  /*e5f0*/  STL [R1+0xa0], R20 ;  /* 0x0000a01401007387 */ /* 0x0081e80000100800 */
[----:B0-----:R-:W3:Y:S04]  /*e600*/  LDL.LU R20, [R1+0x940] ;  /* 0x0009400001147983 */ /* 0x001ee80000300800 */
[----:B------:R-:W2:Y:S01]  /*e610*/  LDL R25, [R1+0x44c] ;  /* 0x00044c0001197983 */ /* 0x000ea20000100800 */
[----:B----4-:R-:W-:-:S03]  /*e620*/  IADD3 R4, P2, PT, R5, UR10, RZ ;  /* 0x0000000a05047c10 */ /* 0x010fc6000ff5e0ff */
[----:B------:R-:W4:Y:S01]  /*e630*/  LDL R5, [R1+0x4c8] ;  /* 0x0004c80001057983 */ /* 0x000f220000100800 */
[----:B--2---:R-:W-:-:S03]  /*e640*/  IADD3 R24, P4, PT, R25, UR10, RZ ;  /* 0x0000000a19187c10 */ /* 0x004fc6000ff9e0ff */
[----:B------:R-:W2:Y:S01]  /*e650*/  LDL R25, [R1+0x448] ;  /* 0x0004480001197983 */ /* 0x000ea20000100800 */
[----:B------:R-:W-:Y:S02]  /*e660*/  PRMT R14, RZ, 0x7610, R14 ;  /* 0x00007610ff0e7816 */ /* 0x000fe4000000000e */
[----:B------:R-:W-:Y:S02]  /*e670*/  IADD3 R6, P3, PT, R7, UR10, RZ ;  /* 0x0000000a07067c10 */ /* 0x000fe4000ff7e0ff */
[----:B------:R-:W2:Y:S01]  /*e680*/  LDL R7, [R1+0x488] ;  /* 0x0004880001077983 */ /* 0x000ea20000100800 */
[----:B----4-:R-:W-:Y:S02]  /*e690*/  IADD3.X R5, PT, PT, R5, UR11, RZ, P2, !PT ;  /* 0x0000000b05057c10 */ /* 0x010fe400097fe4ff */
[----:B---3--:R-:W-:-:S03]  /*e6a0*/  PRMT R20, RZ, 0x7610, R20 ;  /* 0x00007610ff147816 */ /* 0x008fc60000000014 */
[----:B------:R-:W3:Y:S01]  /*e6b0*/  @!P0 LDG.E.U8 R14, desc[UR8][R4.64] ;  /* 0x00000008040e8981 */ /* 0x000ee2000c1e1100 */
[----:B--2---:R-:W-:-:S05]  /*e6c0*/  IADD3.X R25, PT, PT, R25, UR11, RZ, P4, !PT ;  /* 0x0000000b19197c10 */ /* 0x004fca000a7fe4ff */
[----:B------:R-:W2:Y:S01]  /*e6d0*/  @!P0 LDG.E.U8 R20, desc[UR8][R24.64] ;  /* 0x0000000818148981 */ /* 0x000ea2000c1e1100 */
[----:B------:R-:W-:Y:S02]  /*e6e0*/  PRMT R16, RZ, 0x7610, R16 ;  /* 0x00007610ff107816 */ /* 0x000fe40000000010 */
[----:B------:R-:W-:Y:S01]  /*e6f0*/  IADD3.X R7, PT, PT, R7, UR11, RZ, P3, !PT ;  /* 0x0000000b07077c10 */ /* 0x000fe20009ffe4ff */
[----:B---3--:R0:W-:Y:S04]  /*e700*/  STL [R1+0x8c], R14 ;  /* 0x00008c0e01007387 */ /* 0x0081e80000100800 */
[----:B------:R1:W3:Y:S04]  /*e710*/  @!P0 LDG.E.U8 R16, desc[UR8][R6.64] ;  /* 0x0000000806108981 */ /* 0x0002e8000c1e1100 */
[----:B0-----:R-:W4:Y:S04]  /*e720*/  LDL R14, [R1+0x4ec] ;  /* 0x0004ec00010e7983 */ /* 0x001f280000100800 */
[----:B------:R-:W1:Y:S04]  /*e730*/  LDL R7, [R1+0x420] ;  /* 0x0004200001077983 */ /* 0x000e680000100800 */
[----:B--2---:R0:W-:Y:S04]  /*e740*/  STL [R1+0x94], R20 ;  /* 0x0000941401007387 */ /* 0x0041e80000100800 */
[----:B0-----:R-:W2:Y:S04]  /*e750*/  LDL.LU R20, [R1+0x93c] ;  /* 0x00093c0001147983 */ /* 0x001ea80000300800 */
[----:B------:R-:W2:Y:S04]  /*e760*/  LDL R25, [R1+0x40c] ;  /* 0x00040c0001197983 */ /* 0x000ea80000100800 */
[----:B------:R-:W3:Y:S01]  /*e770*/  LDL R5, [R1+0x42c] ;  /* 0x00042c0001057983 */ /* 0x000ee20000100800 */
[----:B-1----:R-:W-:-:S03]  /*e780*/  IADD3 R6, P3, PT, R7, UR10, RZ ;  /* 0x0000000a07067c10 */ /* 0x002fc6000ff7e0ff */
[----:B------:R-:W4:Y:S01]  /*e790*/  LDL R7, [R1+0x404] ;  /* 0x0004040001077983 */ /* 0x000f220000100800 */
[----:B--2---:R-:W-:-:S03]  /*e7a0*/  IADD3 R24, P4, PT, R25, UR10, RZ ;  /* 0x0000000a19187c10 */ /* 0x004fc6000ff9e0ff */
[----:B------:R-:W2:Y:S01]  /*e7b0*/  LDL R25, [R1+0x400] ;  /* 0x0004000001197983 */ /* 0x000ea20000100800 */
[----:B------:R-:W-:Y:S02]  /*e7c0*/  IADD3 R4, P2, PT, R13, UR10, RZ ;  /* 0x0000000a0d047c10 */ /* 0x000fe4000ff5e0ff */
[----:B------:R-:W-:Y:S01]  /*e7d0*/  PRMT R22, RZ, 0x7610, R22 ;  /* 0x00007610ff167816 */ /* 0x000fe20000000016 */
[----:B------:R-:W2:Y:S01]  /*e7e0*/  LDL R13, [R1+0x4c4] ;  /* 0x0004c400010d7983 */ /* 0x000ea20000100800 */
[----:B---3--:R-:W-:Y:S02]  /*e7f0*/  IADD3.X R5, PT, PT, R5, UR11, RZ, P2, !PT ;  /* 0x0000000b05057c10 */ /* 0x008fe400097fe4ff */
[----:B------:R-:W-:Y:S02]  /*e800*/  PRMT R21, RZ, 0x7610, R21 ;  /* 0x00007610ff157816 */ /* 0x000fe40000000015 */
[----:B----4-:R-:W-:Y:S01]  /*e810*/  IADD3.X R7, PT, PT, R7, UR11, RZ, P3, !PT ;  /* 0x0000000b07077c10 */ /* 0x010fe20009ffe4ff */
[----:B------:R-:W3:Y:S01]  /*e820*/  @!P1 LDG.E.U8 R22, desc[UR8][R4.64] ;  /* 0x0000000804169981 */ /* 0x000ee2000c1e1100 */
[----:B------:R-:W-:-:S03]  /*e830*/  PRMT R20, RZ, 0x7610, R20 ;  /* 0x00007610ff147816 */ /* 0x000fc60000000014 */
[----:B------:R-:W4:Y:S01]  /*e840*/  @!P0 LDG.E.U8 R21, desc[UR8][R6.64] ;  /* 0x0000000806158981 */ /* 0x000f22000c1e1100 */
[----:B--2---:R-:W-:-:S05]  /*e850*/  IADD3.X R25, PT, PT, R25, UR11, RZ, P4, !PT ;  /* 0x0000000b19197c10 */ /* 0x004fca000a7fe4ff */
[----:B------:R-:W2:Y:S04]  /*e860*/  @!P1 LDG.E.U8 R20, desc[UR8][R24.64] ;  /* 0x0000000818149981 */ /* 0x000ea8000c1e1100 */
[----:B---3--:R0:W-:Y:S04]  /*e870*/  STL [R1+0x80], R22 ;  /* 0x0000801601007387 */ /* 0x0081e80000100800 */
[----:B0-----:R-:W3:Y:S04]  /*e880*/  LDL.LU R22, [R1+0x938] ;  /* 0x0009380001167983 */ /* 0x001ee80000300800 */
[----:B------:R-:W3:Y:S04]  /*e890*/  LDL R5, [R1+0x484] ;  /* 0x0004840001057983 */ /* 0x000ee80000100800 */
[----:B----4-:R0:W-:Y:S04]  /*e8a0*/  STL [R1+0x84], R21 ;  /* 0x0000841501007387 */ /* 0x0101e80000100800 */
[----:B0-----:R-:W4:Y:S04]  /*e8b0*/  LDL.LU R21, [R1+0x934] ;  /* 0x0009340001157983 */ /* 0x001f280000300800 */
[----:B--2---:R0:W-:Y:S04]  /*e8c0*/  STL [R1+0x88], R20 ;  /* 0x0000881401007387 */ /* 0x0041e80000100800 */
[----:B0-----:R-:W2:Y:S04]  /*e8d0*/  LDL.LU R20, [R1+0x930] ;  /* 0x0009300001147983 */ /* 0x001ea80000300800 */
[----:B------:R-:W4:Y:S04]  /*e8e0*/  LDL R25, [R1+0x480] ;  /* 0x0004800001197983 */ /* 0x000f280000100800 */
[----:B------:R-:W4:Y:S01]  /*e8f0*/  LDL R7, [R1+0x4c0] ;  /* 0x0004c00001077983 */ /* 0x000f220000100800 */
[----:B---3--:R-:W-:-:S03]  /*e900*/  IADD3 R24, P4, PT, R5, UR10, RZ ;  /* 0x0000000a05187c10 */ /* 0x008fc6000ff9e0ff */
[----:B------:R-:W3:Y:S01]  /*e910*/  LDL R5, [R1+0x4e8] ;  /* 0x0004e80001057983 */ /* 0x000ee20000100800 */
[----:B--2---:R-:W-:Y:S02]  /*e920*/  PRMT R20, RZ, 0x7610, R20 ;  /* 0x00007610ff147816 */ /* 0x004fe40000000014 */
[----:B----4-:R-:W-:-:S05]  /*e930*/  IADD3.X R25, PT, PT, R25, UR11, RZ, P4, !PT ;  /* 0x0000000b19197c10 */ /* 0x010fca000a7fe4ff */
[----:B------:R-:W2:Y:S01]  /*e940*/  @!P1 LDG.E.U8 R20, desc[UR8][R24.64] ;  /* 0x0000000818149981 */ /* 0x000ea2000c1e1100 */
[----:B------:R-:W-:Y:S02]  /*e950*/  IADD3 R6, P3, PT, R13, UR10, RZ ;  /* 0x0000000a0d067c10 */ /* 0x000fe4000ff7e0ff */
[----:B------:R-:W-:Y:S01]  /*e960*/  IADD3 R4, P2, PT, R14, UR10, RZ ;  /* 0x0000000a0e047c10 */ /* 0x000fe2000ff5e0ff */
[----:B------:R-:W4:Y:S01]  /*e970*/  LDL R13, [R1+0x4e0] ;  /* 0x0004e000010d7983 */ /* 0x000f220000100800 */
[----:B------:R-:W-:Y:S02]  /*e980*/  PRMT R3, RZ, 0x7610, R3 ;  /* 0x00007610ff037816 */ /* 0x000fe40000000003 */
[----:B------:R-:W-:Y:S01]  /*e990*/  PRMT R15, RZ, 0x7610, R15 ;  /* 0x00007610ff0f7816 */ /* 0x000fe2000000000f */
[----:B------:R-:W4:Y:S01]  /*e9a0*/  LDL R14, [R1+0x494] ;  /* 0x00049400010e7983 */ /* 0x000f220000100800 */
[----:B------:R-:W-:Y:S02]  /*e9b0*/  IADD3.X R7, PT, PT, R7, UR11, RZ, P3, !PT ;  /* 0x0000000b07077c10 */ /* 0x000fe40009ffe4ff */
[----:B---3--:R-:W-:-:S03]  /*e9c0*/  IADD3.X R5, PT, PT, R5, UR11, RZ, P2, !PT ;  /* 0x0000000b05057c10 */ /* 0x008fc600097fe4ff */
[----:B------:R0:W3:Y:S04]  /*e9d0*/  @!P1 LDG.E.U8 R3, desc[UR8][R6.64] ;  /* 0x0000000806039981 */ /* 0x0000e8000c1e1100 */
[----:B------:R-:W3:Y:S04]  /*e9e0*/  @!P0 LDG.E.U8 R15, desc[UR8][R4.64] ;  /* 0x00000008040f8981 */ /* 0x000ee8000c1e1100 */
[----:B--2---:R1:W-:Y:S04]  /*e9f0*/  STL [R1+0x6c], R20 ;  /* 0x00006c1401007387 */ /* 0x0043e80000100800 */
[----:B-1----:R-:W2:Y:S04]  /*ea00*/  LDL.LU R20, [R1+0x92c] ;  /* 0x00092c0001147983 */ /* 0x002ea80000300800 */
[----:B------:R-:W0:Y:S04]  /*ea10*/  LDL R7, [R1+0x4d4] ;  /* 0x0004d40001077983 */ /* 0x000e280000100800 */
[----:B------:R-:W2:Y:S04]  /*ea20*/  LDL R25, [R1+0x4e4] ;  /* 0x0004e40001197983 */ /* 0x000ea80000100800 */
[----:B---3--:R1:W-:Y:S01]  /*ea30*/  STL [R1+0x7c], R15 ;  /* 0x00007c0f01007387 */ /* 0x0083e20000100800 */
[----:B------:R-:W-:-:S03]  /*ea40*/  PRMT R21, RZ, 0x7610, R21 ;  /* 0x00007610ff157816 */ /* 0x000fc60000000015 */
[----:B------:R-:W3:Y:S01]  /*ea50*/  LDL R5, [R1+0x490] ;  /* 0x0004900001057983 */ /* 0x000ee20000100800 */
[----:B----4-:R-:W-:Y:S02]  /*ea60*/  IADD3 R4, P4, PT, R14, UR10, RZ ;  /* 0x0000000a0e047c10 */ /* 0x010fe4000ff9e0ff */
[----:B------:R-:W-:Y:S01]  /*ea70*/  PRMT R22, RZ, 0x7610, R22 ;  /* 0x00007610ff167816 */ /* 0x000fe20000000016 */
[----:B------:R-:W4:Y:S04]  /*ea80*/  LDL R14, [R1+0x450] ;  /* 0x00045000010e7983 */ /* 0x000f280000100800 */
[----:B-1----:R-:W4:Y:S01]  /*ea90*/  LDL R15, [R1+0x454] ;  /* 0x00045400010f7983 */ /* 0x002f220000100800 */
[----:B0-----:R-:W-:-:S03]  /*eaa0*/  IADD3 R6, P3, PT, R7, UR10, RZ ;  /* 0x0000000a07067c10 */ /* 0x001fc6000ff7e0ff */
[----:B------:R-:W4:Y:S01]  /*eab0*/  LDL R7, [R1+0x4d0] ;  /* 0x0004d00001077983 */ /* 0x000f220000100800 */
[----:B--2---:R-:W-:-:S04]  /*eac0*/  IADD3 R24, P2, PT, R25, UR10, RZ ;  /* 0x0000000a19187c10 */ /* 0x004fc8000ff5e0ff */
[----:B------:R-:W-:Y:S02]  /*ead0*/  IADD3.X R25, PT, PT, R13, UR11, RZ, P2, !PT ;  /* 0x0000000b0d197c10 */ /* 0x000fe400097fe4ff */
[----:B------:R-:W-:Y:S01]  /*eae0*/  PRMT R20, RZ, 0x7610, R20 ;  /* 0x00007610ff147816 */ /* 0x000fe20000000014 */
[----:B------:R-:W2:Y:S04]  /*eaf0*/  LDL R13, [R1+0x410] ;  /* 0x00041000010d7983 */ /* 0x000ea80000100800 */
[----:B------:R-:W2:Y:S01]  /*eb00*/  @!P1 LDG.E.U8 R21, desc[UR8][R24.64] ;  /* 0x0000000818159981 */ /* 0x000ea2000c1e1100 */
[----:B---3--:R-:W-:-:S05]  /*eb10*/  IADD3.X R5, PT, PT, R5, UR11, RZ, P4, !PT ;  /* 0x0000000b05057c10 */ /* 0x008fca000a7fe4ff */
[----:B------:R0:W3:Y:S01]  /*eb20*/  @!P1 LDG.E.U8 R22, desc[UR8][R4.64] ;  /* 0x0000000804169981 */ /* 0x0000e2000c1e1100 */
[----:B----4-:R-:W-:-:S05]  /*eb30*/  IADD3.X R7, PT, PT, R7, UR11, RZ, P3, !PT ;  /* 0x0000000b07077c10 */ /* 0x010fca0009ffe4ff */
[----:B------:R-:W4:Y:S04]  /*eb40*/  @!P1 LDG.E.U8 R20, desc[UR8][R6.64] ;  /* 0x0000000806149981 */ /* 0x000f28000c1e1100 */
[----:B--2---:R1:W-:Y:S04]  /*eb50*/  STL [R1+0x60], R21 ;  /* 0x0000601501007387 */ /* 0x0043e80000100800 */
[----:B-1----:R-:W2:Y:S04]  /*eb60*/  LDL.LU R21, [R1+0x928] ;  /* 0x0009280001157983 */ /* 0x002ea80000300800 */
[----:B------:R-:W2:Y:S04]  /*eb70*/  LDL R24, [R1+0x430] ;  /* 0x0004300001187983 */ /* 0x000ea80000100800 */
[----:B------:R-:W2:Y:S01]  /*eb80*/  LDL R25, [R1+0x424] ;  /* 0x0004240001197983 */ /* 0x000ea20000100800 */
[----:B0-----:R-:W-:-:S04]  /*eb90*/  IADD3 R4, P2, PT, R15, UR10, RZ ;  /* 0x0000000a0f047c10 */ /* 0x001fc8000ff5e0ff */
[----:B------:R-:W-:Y:S01]  /*eba0*/  IADD3.X R5, PT, PT, R14, UR11, RZ, P2, !PT ;  /* 0x0000000b0e057c10 */ /* 0x000fe200097fe4ff */
[----:B----4-:R0:W-:Y:S04]  /*ebb0*/  STL [R1+0x54], R20 ;  /* 0x0000541401007387 */ /* 0x0101e80000100800 */
[----:B0-----:R-:W4:Y:S04]  /*ebc0*/  LDL.LU R20, [R1+0x924] ;  /* 0x0009240001147983 */ /* 0x001f280000300800 */
[----:B---3--:R0:W-:Y:S01]  /*ebd0*/  STL [R1+0x58], R22 ;  /* 0x0000581601007387 */ /* 0x0081e20000100800 */
[----:B--2---:R-:W-:-:S03]  /*ebe0*/  PRMT R21, RZ, 0x7610, R21 ;  /* 0x00007610ff157816 */ /* 0x004fc60000000015 */
[----:B------:R-:W2:Y:S01]  /*ebf0*/  LDL R15, [R1+0x49c] ;  /* 0x00049c00010f7983 */ /* 0x000ea20000100800 */
[----:B------:R-:W-:-:S03]  /*ec00*/  IADD3 R6, P3, PT, R24, UR10, RZ ;  /* 0x0000000a18067c10 */ /* 0x000fc6000ff7e0ff */
[----:B------:R-:W3:Y:S01]  /*ec10*/  LDL R14, [R1+0x458] ;  /* 0x00045800010e7983 */ /* 0x000ee20000100800 */
[----:B------:R-:W-:-:S03]  /*ec20*/  IADD3 R24, P4, PT, R25, UR10, RZ ;  /* 0x0000000a19187c10 */ /* 0x000fc6000ff9e0ff */
[----:B------:R-:W2:Y:S04]  /*ec30*/  @!P1 LDG.E.U8 R21, desc[UR8][R4.64] ;  /* 0x0000000804159981 */ /* 0x000ea8000c1e1100 */
[----:B------:R-:W3:Y:S01]  /*ec40*/  LDL R25, [R1+0x408] ;  /* 0x0004080001197983 */ /* 0x000ee20000100800 */
[----:B------:R-:W-:Y:S02]  /*ec50*/  IADD3.X R7, PT, PT, R13, UR11, RZ, P3, !PT ;  /* 0x0000000b0d077c10 */ /* 0x000fe40009ffe4ff */
[----:B------:R-:W-:Y:S01]  /*ec60*/  PRMT R8, RZ, 0x7610, R8 ;  /* 0x00007610ff087816 */ /* 0x000fe20000000008 */
[----:B0-----:R-:W3:Y:S04]  /*ec70*/  LDL R22, [R1+0x4dc] ;  /* 0x0004dc0001167983 */ /* 0x001ee80000100800 */
[----:B------:R-:W3:Y:S01]  /*ec80*/  LDL R13, [R1+0x498] ;  /* 0x00049800010d7983 */ /* 0x000ee20000100800 */
[----:B----4-:R-:W-:-:S06]  /*ec90*/  PRMT R20, RZ, 0x7610, R20 ;  /* 0x00007610ff147816 */ /* 0x010fcc0000000014 */
[----:B------:R-:W4:Y:S04]  /*eca0*/  @!P0 LDG.E.U8 R20, desc[UR8][R6.64] ;  /* 0x0000000806148981 */ /* 0x000f28000c1e1100 */
[----:B--2---:R0:W-:Y:S01]  /*ecb0*/  STL [R1+0x48], R21 ;  /* 0x0000481501007387 */ /* 0x0041e20000100800 */
[----:B---3--:R-:W-:-:S05]  /*ecc0*/  IADD3.X R25, PT, PT, R25, UR11, RZ, P4, !PT ;  /* 0x0000000b19197c10 */ /* 0x008fca000a7fe4ff */
[----:B------:R-:W2:Y:S04]  /*ecd0*/  @!P1 LDG.E.U8 R8, desc[UR8][R24.64] ;  /* 0x0000000818089981 */ /* 0x000ea8000c1e1100 */
[----:B0-----:R-:W3:Y:S04]  /*ece0*/  LDL.LU R21, [R1+0x920] ;  /* 0x0009200001157983 */ /* 0x001ee80000300800 */
[----:B------:R-:W3:Y:S04]  /*ecf0*/  LDL R5, [R1+0x45c] ;  /* 0x00045c0001057983 */ /* 0x000ee80000100800 */
[----:B----4-:R0:W-:Y:S04]  /*ed00*/  STL [R1+0x4c], R20 ;  /* 0x00004c1401007387 */ /* 0x0101e80000100800 */
[----:B0-----:R-:W4:Y:S04]  /*ed10*/  LDL.LU R20, [R1+0x91c] ;  /* 0x00091c0001147983 */ /* 0x001f280000300800 */
[----:B--2---:R0:W-:Y:S01]  /*ed20*/  STL [R1+0x50], R8 ;  /* 0x0000500801007387 */ /* 0x0041e20000100800 */
[----:B---3--:R-:W-:-:S03]  /*ed30*/  IADD3 R24, P4, PT, R5, UR10, RZ ;  /* 0x0000000a05187c10 */ /* 0x008fc6000ff9e0ff */
[----:B------:R-:W2:Y:S01]  /*ed40*/  LDL R5, [R1+0x4d8] ;  /* 0x0004d80001057983 */ /* 0x000ea20000100800 */
[----:B------:R-:W-:Y:S02]  /*ed50*/  IADD3 R6, P3, PT, R15, UR10, RZ ;  /* 0x0000000a0f067c10 */ /* 0x000fe4000ff7e0ff */
[----:B------:R-:W-:Y:S01]  /*ed60*/  IADD3.X R25, PT, PT, R14, UR11, RZ, P4, !PT ;  /* 0x0000000b0e197c10 */ /* 0x000fe2000a7fe4ff */
[----:B0-----:R-:W3:Y:S01]  /*ed70*/  LDL R8, [R1+0x4ac] ;  /* 0x0004ac0001087983 */ /* 0x001ee20000100800 */
[----:B------:R-:W-:Y:S02]  /*ed80*/  PRMT R21, RZ, 0x7610, R21 ;  /* 0x00007610ff157816 */ /* 0x000fe40000000015 */
[----:B------:R-:W-:Y:S01]  /*ed90*/  IADD3.X R7, PT, PT, R13, UR11, RZ, P3, !PT ;  /* 0x0000000b0d077c10 */ /* 0x000fe20009ffe4ff */
[----:B------:R-:W3:Y:S01]  /*eda0*/  LDL R15, [R1+0x464] ;  /* 0x00046400010f7983 */ /* 0x000ee20000100800 */
[----:B------:R-:W-:Y:S02]  /*edb0*/  IADD3 R4, P2, PT, R22, UR10, RZ ;  /* 0x0000000a16047c10 */ /* 0x000fe4000ff5e0ff */
[----:B------:R-:W-:Y:S01]  /*edc0*/  PRMT R9, RZ, 0x7610, R9 ;  /* 0x00007610ff097816 */ /* 0x000fe20000000009 */
[----:B------:R-:W3:Y:S04]  /*edd0*/  @!P0 LDG.E.U8 R21, desc[UR8][R6.64] ;  /* 0x0000000806158981 */ /* 0x000ee8000c1e1100 */
[----:B------:R-:W3:Y:S04]  /*ede0*/  LDL R22, [R1+0x4a4] ;  /* 0x0004a40001167983 */ /* 0x000ee80000100800 */
[----:B------:R-:W3:Y:S04]  /*edf0*/  LDL R14, [R1+0x4a8] ;  /* 0x0004a800010e7983 */ /* 0x000ee80000100800 */
[----:B------:R-:W3:Y:S01]  /*ee00*/  LDL R13, [R1+0x4a0] ;  /* 0x0004a000010d7983 */ /* 0x000ee20000100800 */
[----:B----4-:R-:W-:-:S06]  /*ee10*/  PRMT R20, RZ, 0x7610, R20 ;  /* 0x00007610ff147816 */ /* 0x010fcc0000000014 */
[----:B------:R-:W4:Y:S01]  /*ee20*/  @!P0 LDG.E.U8 R20, desc[UR8][R24.64] ;  /* 0x0000000818148981 */ /* 0x000f22000c1e1100 */
[----:B--2---:R-:W-:-:S05]  /*ee30*/  IADD3.X R5, PT, PT, R5, UR11, RZ, P2, !PT ;  /* 0x0000000b05057c10 */ /* 0x004fca00097fe4ff */
[----:B------:R-:W2:Y:S04]  /*ee40*/  @!P0 LDG.E.U8 R9, desc[UR8][R4.64] ;  /* 0x0000000804098981 */ /* 0x000ea8000c1e1100 */
[----:B----4-:R0:W-:Y:S04]  /*ee50*/  STL [R1+0x44], R20 ;  /* 0x0000441401007387 */ /* 0x0101e80000100800 */
[----:B0-----:R-:W4:Y:S04]  /*ee60*/  LDL.LU R20, [R1+0x918] ;  /* 0x0009180001147983 */ /* 0x001f280000300800 */
[----:B---3--:R0:W-:Y:S04]  /*ee70*/  STL [R1+0x40], R21 ;  /* 0x0000401501007387 */ /* 0x0081e80000100800 */
[----:B0-----:R-:W3:Y:S04]  /*ee80*/  LDL.LU R21, [R1+0x914] ;  /* 0x0009140001157983 */ /* 0x001ee80000300800 */
[----:B--2---:R0:W-:Y:S04]  /*ee90*/  STL [R1+0x3c], R9 ;  /* 0x00003c0901007387 */ /* 0x0041e80000100800 */
[----:B------:R-:W2:Y:S01]  /*eea0*/  LDL R25, [R1+0x460] ;  /* 0x0004600001197983 */ /* 0x000ea20000100800 */
[----:B------:R-:W-:-:S02]  /*eeb0*/  IADD3 R4, P2, PT, R8, UR10, RZ ;  /* 0x0000000a08047c10 */ /* 0x000fc4000ff5e0ff */
[----:B------:R-:W-:Y:S01]  /*eec0*/  IADD3 R6, P3, PT, R22, UR10, RZ ;  /* 0x0000000a16067c10 */ /* 0x000fe2000ff7e0ff */
[----:B------:R-:W2:Y:S01]  /*eed0*/  LDL R8, [R1+0x46c] ;  /* 0x00046c0001087983 */ /* 0x000ea20000100800 */
[----:B------:R-:W-:Y:S02]  /*eee0*/  IADD3.X R5, PT, PT, R14, UR11, RZ, P2, !PT ;  /* 0x0000000b0e057c10 */ /* 0x000fe400097fe4ff */
[----:B------:R-:W-:Y:S01]  /*eef0*/  IADD3.X R7, PT, PT, R13, UR11, RZ, P3, !PT ;  /* 0x0000000b0d077c10 */ /* 0x000fe20009ffe4ff */
[----:B0-----:R-:W2:Y:S01]  /*ef00*/  LDL R9, [R1+0x434] ;  /* 0x0004340001097983 */ /* 0x001ea20000100800 */
[----:B------:R-:W-:Y:S02]  /*ef10*/  IADD3 R24, P4, PT, R15, UR10, RZ ;  /* 0x0000000a0f187c10 */ /* 0x000fe4000ff9e0ff */
[----:B------:R-:W-:Y:S01]  /*ef20*/  PRMT R23, RZ, 0x7610, R23 ;  /* 0x00007610ff177816 */ /* 0x000fe20000000017 */
[----:B------:R-:W2:Y:S04]  /*ef30*/  LDL R22, [R1+0x438] ;  /* 0x0004380001167983 */ /* 0x000ea80000100800 */
[----:B------:R-:W2:Y:S04]  /*ef40*/  LDL R15, [R1+0x414] ;  /* 0x00041400010f7983 */ /* 0x000ea80000100800 */
[----:B------:R-:W2:Y:S04]  /*ef50*/  LDL R14, [R1+0x418] ;  /* 0x00041800010e7983 */ /* 0x000ea80000100800 */
[----:B------:R-:W2:Y:S01]  /*ef60*/  LDL R13, [R1+0x468] ;  /* 0x00046800010d7983 */ /* 0x000ea20000100800 */
[----:B----4-:R-:W-:-:S06]  /*ef70*/  PRMT R20, RZ, 0x7610, R20 ;  /* 0x00007610ff147816 */ /* 0x010fcc0000000014 */
[----:B------:R0:W4:Y:S01]  /*ef80*/  @!P0 LDG.E.U8 R20, desc[UR8][R4.64] ;  /* 0x0000000804148981 */ /* 0x000122000c1e1100 */
[----:B---3--:R-:W-:-:S06]  /*ef90*/  PRMT R21, RZ, 0x7610, R21 ;  /* 0x00007610ff157816 */ /* 0x008fcc0000000015 */
[----:B------:R1:W3:Y:S01]  /*efa0*/  @!P1 LDG.E.U8 R21, desc[UR8][R6.64] ;  /* 0x0000000806159981 */ /* 0x0002e2000c1e1100 */
[----:B--2---:R-:W-:-:S05]  /*efb0*/  IADD3.X R25, PT, PT, R25, UR11, RZ, P4, !PT ;  /* 0x0000000b19197c10 */ /* 0x004fca000a7fe4ff */
[----:B------:R2:W3:Y:S01]  /*efc0*/  @!P1 LDG.E.U8 R23, desc[UR8][R24.64] ;  /* 0x0000000818179981 */ /* 0x0004e2000c1e1100 */
[----:B------:R-:W-:Y:S02]  /*efd0*/  PRMT R12, RZ, 0x7610, R12 ;  /* 0x00007610ff0c7816 */ /* 0x000fe4000000000c */
[----:B0-----:R-:W-:Y:S02]  /*efe0*/  IADD3 R4, P2, PT, R8, UR10, RZ ;  /* 0x0000000a08047c10 */ /* 0x001fe4000ff5e0ff */
[----:B-1----:R-:W-:Y:S02]  /*eff0*/  IADD3 R6, P3, PT, R22, UR10, RZ ;  /* 0x0000000a16067c10 */ /* 0x002fe4000ff7e0ff */
[----:B--2---:R-:W-:Y:S02]  /*f000*/  IADD3 R24, P4, PT, R9, UR10, RZ ;  /* 0x0000000a09187c10 */ /* 0x004fe4000ff9e0ff */
[----:B------:R-:W-:Y:S02]  /*f010*/  PRMT R11, RZ, 0x7610, R11 ;  /* 0x00007610ff0b7816 */ /* 0x000fe4000000000b */
[----:B------:R-:W-:-:S02]  /*f020*/  IADD3.X R25, PT, PT, R15, UR11, RZ, P4, !PT ;  /* 0x0000000b0f197c10 */ /* 0x000fc4000a7fe4ff */
[----:B------:R-:W-:Y:S02]  /*f030*/  IADD3.X R7, PT, PT, R14, UR11, RZ, P3, !PT ;  /* 0x0000000b0e077c10 */ /* 0x000fe40009ffe4ff */
[----:B------:R-:W-:Y:S01]  /*f040*/  PRMT R10, RZ, 0x7610, R10 ;  /* 0x00007610ff0a7816 */ /* 0x000fe2000000000a */
[----:B------:R-:W2:Y:S01]  /*f050*/  @!P1 LDG.E.U8 R12, desc[UR8][R24.64] ;  /* 0x00000008180c9981 */ /* 0x000ea2000c1e1100 */
[----:B------:R-:W-:-:S03]  /*f060*/  IADD3.X R5, PT, PT, R13, UR11, RZ, P2, !PT ;  /* 0x0000000b0d057c10 */ /* 0x000fc600097fe4ff */
[----:B------:R-:W2:Y:S04]  /*f070*/  @!P0 LDG.E.U8 R11, desc[UR8][R6.64] ;  /* 0x00000008060b8981 */ /* 0x000ea8000c1e1100 */
[----:B------:R-:W2:Y:S04]  /*f080*/  @!P0 LDG.E.U8 R10, desc[UR8][R4.64] ;  /* 0x00000008040a8981 */ /* 0x000ea8000c1e1100 */
[----:B----4-:R0:W-:Y:S04]  /*f090*/  STL [R1+0x2c], R20 ;  /* 0x00002c1401007387 */ /* 0x0101e80000100800 */
[----:B0-----:R-:W4:Y:S04]  /*f0a0*/  LDL.LU R20, [R1+0x910] ;  /* 0x0009100001147983 */ /* 0x001f280000300800 */
[----:B---3--:R0:W-:Y:S04]  /*f0b0*/  STL [R1+0x30], R21 ;  /* 0x0000301501007387 */ /* 0x0081e80000100800 */
[----:B0-----:R-:W4:Y:S04]  /*f0c0*/  LDL.LU R21, [R1+0x90c] ;  /* 0x00090c0001157983 */ /* 0x001f280000300800 */
[----:B------:R-:W3:Y:S04]  /*f0d0*/  LDL R9, [R1+0x4bc] ;  /* 0x0004bc0001097983 */ /* 0x000ee80000100800 */
[----:B------:R-:W4:Y:S04]  /*f0e0*/  LDL R8, [R1+0x4b4] ;  /* 0x0004b40001087983 */ /* 0x000f280000100800 */
[----:B------:R0:W-:Y:S04]  /*f0f0*/  STL [R1+0x34], R23 ;  /* 0x0000341701007387 */ /* 0x0001e80000100800 */
[----:B------:R-:W4:Y:S01]  /*f100*/  LDL R22, [R1+0x4b8] ;  /* 0x0004b80001167983 */ /* 0x000f220000100800 */
[----:B------:R-:W-:-:S03]  /*f110*/  PRMT R28, RZ, 0x7610, R28 ;  /* 0x00007610ff1c7816 */ /* 0x000fc6000000001c */
[----:B------:R-:W4:Y:S04]  /*f120*/  LDL R15, [R1+0x4b0] ;  /* 0x0004b000010f7983 */ /* 0x000f280000100800 */
[----:B0-----:R-:W4:Y:S04]  /*f130*/  LDL R23, [R1+0x47c] ;  /* 0x00047c0001177983 */ /* 0x001f280000100800 */
[----:B------:R-:W4:Y:S04]  /*f140*/  LDL R14, [R1+0x478] ;  /* 0x00047800010e7983 */ /* 0x000f280000100800 */
[----:B------:R-:W4:Y:S04]  /*f150*/  LDL R13, [R1+0x474] ;  /* 0x00047400010d7983 */ /* 0x000f280000100800 */
[----:B--2---:R0:W-:Y:S04]  /*f160*/  STL [R1+0x28], R12 ;  /* 0x0000280c01007387 */ /* 0x0041e80000100800 */
[----:B0-----:R-:W2:Y:S04]  /*f170*/  LDL R12, [R1+0x440] ;  /* 0x00044000010c7983 */ /* 0x001ea80000100800 */
[----:B------:R0:W-:Y:S04]  /*f180*/  STL [R1+0x24], R11 ;  /* 0x0000240b01007387 */ /* 0x0001e80000100800 */
[----:B0-----:R-:W2:Y:S04]  /*f190*/  LDL R11, [R1+0x43c] ;  /* 0x00043c00010b7983 */ /* 0x001ea80000100800 */
[----:B------:R0:W-:Y:S04]  /*f1a0*/  STL [R1+0x20], R10 ;  /* 0x0000200a01007387 */ /* 0x0001e80000100800 */
[----:B0-----:R-:W2:Y:S01]  /*f1b0*/  LDL R10, [R1+0x470] ;  /* 0x00047000010a7983 */ /* 0x001ea20000100800 */
[----:B---3--:R-:W-:-:S02]  /*f1c0*/  IADD3 R4, P2, PT, R9, UR10, RZ ;  /* 0x0000000a09047c10 */ /* 0x008fc4000ff5e0ff */
[----:B------:R-:W-:Y:S01]  /*f1d0*/  PRMT R17, RZ, 0x7610, R17 ;  /* 0x00007610ff117816 */ /* 0x000fe20000000011 */
[----:B------:R-:W3:Y:S01]  /*f1e0*/  LDL R9, [R1+0x428] ;  /* 0x0004280001097983 */ /* 0x000ee20000100800 */
[----:B----4-:R-:W-:-:S05]  /*f1f0*/  IADD3.X R5, PT, PT, R22, UR11, RZ, P2, !PT ;  /* 0x0000000b16057c10 */ /* 0x010fca00097fe4ff */
[----:B------:R0:W4:Y:S01]  /*f200*/  @!P0 LDG.E.U8 R28, desc[UR8][R4.64] ;  /* 0x00000008041c8981 */ /* 0x000122000c1e1100 */
[----:B------:R-:W-:Y:S02]  /*f210*/  IADD3 R6, P3, PT, R8, UR10, RZ ;  /* 0x0000000a08067c10 */ /* 0x000fe4000ff7e0ff */
[----:B------:R-:W-:Y:S01]  /*f220*/  IADD3 R24, P4, PT, R23, UR10, RZ ;  /* 0x0000000a17187c10 */ /* 0x000fe2000ff9e0ff */
[----:B------:R-:W3:Y:S01]  /*f230*/  LDL R8, [R1+0x41c] ;  /* 0x00041c0001087983 */ /* 0x000ee20000100800 */
[----:B------:R-:W-:Y:S02]  /*f240*/  IADD3.X R7, PT, PT, R15, UR11, RZ, P3, !PT ;  /* 0x0000000b0f077c10 */ /* 0x000fe40009ffe4ff */
[----:B------:R-:W-:Y:S02]  /*f250*/  PRMT R0, RZ, 0x7610, R0 ;  /* 0x00007610ff007816 */ /* 0x000fe40000000000 */
[----:B------:R-:W-:Y:S01]  /*f260*/  IADD3.X R25, PT, PT, R14, UR11, RZ, P4, !PT ;  /* 0x0000000b0e197c10 */ /* 0x000fe2000a7fe4ff */
[----:B------:R1:W3:Y:S01]  /*f270*/  @!P1 LDG.E.U8 R17, desc[UR8][R6.64] ;  /* 0x0000000806119981 */ /* 0x0002e2000c1e1100 */
[----:B0-----:R-:W-:-:S03]  /*f280*/  IADD3 R4, P2, PT, R13, UR10, RZ ;  /* 0x0000000a0d047c10 */ /* 0x001fc6000ff5e0ff */
[----:B------:R0:W3:Y:S01]  /*f290*/  @!P0 LDG.E.U8 R0, desc[UR8][R24.64] ;  /* 0x0000000818008981 */ /* 0x0000e2000c1e1100 */
[----:B--2---:R-:W-:-:S03]  /*f2a0*/  IADD3.X R5, PT, PT, R10, UR11, RZ, P2, !PT ;  /* 0x0000000b0a057c10 */ /* 0x004fc600097fe4ff */
[----:B----4-:R2:W-:Y:S02]  /*f2b0*/  STL [R1+0x8c0], R28 ;  /* 0x0008c01c01007387 */ /* 0x0105e40000100800 */
[----:B--2---:R-:W-:-:S06]  /*f2c0*/  PRMT R28, RZ, 0x7610, R28 ;  /* 0x00007610ff1c7816 */ /* 0x004fcc000000001c */
[----:B------:R-:W2:Y:S01]  /*f2d0*/  @!P1 LDG.E.U8 R28, desc[UR8][R4.64] ;  /* 0x00000008041c9981 */ /* 0x000ea2000c1e1100 */
[----:B-1----:R-:W-:Y:S02]  /*f2e0*/  IADD3 R6, P3, PT, R12, UR10, RZ ;  /* 0x0000000a0c067c10 */ /* 0x002fe4000ff7e0ff */
[----:B0-----:R-:W-:Y:S01]  /*f2f0*/  IADD3 R24, P4, PT, R11, UR10, RZ ;  /* 0x0000000a0b187c10 */ /* 0x001fe2000ff9e0ff */
[----:B---3--:R-:W-:Y:S01]  /*f300*/  STL [R1+0x8c4], R17 ;  /* 0x0008c41101007387 */ /* 0x008fe20000100800 */
[----:B------:R-:W-:Y:S02]  /*f310*/  IADD3.X R7, PT, PT, R9, UR11, RZ, P3, !PT ;  /* 0x0000000b09077c10 */ /* 0x000fe40009ffe4ff */
[----:B------:R-:W-:Y:S01]  /*f320*/  IADD3.X R25, PT, PT, R8, UR11, RZ, P4, !PT ;  /* 0x0000000b08197c10 */ /* 0x000fe2000a7fe4ff */
[----:B------:R-:W-:Y:S04]  /*f330*/  STL [R1+0x8c8], R0 ;  /* 0x0008c80001007387 */ /* 0x000fe80000100800 */
[----:B------:R-:W3:Y:S04]  /*f340*/  LDL R23, [R1+0x5bc] ;  /* 0x0005bc0001177983 */ /* 0x000ee80000100800 */
[----:B------:R-:W4:Y:S04]  /*f350*/  LDL R22, [R1+0x578] ;  /* 0x0005780001167983 */ /* 0x000f280000100800 */
[----:B------:R-:W3:Y:S04]  /*f360*/  LDL R15, [R1+0x5b8] ;  /* 0x0005b800010f7983 */ /* 0x000ee80000100800 */
[----:B------:R-:W3:Y:S04]  /*f370*/  LDL R14, [R1+0x6c4] ;  /* 0x0006c400010e7983 */ /* 0x000ee80000100800 */
[----:B------:R-:W4:Y:S04]  /*f380*/  LDL R13, [R1+0x3d8] ;  /* 0x0003d800010d7983 */ /* 0x000f280000100800 */
[----:B------:R-:W4:Y:S04]  /*f390*/  LDL R12, [R1+0x3f8] ;  /* 0x0003f800010c7983 */ /* 0x000f280000100800 */
[----:B------:R-:W4:Y:S04]  /*f3a0*/  LDL R11, [R1+0x6c8] ;  /* 0x0006c800010b7983 */ /* 0x000f280000100800 */
[----:B------:R-:W4:Y:S04]  /*f3b0*/  LDL R10, [R1+0x3fc] ;  /* 0x0003fc00010a7983 */ /* 0x000f280000100800 */
[----:B------:R-:W4:Y:S04]  /*f3c0*/  LDL R9, [R1+0x6e4] ;  /* 0x0006e40001097983 */ /* 0x000f280000100800 */
[----:B------:R-:W4:Y:S04]  /*f3d0*/  LDL R8, [R1+0x6e8] ;  /* 0x0006e80001087983 */ /* 0x000f280000100800 */
[----:B------:R-:W4:Y:S04]  /*f3e0*/  LDL R5, [R1+0x57c] ;  /* 0x00057c0001057983 */ /* 0x000f280000100800 */
[----:B--2---:R0:W-:Y:S04]  /*f3f0*/  STL [R1+0x8cc], R28 ;  /* 0x0008cc1c01007387 */ /* 0x0041e80000100800 */
[----:B0-----:R-:W2:Y:S01]  /*f400*/  LDL R28, [R1+0x3d4] ;  /* 0x0003d400011c7983 */ /* 0x001ea20000100800 */
[----:B------:R-:W-:-:S02]  /*f410*/  PRMT R0, RZ, 0x7610, R0 ;  /* 0x00007610ff007816 */ /* 0x000fc40000000000 */
[----:B------:R-:W-:-:S04]  /*f420*/  PRMT R17, RZ, 0x7610, R17 ;  /* 0x00007610ff117816 */ /* 0x000fc80000000011 */
[----:B------:R3:W2:Y:S01]  /*f430*/  @!P1 LDG.E.U8 R0, desc[UR8][R24.64] ;  /* 0x0000000818009981 */ /* 0x0006a2000c1e1100 */
[----:B------:R-:W-:Y:S02]  /*f440*/  PRMT R18, RZ, 0x7610, R18 ;  /* 0x00007610ff127816 */ /* 0x000fe40000000012 */
[----:B------:R-:W-:Y:S01]  /*f450*/  PRMT R19, RZ, 0x7610, R19 ;  /* 0x00007610ff137816 */ /* 0x000fe20000000013 */
[----:B------:R-:W2:Y:S01]  /*f460*/  @!P0 LDG.E.U8 R17, desc[UR8][R6.64] ;  /* 0x0000000806118981 */ /* 0x000ea2000c1e1100 */
[----:B------:R-:W-:Y:S02]  /*f470*/  PRMT R2, RZ, 0x7610, R2 ;  /* 0x00007610ff027816 */ /* 0x000fe40000000002 */
[----:B---3--:R-:W-:-:S04]  /*f480*/  IADD3 R24, P3, PT, R23, UR10, RZ ;  /* 0x0000000a17187c10 */ /* 0x008fc8000ff7e0ff */
[----:B------:R-:W-:-:S05]  /*f490*/  IADD3.X R25, PT, PT, R15, UR11, RZ, P3, !PT ;  /* 0x0000000b0f197c10 */ /* 0x000fca0009ffe4ff */
[----:B------:R0:W3:Y:S01]  /*f4a0*/  @!P0 LDG.E.U8 R19, desc[UR8][R24.64] ;  /* 0x0000000818138981 */ /* 0x0000e2000c1e1100 */
[----:B----4-:R-:W-:-:S04]  /*f4b0*/  IADD3 R4, P4, PT, R5, UR10, RZ ;  /* 0x0000000a05047c10 */ /* 0x010fc8000ff9e0ff */
[----:B------:R-:W-:-:S05]  /*f4c0*/  IADD3.X R5, PT, PT, R22, UR11, RZ, P4, !PT ;  /* 0x0000000b16057c10 */ /* 0x000fca000a7fe4ff */
[----:B------:R1:W4:Y:S01]  /*f4d0*/  @!P0 LDG.E.U8 R18, desc[UR8][R4.64] ;  /* 0x0000000804128981 */ /* 0x000322000c1e1100 */
[C---:B------:R-:W-:Y:S02]  /*f4e0*/  IADD3 RZ, P4, PT, R13.reuse, UR10, RZ ;  /* 0x0000000a0dff7c10 */ /* 0x040fe4000ff9e0ff */
[----:B------:R-:W-:Y:S02]  /*f4f0*/  IADD3 RZ, P3, PT, R12, UR10, RZ ;  /* 0x0000000a0cff7c10 */ /* 0x000fe4000ff7e0ff */
[----:B------:R-:W-:Y:S02]  /*f500*/  PRMT R26, RZ, 0x7610, R26 ;  /* 0x00007610ff1a7816 */ /* 0x000fe4000000001a */
[----:B------:R-:W-:Y:S01]  /*f510*/  PRMT R27, RZ, 0x7610, R27 ;  /* 0x00007610ff1b7816 */ /* 0x000fe2000000001b */
[----:B0-----:R-:W-:Y:S01]  /*f520*/  VIADD R24, R10, UR10 ;  /* 0x0000000a0a187c36 */ /* 0x001fe20008000000 */
[----:B------:R-:W-:Y:S01]  /*f530*/  PRMT R29, RZ, 0x7610, R29 ;  /* 0x00007610ff1d7816 */ /* 0x000fe2000000001d */
[----:B-1----:R-:W-:Y:S01]  /*f540*/  VIADD R4, R13, UR10 ;  /* 0x0000000a0d047c36 */ /* 0x002fe20008000000 */
[----:B------:R-:W-:-:S05]  /*f550*/  IADD3.X R5, PT, PT, R11, UR11, RZ, P4, !PT ;  /* 0x0000000b0b057c10 */ /* 0x000fca000a7fe4ff */
[----:B------:R-:W3:Y:S01]  /*f560*/  @!P0 LDG.E.U8 R26, desc[UR8][R4.64] ;  /* 0x00000008041a8981 */ /* 0x000ee2000c1e1100 */
[C---:B--2---:R-:W-:Y:S01]  /*f570*/  IADD3 RZ, P2, PT, R28.reuse, UR10, RZ ;  /* 0x0000000a1cff7c10 */ /* 0x044fe2000ff5e0ff */
[----:B------:R-:W-:-:S03]  /*f580*/  VIADD R6, R28, UR10 ;  /* 0x0000000a1c067c36 */ /* 0x000fc60008000000 */
[----:B------:R-:W-:-:S05]  /*f590*/  IADD3.X R7, PT, PT, R14, UR11, RZ, P2, !PT ;  /* 0x0000000b0e077c10 */ /* 0x000fca00097fe4ff */
[----:B------:R0:W2:Y:S01]  /*f5a0*/  @!P1 LDG.E.U8 R2, desc[UR8][R6.64] ;  /* 0x0000000806029981 */ /* 0x0000a2000c1e1100 */
[----:B------:R-:W-:-:S04]  /*f5b0*/  IADD3 RZ, P2, PT, R10, UR10, RZ ;  /* 0x0000000a0aff7c10 */ /* 0x000fc8000ff5e0ff */
[----:B------:R-:W-:Y:S01]  /*f5c0*/  IADD3.X R25, PT, PT, R8, UR11, RZ, P2, !PT ;  /* 0x0000000b08197c10 */ /* 0x000fe200097fe4ff */
[----:B0-----:R-:W-:Y:S01]  /*f5d0*/  VIADD R6, R12, UR10 ;  /* 0x0000000a0c067c36 */ /* 0x001fe20008000000 */
[----:B------:R-:W-:-:S03]  /*f5e0*/  IADD3.X R7, PT, PT, R9, UR11, RZ, P3, !PT ;  /* 0x0000000b09077c10 */ /* 0x000fc60009ffe4ff */
[----:B------:R0:W2:Y:S04]  /*f5f0*/  @!P0 LDG.E.U8 R29, desc[UR8][R24.64] ;  /* 0x00000008181d8981 */ /* 0x0000a8000c1e1100 */
[----:B------:R1:W2:Y:S01]  /*f600*/  @!P1 LDG.E.U8 R27, desc[UR8][R6.64] ;  /* 0x00000008061b9981 */ /* 0x0002a2000c1e1100 */
[----:B0-----:R-:W0:Y:S03]  /*f610*/  S2R R24, SR_TID.X ;  /* 0x0000000000187919 */ /* 0x001e260000002100 */
[----:B------:R-:W-:Y:S04]  /*f620*/  STL [R1+0x8d0], R17 ;  /* 0x0008d01101007387 */ /* 0x000fe80000100800 */
[----:B------:R-:W-:Y:S01]  /*f630*/  STL [R1+0x8d4], R0 ;  /* 0x0008d40001007387 */ /* 0x000fe20000100800 */
[----:B0-----:R-:W-:-:S02]  /*f640*/  SHF.R.U32.HI R5, RZ, 0x2, R24 ;  /* 0x00000002ff057819 */ /* 0x001fc40000011618 */
[----:B------:R-:W-:Y:S01]  /*f650*/  SHF.R.S32.HI R4, RZ, 0x1, R24 ;  /* 0x00000001ff047819 */ /* 0x000fe20000011418 */
[----:B-1----:R-:W-:Y:S01]  /*f660*/  IMAD.SHL.U32 R6, R24, 0x40, RZ ;  /* 0x0000004018067824 */ /* 0x002fe200078e00ff */
[----:B------:R-:W-:Y:S02]  /*f670*/  SGXT.U32 R5, R5, 0x3 ;  /* 0x000000030505781a */ /* 0x000fe40000000000 */
[----:B------:R-:W-:-:S04]  /*f680*/  SGXT R4, R4, 0x1 ;  /* 0x000000010404781a */ /* 0x000fc80000000200 */
[----:B------:R-:W-:Y:S02]  /*f690*/  LOP3.LUT R4, R5, 0x88, R4, 0xf8, !PT ;  /* 0x0000008805047812 */ /* 0x000fe400078ef804 */
[----:B------:R-:W-:-:S04]  /*f6a0*/  LOP3.LUT R5, R6, 0x40, RZ, 0xc0, !PT ;  /* 0x0000004006057812 */ /* 0x000fc800078ec0ff */
[----:B------:R-:W-:Y:S01]  /*f6b0*/  LOP3.LUT R4, R4, R5, RZ, 0xfc, !PT ;  /* 0x0000000504047212 */ /* 0x000fe200078efcff */
[----:B----4-:R-:W-:Y:S04]  /*f6c0*/  STL [R1+0x8d8], R18 ;  /* 0x0008d81201007387 */ /* 0x010fe80000100800 */
[----:B---3--:R-:W-:Y:S04]  /*f6d0*/  STL [R1+0x8dc], R19 ;  /* 0x0008dc1301007387 */ /* 0x008fe80000100800 */
[----:B------:R-:W0:Y:S04]  /*f6e0*/  LDS.U8 R7, [R4+UR4] ;  /* 0x0000000404077984 */ /* 0x000e280008000000 */
[----:B------:R-:W1:Y:S04]  /*f6f0*/  LDS.U8 R6, [R4+UR4+0x10] ;  /* 0x0000100404067984 */ /* 0x000e680008000000 */
[----:B------:R-:W-:Y:S04]  /*f700*/  LDS.U8 R0, [R4+UR4+0x30] ;  /* 0x0000300404007984 */ /* 0x000fe80008000000 */
[----:B------:R-:W-:Y:S04]  /*f710*/  LDS.U8 R22, [R4+UR4+0x100] ;  /* 0x0001000404167984 */ /* 0x000fe80008000000 */
[----:B------:R-:W-:Y:S04]  /*f720*/  LDS.U8 R23, [R4+UR4+0x110] ;  /* 0x0001100404177984 */ /* 0x000fe80008000000 */
[----:B------:R-:W-:Y:S04]  /*f730*/  LDS.U8 R8, [R4+UR4+0x120] ;  /* 0x0001200404087984 */ /* 0x000fe80008000000 */
[----:B------:R-:W-:Y:S04]  /*f740*/  LDS.U8 R9, [R4+UR4+0x130] ;  /* 0x0001300404097984 */ /* 0x000fe80008000000 */
[----:B--2---:R-:W-:Y:S04]  /*f750*/  STL [R1+0x8e0], R2 ;  /* 0x0008e00201007387 */ /* 0x004fe80000100800 */
[----:B------:R-:W2:Y:S04]  /*f760*/  LDS.U8 R2, [R4+UR4+0x20] ;  /* 0x0000200404027984 */ /* 0x000ea80008000000 */
[----:B------:R-:W-:Y:S04]  /*f770*/  STL [R1+0x8e4], R26 ;  /* 0x0008e41a01007387 */ /* 0x000fe80000100800 */
[----:B------:R-:W-:Y:S04]  /*f780*/  STL [R1+0x8e8], R27 ;  /* 0x0008e81b01007387 */ /* 0x000fe80000100800 */
[----:B------:R-:W-:Y:S04]  /*f790*/  STL [R1+0x8ec], R29 ;  /* 0x0008ec1d01007387 */ /* 0x000fe80000100800 */
[----:B0-----:R-:W-:Y:S04]  /*f7a0*/  STL [R1+0x8f0], R7 ;  /* 0x0008f00701007387 */ /* 0x001fe80000100800 */
[----:B-1----:R-:W-:Y:S04]  /*f7b0*/  STL [R1+0x8f4], R6 ;  /* 0x0008f40601007387 */ /* 0x002fe80000100800 */
[----:B------:R-:W0:Y:S04]  /*f7c0*/  LDS.U8 R6, [R4+UR4+0x200] ;  /* 0x0002000404067984 */ /* 0x000e280008000000 */
[----:B--2---:R-:W-:Y:S04]  /*f7d0*/  STL [R1+0xe8], R2 ;  /* 0x0000e80201007387 */ /* 0x004fe80000100800 */
[----:B------:R-:W1:Y:S04]  /*f7e0*/  LDS.U8 R2, [R4+UR4+0x210] ;  /* 0x0002100404027984 */ /* 0x000e680008000000 */
[----:B------:R-:W-:Y:S04]  /*f7f0*/  STL [R1+0xe4], R0 ;  /* 0x0000e40001007387 */ /* 0x000fe80000100800 */
[----:B------:R-:W2:Y:S04]  /*f800*/  LDS.U8 R0, [R4+UR4+0x220] ;  /* 0x0002200404007984 */ /* 0x000ea80008000000 */
[----:B------:R-:W-:Y:S04]  /*f810*/  STL.64 [R1+0x898], R22 ;  /* 0x0008981601007387 */ /* 0x000fe80000100a00 */
[----:B------:R-:W-:Y:S04]  /*f820*/  STL.64 [R1+0x890], R20 ;  /* 0x0008901401007387 */ /* 0x000fe80000100a00 */
[----:B------:R-:W-:Y:S04]  /*f830*/  STL [R1+0x854], R8 ;  /* 0x0008540801007387 */ /* 0x000fe80000100800 */
[----:B------:R-:W-:Y:S04]  /*f840*/  STL [R1+0x860], R9 ;  /* 0x0008600901007387 */ /* 0x000fe80000100800 */
[----:B0-----:R-:W-:Y:S04]  /*f850*/  STL [R1+0x194], R6 ;  /* 0x0001940601007387 */ /* 0x001fe80000100800 */
[----:B------:R-:W0:Y:S04]  /*f860*/  LDS.U8 R6, [R4+UR4+0x230] ;  /* 0x0002300404067984 */ /* 0x000e280008000000 */
[----:B-1----:R-:W-:Y:S04]  /*f870*/  STL [R1+0x190], R2 ;  /* 0x0001900201007387 */ /* 0x002fe80000100800 */
[----:B------:R-:W1:Y:S04]  /*f880*/  LDS.U8 R2, [R4+UR4+0x300] ;  /* 0x0003000404027984 */ /* 0x000e680008000000 */
[----:B--2---:R-:W-:Y:S04]  /*f890*/  STL [R1+0x234], R0 ;  /* 0x0002340001007387 */ /* 0x004fe80000100800 */
[----:B------:R-:W2:Y:S04]  /*f8a0*/  LDS.U8 R0, [R4+UR4+0x310] ;  /* 0x0003100404007984 */ /* 0x000ea80008000000 */
        /* <DEDUP_REMOVED lines=29> */
[----:B------:R-:W2:Y:S01]  /*fa80*/  LDS.U8 R0, [R4+UR4+0x700] ;  /* 0x0007000404007984 */ /* 0x000ea20008000000 */
[----:B------:R-:W-:-:S05]  /*fa90*/  LOP3.LUT R5, R4, 0x8, RZ, 0x3c, !PT ;  /* 0x0000000804057812 */ /* 0x000fca00078e3cff */
[----:B------:R-:W-:Y:S04]  /*faa0*/  LDS.U8 R12, [R5+UR4] ;  /* 0x00000004050c7984 */ /* 0x000fe80008000000 */
[----:B------:R-:W-:Y:S04]  /*fab0*/  LDS.U8 R13, [R5+UR4+0x10] ;  /* 0x00001004050d7984 */ /* 0x000fe80008000000 */
[----:B------:R-:W-:Y:S04]  /*fac0*/  LDS.U8 R10, [R5+UR4+0x20] ;  /* 0x00002004050a7984 */ /* 0x000fe80008000000 */
[----:B------:R-:W-:Y:S04]  /*fad0*/  LDS.U8 R11, [R5+UR4+0x120] ;  /* 0x00012004050b7984 */ /* 0x000fe80008000000 */
[----:B0-----:R-:W-:Y:S04]  /*fae0*/  STL [R1+0x2d0], R6 ;  /* 0x0002d00601007387 */ /* 0x001fe80000100800 */
[----:B------:R-:W0:Y:S04]  /*faf0*/  LDS.U8 R6, [R4+UR4+0x710] ;  /* 0x0007100404067984 */ /* 0x000e280008000000 */
[----:B------:R-:W-:Y:S04]  /*fb00*/  LDS.U8 R14, [R5+UR4+0x100] ;  /* 0x00010004050e7984 */ /* 0x000fe80008000000 */
[----:B-1----:R-:W-:Y:S04]  /*fb10*/  STL [R1+0x2cc], R2 ;  /* 0x0002cc0201007387 */ /* 0x002fe80000100800 */
[----:B------:R-:W1:Y:S04]  /*fb20*/  LDS.U8 R2, [R4+UR4+0x720] ;  /* 0x0007200404027984 */ /* 0x000e680008000000 */
[----:B--2---:R-:W-:Y:S04]  /*fb30*/  STL [R1+0x2bc], R0 ;  /* 0x0002bc0001007387 */ /* 0x004fe80000100800 */
[----:B------:R-:W2:Y:S04]  /*fb40*/  LDS.U8 R0, [R4+UR4+0x730] ;  /* 0x0007300404007984 */ /* 0x000ea80008000000 */
[----:B------:R-:W-:Y:S04]  /*fb50*/  LDS.U8 R4, [R5+UR4+0x130] ;  /* 0x0001300405047984 */ /* 0x000fe80008000000 */
[----:B------:R-:W-:Y:S04]  /*fb60*/  LDS.U8 R15, [R5+UR4+0x110] ;  /* 0x00011004050f7984 */ /* 0x000fe80008000000 */
[----:B0-----:R-:W-:Y:S04]  /*fb70*/  STL [R1+0x2b8], R6 ;  /* 0x0002b80601007387 */ /* 0x001fe80000100800 */
[----:B------:R-:W-:Y:S04]  /*fb80*/  LDS.U8 R6, [R5+UR4+0x530] ;  /* 0x0005300405067984 */ /* 0x000fe80008000000 */
[----:B-1----:R-:W-:Y:S04]  /*fb90*/  STL [R1+0x2e0], R2 ;  /* 0x0002e00201007387 */ /* 0x002fe80000100800 */
[----:B------:R-:W-:Y:S04]  /*fba0*/  STL [R1+0x8f8], R12 ;  /* 0x0008f80c01007387 */ /* 0x000fe80000100800 */
[----:B--2---:R-:W-:Y:S04]  /*fbb0*/  STL [R1+0x2c8], R0 ;  /* 0x0002c80001007387 */ /* 0x004fe80000100800 */
[----:B------:R-:W0:Y:S04]  /*fbc0*/  LDS.U8 R0, [R5+UR4+0x30] ;  /* 0x0000300405007984 */ /* 0x000e280008000000 */
[----:B------:R-:W1:Y:S04]  /*fbd0*/  LDS.U8 R2, [R5+UR4+0x200] ;  /* 0x0002000405027984 */ /* 0x000e680008000000 */
[----:B------:R-:W-:Y:S04]  /*fbe0*/  STL [R1+0x8fc], R13 ;  /* 0x0008fc0d01007387 */ /* 0x000fe80000100800 */
[----:B------:R-:W-:Y:S04]  /*fbf0*/  STL [R1+0x858], R10 ;  /* 0x0008580a01007387 */ /* 0x000fe80000100800 */
[----:B0-----:R-:W-:Y:S04]  /*fc00*/  STL [R1+0xf4], R0 ;  /* 0x0000f40001007387 */ /* 0x001fe80000100800 */
[----:B------:R-:W-:Y:S04]  /*fc10*/  STL [R1+0x85c], R11 ;  /* 0x00085c0b01007387 */ /* 0x000fe80000100800 */
[----:B------:R-:W0:Y:S04]  /*fc20*/  LDS.U8 R0, [R5+UR4+0x210] ;  /* 0x0002100405007984 */ /* 0x000e280008000000 */
[----:B------:R-:W-:Y:S04]  /*fc30*/  STL [R1+0x104], R4 ;  /* 0x0001040401007387 */ /* 0x000fe80000100800 */
[----:B------:R-:W2:Y:S04]  /*fc40*/  LDS.U8 R4, [R5+UR4+0x220] ;  /* 0x0002200405047984 */ /* 0x000ea80008000000 */
[----:B-1----:R-:W-:Y:S04]  /*fc50*/  STL [R1+0x1a0], R2 ;  /* 0x0001a00201007387 */ /* 0x002fe80000100800 */
[----:B------:R-:W1:Y:S04]  /*fc60*/  LDS.U8 R2, [R5+UR4+0x230] ;  /* 0x0002300405027984 */ /* 0x000e680008000000 */
[----:B0-----:R-:W-:Y:S04]  /*fc70*/  STL [R1+0x19c], R0 ;  /* 0x00019c0001007387 */ /* 0x001fe80000100800 */
[----:B------:R-:W0:Y:S04]  /*fc80*/  LDS.U8 R0, [R5+UR4+0x300] ;  /* 0x0003000405007984 */ /* 0x000e280008000000 */
[----:B--2---:R-:W-:Y:S04]  /*fc90*/  STL [R1+0x248], R4 ;  /* 0x0002480401007387 */ /* 0x004fe80000100800 */
        /* <DEDUP_REMOVED lines=18> */
[----:B------:R-:W2:Y:S04]  /*fdc0*/  LDL.LU R18, [R1+0x88] ;  /* 0x0000880001127983 */ /* 0x000ea80000300800 */
[----:B-1----:R-:W-:Y:S04]  /*fdd0*/  STL [R1+0x284], R2 ;  /* 0x0002840201007387 */ /* 0x002fe80000100800 */
[----:B------:R-:W1:Y:S04]  /*fde0*/  LDS.U8 R2, [R5+UR4+0x520] ;  /* 0x0005200405027984 */ /* 0x000e680008000000 */
[----:B------:R-:W-:Y:S04]  /*fdf0*/  LDS.U8 R4, [R5+UR4+0x610] ;  /* 0x0006100405047984 */ /* 0x000fe80008000000 */
[----:B0-----:R0:W-:Y:S04]  /*fe00*/  STL [R1+0x280], R0 ;  /* 0x0002800001007387 */ /* 0x0011e80000100800 */
[----:B0-----:R-:W3:Y:S04]  /*fe10*/  LDL.LU R0, [R1+0x84] ;  /* 0x0000840001007983 */ /* 0x001ee80000300800 */
[----:B-1----:R-:W-:Y:S04]  /*fe20*/  STL [R1+0x2a4], R2 ;  /* 0x0002a40201007387 */ /* 0x002fe80000100800 */
[----:B------:R-:W0:Y:S04]  /*fe30*/  LDS.U8 R2, [R5+UR4+0x600] ;  /* 0x0006000405027984 */ /* 0x000e280008000000 */
[----:B------:R-:W-:Y:S04]  /*fe40*/  STL [R1+0x2a0], R6 ;  /* 0x0002a00601007387 */ /* 0x000fe80000100800 */
[----:B------:R-:W4:Y:S04]  /*fe50*/  LDL.LU R17, [R1+0x80] ;  /* 0x0000800001117983 */ /* 0x000f280000300800 */
[----:B0-----:R-:W-:Y:S04]  /*fe60*/  STL [R1+0x2b4], R2 ;  /* 0x0002b40201007387 */ /* 0x001fe80000100800 */
[----:B------:R-:W-:Y:S04]  /*fe70*/  STL [R1+0x2b0], R4 ;  /* 0x0002b00401007387 */ /* 0x000fe80000100800 */
[----:B------:R-:W4:Y:S04]  /*fe80*/  LDL.LU R10, [R1+0x94] ;  /* 0x00009400010a7983 */ /* 0x000f280000300800 */
[----:B------:R-:W4:Y:S04]  /*fe90*/  LDL.LU R13, [R1+0x6c] ;  /* 0x00006c00010d7983 */ /* 0x000f280000300800 */
[----:B------:R-:W0:Y:S04]  /*fea0*/  LDS.U8 R2, [R5+UR4+0x620] ;  /* 0x0006200405027984 */ /* 0x000e280008000000 */
[----:B------:R-:W1:Y:S04]  /*feb0*/  LDS.U8 R4, [R5+UR4+0x630] ;  /* 0x0006300405047984 */ /* 0x000e680008000000 */
[----:B0-----:R-:W-:Y:S04]  /*fec0*/  STL [R1+0x2dc], R2 ;  /* 0x0002dc0201007387 */ /* 0x001fe80000100800 */
[----:B------:R-:W0:Y:S04]  /*fed0*/  LDS.U8 R2, [R5+UR4+0x700] ;  /* 0x0007000405027984 */ /* 0x000e280008000000 */
[----:B------:R-:W4:Y:S04]  /*fee0*/  LDL.LU R12, [R1+0x8c] ;  /* 0x00008c00010c7983 */ /* 0x000f280000300800 */
[----:B-1----:R1:W-:Y:S04]  /*fef0*/  STL [R1+0x2d8], R4 ;  /* 0x0002d80401007387 */ /* 0x0023e80000100800 */
[----:B-1----:R-:W4:Y:S04]  /*ff00*/  LDL.LU R4, [R1+0x98] ;  /* 0x0000980001047983 */ /* 0x002f280000300800 */
[----:B0-----:R-:W-:Y:S04]  /*ff10*/  STL [R1+0x2c4], R2 ;  /* 0x0002c40201007387 */ /* 0x001fe80000100800 */
[----:B------:R-:W0:Y:S04]  /*ff20*/  LDS.U8 R2, [R5+UR4+0x710] ;  /* 0x0007100405027984 */ /* 0x000e280008000000 */
[----:B------:R-:W4:Y:S04]  /*ff30*/  LDL.LU R9, [R1+0xa4] ;  /* 0x0000a40001097983 */ /* 0x000f280000300800 */
[----:B------:R-:W4:Y:S04]  /*ff40*/  LDL.LU R8, [R1+0xc0] ;  /* 0x0000c00001087983 */ /* 0x000f280000300800 */
[----:B------:R-:W4:Y:S04]  /*ff50*/  LDL.LU R28, [R1+0xbc] ;  /* 0x0000bc00011c7983 */ /* 0x000f280000300800 */
[----:B------:R-:W4:Y:S04]  /*ff60*/  LDL.LU R20, [R1+0xd4] ;  /* 0x0000d40001147983 */ /* 0x000f280000300800 */
[----:B------:R-:W4:Y:S01]  /*ff70*/  LDL.LU R21, [R1+0xe0] ;  /* 0x0000e00001157983 */ /* 0x000f220000300800 */
[----:B------:R-:W1:Y:S03]  /*ff80*/  S2R R19, SR_TID.X ;  /* 0x0000000000137919 */ /* 0x000e660000002100 */
[----:B0-----:R-:W-:Y:S04]  /*ff90*/  STL [R1+0x2c0], R2 ;  /* 0x0002c00201007387 */ /* 0x001fe80000100800 */
[----:B------:R-:W0:Y:S04]  /*ffa0*/  LDS.U8 R2, [R5+UR4+0x720] ;  /* 0x0007200405027984 */ /* 0x000e280008000000 */
[----:B------:R-:W2:Y:S04]  /*ffb0*/  LDS.U8 R5, [R5+UR4+0x730] ;  /* 0x0007300405057984 */ /* 0x000ea80008000000 */
[----:B------:R-:W4:Y:S04]  /*ffc0*/  LDL.LU R22, [R1+0x228] ;  /* 0x0002280001167983 */ /* 0x000f280000300800 */
[----:B------:R-:W4:Y:S01]  /*ffd0*/  LDL.LU R23, [R1+0x224] ;  /* 0x0002240001177983 */ /* 0x000f220000300800 */
[----:B-1----:R-:W-:Y:S01]  /*ffe0*/  LOP3.LUT R29, R19, 0x3f, RZ, 0xc0, !PT ;  /* 0x0000003f131d7812 */ /* 0x002fe200078ec0ff */
[----:B------:R-:W-:Y:S06]  /*fff0*/  BAR.SYNC.DEFER_BLOCKING 0x0 ;  /* 0x0000000000007b1d */ /* 0x000fec0000010000 */
[----:B0-----:R0:W-:Y:S04]  /*10000*/  STL [R1+0x2e4], R2 ;  /* 0x0002e40201007387 */ /* 0x0011e80000100800 */
[----:B------:R-:W4:Y:S04]  /*10010*/  LDL.LU R6, [R1+0x20c] ;  /* 0x00020c0001067983 */ /* 0x000f280000300800 */
[----:B------:R-:W4:Y:S04]  /*10020*/  LDL.LU R7, [R1+0x200] ;  /* 0x0002000001077983 */ /* 0x000f280000300800 */
[----:B0-----:R-:W4:Y:S04]  /*10030*/  LDL.LU R2, [R1+0x1ec] ;  /* 0x0001ec0001027983 */ /* 0x001f280000300800 */
[----:B------:R-:W4:Y:S04]  /*10040*/  LDL.LU R25, [R1+0x1e8] ;  /* 0x0001e80001197983 */ /* 0x000f280000300800 */
[----:B------:R-:W4:Y:S04]  /*10050*/  LDL.LU R19, [R1+0x1c8] ;  /* 0x0001c80001137983 */ /* 0x000f280000300800 */
[----:B--2---:R-:W-:Y:S04]  /*10060*/  STL [R1+0x2d4], R5 ;  /* 0x0002d40501007387 */ /* 0x004fe80000100800 */
[----:B------:R0:W-:Y:S04]  /*10070*/  STS.U8 [R29+UR4], R18 ;  /* 0x000000121d007988 */ /* 0x0001e80008000004 */
[----:B0-----:R-:W2:Y:S04]  /*10080*/  LDL.LU R18, [R1+0x1c4] ;  /* 0x0001c40001127983 */ /* 0x001ea80000300800 */
[----:B------:R-:W2:Y:S04]  /*10090*/  LDL.LU R27, [R1+0x198] ;  /* 0x00019800011b7983 */ /* 0x000ea80000300800 */
[----:B------:R-:W2:Y:S04]  /*100a0*/  LDL.LU R26, [R1+0x184] ;  /* 0x00018400011a7983 */ /* 0x000ea80000300800 */
[----:B---3--:R0:W-:Y:S04]  /*100b0*/  STS.U8 [R29+UR4+0x40], R0 ;  /* 0x000040001d007988 */ /* 0x0081e80008000004 */
[----:B0-----:R-:W3:Y:S04]  /*100c0*/  LDL.LU R0, [R1+0x170] ;  /* 0x0001700001007983 */ /* 0x001ee80000300800 */
[----:B----4-:R0:W-:Y:S04]  /*100d0*/  STS.U8 [R29+UR4+0x240], R17 ;  /* 0x000240111d007988 */ /* 0x0101e80008000004 */
[----:B0-----:R-:W4:Y:S04]  /*100e0*/  LDL.LU R17, [R1+0x16c] ;  /* 0x00016c0001117983 */ /* 0x001f280000300800 */
[----:B------:R-:W-:Y:S04]  /*100f0*/  STS.U8 [R29+UR4+0x200], R10 ;  /* 0x0002000a1d007988 */ /* 0x000fe80008000004 */
[----:B------:R-:W-:Y:S04]  /*10100*/  STS.U8 [R29+UR4+0x400], R13 ;  /* 0x0004000d1d007988 */ /* 0x000fe80008000004 */
[----:B------:R0:W-:Y:S04]  /*10110*/  STS.U8 [R29+UR4+0x440], R16 ;  /* 0x000440101d007988 */ /* 0x0001e80008000004 */
[----:B0-----:R-:W2:Y:S04]  /*10120*/  LDL.LU R16, [R1+0x908] ;  /* 0x0009080001107983 */ /* 0x001ea80000300800 */
[----:B------:R0:W-:Y:S04]  /*10130*/  STS.U8 [R29+UR4+0x640], R3 ;  /* 0x000640031d007988 */ /* 0x0001e80008000004 */
[----:B0-----:R-:W3:Y:S04]  /*10140*/  LDL.LU R3, [R1+0x904] ;  /* 0x0009040001037983 */ /* 0x001ee80000300800 */
[----:B------:R-:W-:Y:S04]  /*10150*/  STS.U8 [R29+UR4+0x600], R12 ;  /* 0x0006000c1d007988 */ /* 0x000fe80008000004 */
[----:B------:R-:W-:Y:S04]  /*10160*/  STS.U8 [R29+UR4+0x800], R4 ;  /* 0x000800041d007988 */ /* 0x000fe80008000004 */
[----:B------:R-:W-:Y:S04]  /*10170*/  STS.U8 [R29+UR4+0x840], R9 ;  /* 0x000840091d007988 */ /* 0x000fe80008000004 */
[----:B------:R-:W-:Y:S04]  /*10180*/  STS.U8 [R29+UR4+0xa40], R8 ;  /* 0x000a40081d007988 */ /* 0x000fe80008000004 */
[----:B------:R0:W-:Y:S04]  /*10190*/  STS.U8 [R29+UR4+0xa00], R28 ;  /* 0x000a001c1d007988 */ /* 0x0001e80008000004 */
[----:B------:R-:W-:Y:S04]  /*101a0*/  STS.U8 [R29+UR4+0xc00], R20 ;  /* 0x000c00141d007988 */ /* 0x000fe80008000004 */
[----:B------:R-:W-:Y:S04]  /*101b0*/  STS.U8 [R29+UR4+0xc40], R21 ;  /* 0x000c40151d007988 */ /* 0x000fe80008000004 */
[----:B0-----:R-:W4:Y:S04]  /*101c0*/  LDL.LU R28, [R1+0x14c] ;  /* 0x00014c00011c7983 */ /* 0x001f280000300800 */
[----:B--2---:R0:W-:Y:S04]  /*101d0*/  STS.U8 [R29+UR4+0xe40], R16 ;  /* 0x000e40101d007988 */ /* 0x0041e80008000004 */
[----:B0-----:R-:W2:Y:S04]  /*101e0*/  LDL.LU R16, [R1+0x900] ;  /* 0x0009000001107983 */ /* 0x001ea80000300800 */
[----:B---3--:R-:W-:Y:S04]  /*101f0*/  STS.U8 [R29+UR4+0xe00], R3 ;  /* 0x000e00031d007988 */ /* 0x008fe80008000004 */
[----:B------:R-:W-:Y:S04]  /*10200*/  STS.U8 [R29+UR4+0x1000], R22 ;  /* 0x001000161d007988 */ /* 0x000fe80008000004 */
[----:B------:R-:W-:Y:S04]  /*10210*/  STS.U8 [R29+UR4+0x1040], R23 ;  /* 0x001040171d007988 */ /* 0x000fe80008000004 */
[----:B------:R-:W-:Y:S04]  /*10220*/  STS.U8 [R29+UR4+0x1240], R6 ;  /* 0x001240061d007988 */ /* 0x000fe80008000004 */
[----:B------:R-:W-:Y:S04]  /*10230*/  STS.U8 [R29+UR4+0x1200], R7 ;  /* 0x001200071d007988 */ /* 0x000fe80008000004 */
[----:B------:R0:W-:Y:S04]  /*10240*/  STS.U8 [R29+UR4+0x1400], R2 ;  /* 0x001400021d007988 */ /* 0x0001e80008000004 */
[----:B0-----:R-:W3:Y:S01]  /*10250*/  LDL.LU R2, [R1+0x134] ;  /* 0x0001340001027983 */ /* 0x001ee20000300800 */
[----:B------:R-:W-:-:S03]  /*10260*/  LOP3.LUT R4, R24, 0x7, RZ, 0xc0, !PT ;  /* 0x0000000718047812 */ /* 0x000fc600078ec0ff */
[----:B------:R0:W-:Y:S04]  /*10270*/  STS.U8 [R29+UR4+0x1440], R25 ;  /* 0x001440191d007988 */ /* 0x0001e80008000004 */
[----:B------:R1:W-:Y:S01]  /*10280*/  STS.U8 [R29+UR4+0x1640], R19 ;  /* 0x001640131d007988 */ /* 0x0003e20008000004 */
[----:B------:R-:W-:-:S03]  /*10290*/  IMAD R4, R4, 0x90, RZ ;  /* 0x0000009004047824 */ /* 0x000fc600078e02ff */
[----:B0-----:R-:W3:Y:S01]  /*102a0*/  LDL.LU R25, [R1+0x130] ;  /* 0x0001300001197983 */ /* 0x001ee20000300800 */
[----:B------:R-:W-:-:S03]  /*102b0*/  IMAD.SHL.U32 R3, R24, 0x2, RZ ;  /* 0x0000000218037824 */ /* 0x000fc600078e00ff */
[----:B-1----:R-:W3:Y:S01]  /*102c0*/  LDL.LU R19, [R1+0x50] ;  /* 0x0000500001137983 */ /* 0x002ee20000300800 */
[----:B------:R-:W-:Y:S01]  /*102d0*/  IMAD.SHL.U32 R5, R24, 0x20, RZ ;  /* 0x0000002018057824 */ /* 0x000fe200078e00ff */
[----:B------:R-:W-:Y:S02]  /*102e0*/  LOP3.LUT R4, R4, 0x30, R3, 0x78, !PT ;  /* 0x0000003004047812 */ /* 0x000fe400078e7803 */
[----:B------:R0:W-:Y:S04]  /*102f0*/  STS.U8 [R29+UR4+0x1600], R18 ;  /* 0x001600121d007988 */ /* 0x0001e80008000004 */
[----:B------:R-:W-:Y:S04]  /*10300*/  STS.U8 [R29+UR4+0x1800], R27 ;  /* 0x0018001b1d007988 */ /* 0x000fe80008000004 */
[----:B------:R-:W-:Y:S04]  /*10310*/  STS.U8 [R29+UR4+0x1840], R26 ;  /* 0x0018401a1d007988 */ /* 0x000fe80008000004 */
[----:B0-----:R-:W3:Y:S04]  /*10320*/  LDL.LU R18, [R1+0x4c] ;  /* 0x00004c0001127983 */ /* 0x001ee80000300800 */
[----:B------:R0:W-:Y:S04]  /*10330*/  STS.U8 [R29+UR4+0x1a40], R0 ;  /* 0x001a40001d007988 */ /* 0x0001e80008000004 */
[----:B----4-:R1:W-:Y:S04]  /*10340*/  STS.U8 [R29+UR4+0x1a00], R17 ;  /* 0x001a00111d007988 */ /* 0x0103e80008000004 */
[----:B0-----:R-:W4:Y:S04]  /*10350*/  LDL.LU R0, [R1+0x48] ;  /* 0x0000480001007983 */ /* 0x001f280000300800 */
[----:B-1----:R-:W4:Y:S04]  /*10360*/  LDL.LU R17, [R1+0x44] ;  /* 0x0000440001117983 */ /* 0x002f280000300800 */
[----:B------:R-:W4:Y:S04]  /*10370*/  LDL.LU R13, [R1+0x58] ;  /* 0x00005800010d7983 */ /* 0x000f280000300800 */
[----:B--2---:R0:W-:Y:S02]  /*10380*/  STS.U8 [R29+UR4+0x1c00], R16 ;  /* 0x001c00101d007988 */ /* 0x0041e40008000004 */
[----:B0-----:R-:W-:-:S02]  /*10390*/  LOP3.LUT R16, R4, 0x400, R5, 0xf8, !PT ;  /* 0x0000040004107812 */ /* 0x001fc400078ef805 */
[----:B------:R-:W2:Y:S04]  /*103a0*/  LDL.LU R4, [R1+0x40] ;  /* 0x0000400001047983 */ /* 0x000ea80000300800 */
[----:B------:R-:W2:Y:S04]  /*103b0*/  LDL.LU R5, [R1+0x54] ;  /* 0x0000540001057983 */ /* 0x000ea80000300800 */
[----:B------:R-:W2:Y:S04]  /*103c0*/  LDL.LU R11, [R1+0x3c] ;  /* 0x00003c00010b7983 */ /* 0x000ea80000300800 */
[----:B------:R-:W2:Y:S04]  /*103d0*/  LDL.LU R10, [R1+0xac] ;  /* 0x0000ac00010a7983 */ /* 0x000ea80000300800 */
[----:B------:R-:W2:Y:S04]  /*103e0*/  LDL.LU R12, [R1+0xa8] ;  /* 0x0000a800010c7983 */ /* 0x000ea80000300800 */
[----:B------:R-:W2:Y:S04]  /*103f0*/  LDL.LU R27, [R1+0xcc] ;  /* 0x0000cc00011b7983 */ /* 0x000ea80000300800 */
[----:B------:R0:W-:Y:S04]  /*10400*/  STS.U8 [R29+UR4+0x1c40], R28 ;  /* 0x001c401c1d007988 */ /* 0x0001e80008000004 */
[----:B------:R-:W2:Y:S04]  /*10410*/  LDL.LU R26, [R1+0xc8] ;  /* 0x0000c800011a7983 */ /* 0x000ea80000300800 */
[----:B0-----:R-:W2:Y:S04]  /*10420*/  LDL.LU R28, [R1+0xf0] ;  /* 0x0000f000011c7983 */ /* 0x001ea80000300800 */
[----:B---3--:R0:W-:Y:S04]  /*10430*/  STS.U8 [R29+UR4+0x1e40], R2 ;  /* 0x001e40021d007988 */ /* 0x0081e80008000004 */
[----:B0-----:R-:W3:Y:S01]  /*10440*/  LDL.LU R2, [R1+0xec] ;  /* 0x0000ec0001027983 */ /* 0x001ee20000300800 */
[----:B------:R-:W-:-:S03]  /*10450*/  LOP3.LUT R3, R29, 0x10, RZ, 0x3c, !PT ;  /* 0x000000101d037812 */ /* 0x000fc600078e3cff */
[----:B------:R-:W-:Y:S04]  /*10460*/  STS.U8 [R29+UR4+0x1e00], R25 ;  /* 0x001e00191d007988 */ /* 0x000fe80008000004 */
[----:B------:R-:W-:Y:S04]  /*10470*/  STL [R1+0x38], R16 ;  /* 0x0000381001007387 */ /* 0x000fe80000100800 */
[----:B------:R0:W-:Y:S04]  /*10480*/  STS.U8 [R3+UR4+0x80], R19 ;  /* 0x0000801303007988 */ /* 0x0001e80008000004 */
[----:B0-----:R-:W3:Y:S04]  /*10490*/  LDL.LU R19, [R1+0x120] ;  /* 0x0001200001137983 */ /* 0x001ee80000300800 */
        /* <DEDUP_REMOVED lines=9> */
[----:B------:R0:W-:Y:S04]  /*10530*/  STS.U8 [R3+UR4+0xc0], R18 ;  /* 0x0000c01203007988 */ /* 0x0001e80008000004 */
[----:B------:R-:W3:Y:S04]  /*10540*/  LDL.LU R29, [R1+0x18c] ;  /* 0x00018c00011d7983 */ /* 0x000ee80000300800 */
[----:B----4-:R1:W-:Y:S04]  /*10550*/  STS.U8 [R3+UR4+0x2c0], R0 ;  /* 0x0002c00003007988 */ /* 0x0103e80008000004 */
[----:B0-----:R-:W4:Y:S04]  /*10560*/  LDL.LU R18, [R1+0x188] ;  /* 0x0001880001127983 */ /* 0x001f280000300800 */
[----:B------:R0:W-:Y:S04]  /*10570*/  STS.U8 [R3+UR4+0x280], R17 ;  /* 0x0002801103007988 */ /* 0x0001e80008000004 */
[----:B-1----:R-:W4:Y:S04]  /*10580*/  LDL.LU R0, [R1+0x164] ;  /* 0x0001640001007983 */ /* 0x002f280000300800 */
[----:B0-----:R-:W4:Y:S04]  /*10590*/  LDL.LU R17, [R1+0x160] ;  /* 0x0001600001117983 */ /* 0x001f280000300800 */
[----:B------:R0:W-:Y:S04]  /*105a0*/  STS.U8 [R3+UR4+0x480], R13 ;  /* 0x0004800d03007988 */ /* 0x0001e80008000004 */
[----:B0-----:R-:W4:Y:S04]  /*105b0*/  LDL.LU R13, [R1+0x8fc] ;  /* 0x0008fc00010d7983 */ /* 0x001f280000300800 */
[----:B--2---:R0:W-:Y:S04]  /*105c0*/  STS.U8 [R3+UR4+0xc80], R28 ;  /* 0x000c801c03007988 */ /* 0x0041e80008000004 */
[----:B0-----:R-:W2:Y:S04]  /*105d0*/  LDL.LU R28, [R1+0x150] ;  /* 0x00015000011c7983 */ /* 0x001ea80000300800 */
[----:B------:R0:W-:Y:S04]  /*105e0*/  STS.U8 [R3+UR4+0xac0], R27 ;  /* 0x000ac01b03007988 */ /* 0x0001e80008000004 */
[----:B------:R1:W-:Y:S04]  /*105f0*/  STS.U8 [R3+UR4+0xa80], R26 ;  /* 0x000a801a03007988 */ /* 0x0003e80008000004 */
[----:B---3--:R3:W-:Y:S04]  /*10600*/  STS.U8 [R3+UR4+0xcc0], R2 ;  /* 0x000cc00203007988 */ /* 0x0087e80008000004 */
[----:B0-----:R-:W2:Y:S04]  /*10610*/  LDL.LU R27, [R1+0x13c] ;  /* 0x00013c00011b7983 */ /* 0x001ea80000300800 */
[----:B-1----:R-:W2:Y:S04]  /*10620*/  LDL.LU R26, [R1+0x138] ;  /* 0x00013800011a7983 */ /* 0x002ea80000300800 */
[----:B---3--:R-:W3:Y:S04]  /*10630*/  LDL.LU R2, [R1+0x124] ;  /* 0x0001240001027983 */ /* 0x008ee80000300800 */
[----:B------:R0:W-:Y:S04]  /*10640*/  STS.U8 [R3+UR4+0xec0], R19 ;  /* 0x000ec01303007988 */ /* 0x0001e80008000004 */
[----:B0-----:R-:W3:Y:S04]  /*10650*/  LDL.LU R19, [R1+0x28] ;  /* 0x0000280001137983 */ /* 0x001ee80000300800 */
[----:B------:R-:W-:Y:S04]  /*10660*/  STS.U8 [R3+UR4+0x8c0], R12 ;  /* 0x0008c00c03007988 */ /* 0x000fe80008000004 */
[----:B------:R0:W-:Y:S04]  /*10670*/  STS.U8 [R3+UR4+0x6c0], R5 ;  /* 0x0006c00503007988 */ /* 0x0001e80008000004 */
[----:B------:R-:W-:Y:S01]  /*10680*/  STS.U8 [R3+UR4+0x14c0], R6 ;  /* 0x0014c00603007988 */ /* 0x000fe20008000004 */
[----:B0-----:R-:W-:-:S03]  /*10690*/  LOP3.LUT R5, R24, 0x3f, RZ, 0xc0, !PT ;  /* 0x0000003f18057812 */ /* 0x001fc600078ec0ff */
[----:B------:R-:W-:Y:S04]  /*106a0*/  STS.U8 [R3+UR4+0x16c0], R7 ;  /* 0x0016c00703007988 */ /* 0x000fe80008000004 */
[----:B------:R0:W-:Y:S04]  /*106b0*/  STS.U8 [R3+UR4+0x1680], R25 ;  /* 0x0016801903007988 */ /* 0x0001e80008000004 */
[----:B------:R1:W-:Y:S04]  /*106c0*/  STS.U8 [R3+UR4+0x4c0], R4 ;  /* 0x0004c00403007988 */ /* 0x0003e80008000004 */
[----:B0-----:R-:W3:Y:S04]  /*106d0*/  LDL.LU R25, [R1+0x24] ;  /* 0x0000240001197983 */ /* 0x001ee80000300800 */
[----:B------:R-:W3:Y:S04]  /*106e0*/  LDL.LU R12, [R1+0x34] ;  /* 0x00003400010c7983 */ /* 0x000ee80000300800 */
[----:B------:R-:W3:Y:S04]  /*106f0*/  LDL.LU R6, [R1+0x20] ;  /* 0x0000200001067983 */ /* 0x000ee80000300800 */
[----:B------:R0:W-:Y:S04]  /*10700*/  STS.U8 [R3+UR4+0x1880], R29 ;  /* 0x0018801d03007988 */ /* 0x0001e80008000004 */
[----:B------:R-:W3:Y:S01]  /*10710*/  LDL.LU R7, [R1+0x30] ;  /* 0x0000300001077983 */ /* 0x000ee20000300800 */
[----:B-1----:R-:W-:-:S03]  /*10720*/  LOP3.LUT R4, R5, 0x20, RZ, 0x3c, !PT ;  /* 0x0000002005047812 */ /* 0x002fc600078e3cff */
[----:B----4-:R1:W-:Y:S04]  /*10730*/  STS.U8 [R3+UR4+0x18c0], R18 ;  /* 0x0018c01203007988 */ /* 0x0103e80008000004 */
[----:B0-----:R-:W4:Y:S04]  /*10740*/  LDL.LU R29, [R1+0x2c] ;  /* 0x00002c00011d7983 */ /* 0x001f280000300800 */
[----:B------:R0:W-:Y:S04]  /*10750*/  STS.U8 [R3+UR4+0x1ac0], R0 ;  /* 0x001ac00003007988 */ /* 0x0001e80008000004 */
[----:B-1----:R-:W4:Y:S04]  /*10760*/  LDL.LU R18, [R1+0xb4] ;  /* 0x0000b40001127983 */ /* 0x002f280000300800 */
[----:B------:R1:W-:Y:S04]  /*10770*/  STS.U8 [R3+UR4+0x1a80], R17 ;  /* 0x001a801103007988 */ /* 0x0003e80008000004 */
[----:B0-----:R-:W4:Y:S04]  /*10780*/  LDL.LU R0, [R1+0xb0] ;  /* 0x0000b00001007983 */ /* 0x001f280000300800 */
[----:B-1----:R-:W4:Y:S04]  /*10790*/  LDL.LU R17, [R1+0xd0] ;  /* 0x0000d00001117983 */ /* 0x002f280000300800 */
[----:B------:R-:W4:Y:S04]  /*107a0*/  LDL.LU R5, [R1+0x7c] ;  /* 0x00007c0001057983 */ /* 0x000f280000300800 */
[----:B--2---:R0:W-:Y:S04]  /*107b0*/  STS.U8 [R3+UR4+0x1c80], R28 ;  /* 0x001c801c03007988 */ /* 0x0041e80008000004 */
[----:B0-----:R-:W2:Y:S04]  /*107c0*/  LDL.LU R28, [R1+0xd8] ;  /* 0x0000d800011c7983 */ /* 0x001ea80000300800 */
[----:B------:R-:W-:Y:S04]  /*107d0*/  STS.U8 [R3+UR4+0x680], R11 ;  /* 0x0006800b03007988 */ /* 0x000fe80008000004 */
        /* <DEDUP_REMOVED lines=9> */
[----:B---3--:R0:W-:Y:S04]  /*10870*/  STS.U8 [R3+UR4+0x1e80], R2 ;  /* 0x001e800203007988 */ /* 0x0081e80008000004 */
[----:B0-----:R-:W3:Y:S04]  /*10880*/  LDL.LU R3, [R1+0x60] ;  /* 0x0000600001037983 */ /* 0x001ee80000300800 */
[----:B------:R-:W3:Y:S04]  /*10890*/  LDL.LU R27, [R1+0x110] ;  /* 0x00011000011b7983 */ /* 0x000ee80000300800 */
[----:B------:R-:W3:Y:S04]  /*108a0*/  LDL.LU R26, [R1+0x10c] ;  /* 0x00010c00011a7983 */ /* 0x000ee80000300800 */
[----:B------:R0:W-:Y:S04]  /*108b0*/  STS.U8 [R4+UR4+0x100], R19 ;  /* 0x0001001304007988 */ /* 0x0001e80008000004 */
[----:B------:R-:W3:Y:S04]  /*108c0*/  LDL.LU R2, [R1+0x254] ;  /* 0x0002540001027983 */ /* 0x000ee80000300800 */
        /* <DEDUP_REMOVED lines=11> */
[----:B------:R1:W-:Y:S04]  /*10980*/  STS.U8 [R4+UR4+0x340], R12 ;  /* 0x0003400c04007988 */ /* 0x0003e80008000004 */
[----:B0-----:R-:W3:Y:S04]  /*10990*/  LDL.LU R25, [R1+0x178] ;  /* 0x0001780001197983 */ /* 0x001ee80000300800 */
[----:B------:R0:W-:Y:S04]  /*109a0*/  STS.U8 [R4+UR4+0x300], R6 ;  /* 0x0003000604007988 */ /* 0x0001e80008000004 */
[----:B-1----:R-:W3:Y:S04]  /*109b0*/  LDL.LU R12, [R1+0x8f8] ;  /* 0x0008f800010c7983 */ /* 0x002ee80000300800 */
[----:B------:R1:W-:Y:S04]  /*109c0*/  STS.U8 [R4+UR4+0x500], R7 ;  /* 0x0005000704007988 */ /* 0x0003e80008000004 */
[----:B0-----:R-:W3:Y:S04]  /*109d0*/  LDL.LU R6, [R1+0x8f4] ;  /* 0x0008f40001067983 */ /* 0x001ee80000300800 */
[----:B----4-:R0:W-:Y:S04]  /*109e0*/  STS.U8 [R4+UR4+0x540], R29 ;  /* 0x0005401d04007988 */ /* 0x0101e80008000004 */
[----:B-1----:R-:W4:Y:S04]  /*109f0*/  LDL.LU R7, [R1+0x8f0] ;  /* 0x0008f00001077983 */ /* 0x002f280000300800 */
[----:B------:R1:W-:Y:S04]  /*10a00*/  STS.U8 [R4+UR4+0x900], R18 ;  /* 0x0009001204007988 */ /* 0x0003e80008000004 */
[----:B0-----:R-:W4:Y:S04]  /*10a10*/  LDL.LU R29, [R1+0x8ec] ;  /* 0x0008ec00011d7983 */ /* 0x001f280000300800 */
[----:B------:R0:W-:Y:S04]  /*10a20*/  STS.U8 [R4+UR4+0x700], R5 ;  /* 0x0007000504007988 */ /* 0x0001e80008000004 */
[----:B-1----:R-:W4:Y:S04]  /*10a30*/  LDL.LU R18, [R1+0x168] ;  /* 0x0001680001127983 */ /* 0x002f280000300800 */
[----:B------:R1:W-:Y:S04]  /*10a40*/  STS.U8 [R4+UR4+0x940], R0 ;  /* 0x0009400004007988 */ /* 0x0003e80008000004 */
[----:B0-----:R-:W4:Y:S04]  /*10a50*/  LDL.LU R5, [R1+0x154] ;  /* 0x0001540001057983 */ /* 0x001f280000300800 */
[----:B------:R0:W-:Y:S04]  /*10a60*/  STS.U8 [R4+UR4+0xb40], R17 ;  /* 0x000b401104007988 */ /* 0x0001e80008000004 */
[----:B-1----:R-:W4:Y:S04]  /*10a70*/  LDL.LU R0, [R1+0x144] ;  /* 0x0001440001007983 */ /* 0x002f280000300800 */
[----:B0-----:R-:W4:Y:S04]  /*10a80*/  LDL.LU R17, [R1+0x140] ;  /* 0x0001400001117983 */ /* 0x001f280000300800 */
[----:B--2---:R0:W-:Y:S04]  /*10a90*/  STS.U8 [R4+UR4+0xb00], R28 ;  /* 0x000b001c04007988 */ /* 0x0041e80008000004 */
[----:B0-----:R-:W2:Y:S04]  /*10aa0*/  LDL.LU R28, [R1+0x12c] ;  /* 0x00012c00011c7983 */ /* 0x001ea80000300800 */
[----:B---3--:R0:W-:Y:S04]  /*10ab0*/  STS.U8 [R4+UR4+0x740], R3 ;  /* 0x0007400304007988 */ /* 0x0081e80008000004 */
[----:B0-----:R-:W3:Y:S04]  /*10ac0*/  LDL.LU R3, [R1+0x128] ;  /* 0x0001280001037983 */ /* 0x001ee80000300800 */
[----:B------:R0:W-:Y:S04]  /*10ad0*/  STS.U8 [R4+UR4+0xd00], R27 ;  /* 0x000d001b04007988 */ /* 0x0001e80008000004 */
[----:B------:R1:W-:Y:S04]  /*10ae0*/  STS.U8 [R4+UR4+0xd40], R26 ;  /* 0x000d401a04007988 */ /* 0x0003e80008000004 */
[----:B------:R1:W-:Y:S04]  /*10af0*/  STS.U8 [R4+UR4+0xf40], R2 ;  /* 0x000f400204007988 */ /* 0x0003e80008000004 */
[----:B0-----:R-:W3:Y:S04]  /*10b00*/  LDL.LU R27, [R1+0x8e8] ;  /* 0x0008e800011b7983 */ /* 0x001ee80000300800 */
[----:B-1----:R-:W3:Y:S04]  /*10b10*/  LDL.LU R26, [R1+0x8e4] ;  /* 0x0008e400011a7983 */ /* 0x002ee80000300800 */
[----:B------:R-:W3:Y:S04]  /*10b20*/  LDL.LU R2, [R1+0x8e0] ;  /* 0x0008e00001027983 */ /* 0x000ee80000300800 */
[----:B------:R0:W-:Y:S04]  /*10b30*/  STS.U8 [R4+UR4+0xf00], R19 ;  /* 0x000f001304007988 */ /* 0x0001e80008000004 */
[----:B------:R1:W-:Y:S04]  /*10b40*/  STS.U8 [R4+UR4+0x1100], R11 ;  /* 0x0011000b04007988 */ /* 0x0003e80008000004 */
[----:B------:R1:W-:Y:S04]  /*10b50*/  STS.U8 [R4+UR4+0x1140], R10 ;  /* 0x0011400a04007988 */ /* 0x0003e80008000004 */
[----:B0-----:R-:W3:Y:S04]  /*10b60*/  LDL.LU R19, [R1+0x8dc] ;  /* 0x0008dc0001137983 */ /* 0x001ee80000300800 */
[----:B-1----:R-:W3:Y:S04]  /*10b70*/  LDL.LU R11, [R1+0xb8] ;  /* 0x0000b800010b7983 */ /* 0x002ee80000300800 */
        /* <DEDUP_REMOVED lines=24> */
[----:B-1----:R-:W4:Y:S04]  /*10d00*/  LDL.LU R17, [R1+0x8d0] ;  /* 0x0008d00001117983 */ /* 0x002f280000300800 */
[----:B--2---:R0:W-:Y:S04]  /*10d10*/  STS.U8 [R4+UR4+0x1f40], R28 ;  /* 0x001f401c04007988 */ /* 0x0041e80008000004 */
[----:B0-----:R-:W2:Y:S04]  /*10d20*/  LDL.LU R28, [R1+0x8cc] ;  /* 0x0008cc00011c7983 */ /* 0x001ea80000300800 */
[----:B---3--:R0:W-:Y:S02]  /*10d30*/  STS.U8 [R4+UR4+0x1f00], R3 ;  /* 0x001f000304007988 */ /* 0x0081e40008000004 */
[----:B0-----:R-:W0:Y:S02]  /*10d40*/  S2R R3, SR_TID.X ;  /* 0x0000000000037919 */ /* 0x001e240000002100 */
[----:B------:R-:W3:Y:S01]  /*10d50*/  LDL.LU R4, [R1+0xa0] ;  /* 0x0000a00001047983 */ /* 0x000ee20000300800 */
[----:B0-----:R-:W-:-:S04]  /*10d60*/  LOP3.LUT R3, R3, 0x3f, RZ, 0xc0, !PT ;  /* 0x0000003f03037812 */ /* 0x001fc800078ec0ff */
[----:B------:R-:W-:-:S05]  /*10d70*/  LOP3.LUT R3, R3, 0x30, RZ, 0x3c, !PT ;  /* 0x0000003003037812 */ /* 0x000fca00078e3cff */
[----:B----4-:R0:W-:Y:S04]  /*10d80*/  STS.U8 [R3+UR4+0x180], R0 ;  /* 0x0001800003007988 */ /* 0x0101e80008000004 */
[----:B------:R1:W-:Y:S04]  /*10d90*/  STS.U8 [R3+UR4+0x1c0], R17 ;  /* 0x0001c01103007988 */ /* 0x0003e80008000004 */
[----:B0-----:R-:W4:Y:S04]  /*10da0*/  LDL.LU R0, [R1+0x8c8] ;  /* 0x0008c80001007983 */ /* 0x001f280000300800 */
[----:B-1----:R-:W3:Y:S04]  /*10db0*/  LDL.LU R17, [R1+0x8c4] ;  /* 0x0008c40001117983 */ /* 0x002ee80000300800 */
[----:B--2---:R0:W-:Y:S04]  /*10dc0*/  STS.U8 [R3+UR4+0x3c0], R28 ;  /* 0x0003c01c03007988 */ /* 0x0041e80008000004 */
[----:B0-----:R-:W2:Y:S04]  /*10dd0*/  LDL.LU R28, [R1+0x8c0] ;  /* 0x0008c000011c7983 */ /* 0x001ea80000300800 */
[----:B----4-:R0:W-:Y:S04]  /*10de0*/  STS.U8 [R3+UR4+0x380], R0 ;  /* 0x0003800003007988 */ /* 0x0101e80008000004 */
[----:B---3--:R1:W-:Y:S04]  /*10df0*/  STS.U8 [R3+UR4+0x580], R17 ;  /* 0x0005801103007988 */ /* 0x0083e80008000004 */
[----:B0-----:R-:W3:Y:S04]  /*10e00*/  LDL.LU R0, [R1+0x8bc] ;  /* 0x0008bc0001007983 */ /* 0x001ee80000300800 */
[----:B-1----:R-:W4:Y:S04]  /*10e10*/  LDL.LU R17, [R1+0x8b8] ;  /* 0x0008b80001117983 */ /* 0x002f280000300800 */
[----:B--2---:R0:W-:Y:S04]  /*10e20*/  STS.U8 [R3+UR4+0x5c0], R28 ;  /* 0x0005c01c03007988 */ /* 0x0041e80008000004 */
[----:B0-----:R-:W2:Y:S04]  /*10e30*/  LDL.LU R28, [R1+0x8b4] ;  /* 0x0008b400011c7983 */ /* 0x001ea80000300800 */
[----:B------:R-:W-:Y:S04]  /*10e40*/  STS.U8 [R3+UR4+0xb80], R18 ;  /* 0x000b801203007988 */ /* 0x000fe80008000004 */
[----:B------:R-:W-:Y:S04]  /*10e50*/  STS.U8 [R3+UR4+0xdc0], R19 ;  /* 0x000dc01303007988 */ /* 0x000fe80008000004 */
[----:B---3--:R0:W-:Y:S04]  /*10e60*/  STS.U8 [R3+UR4+0x9c0], R0 ;  /* 0x0009c00003007988 */ /* 0x0081e80008000004 */
[----:B----4-:R1:W-:Y:S04]  /*10e70*/  STS.U8 [R3+UR4+0xbc0], R17 ;  /* 0x000bc01103007988 */ /* 0x0103e80008000004 */
[----:B0-----:R-:W3:Y:S04]  /*10e80*/  LDL.LU R0, [R1+0x8b0] ;  /* 0x0008b00001007983 */ /* 0x001ee80000300800 */
[----:B-1----:R-:W4:Y:S04]  /*10e90*/  LDL.LU R17, [R1+0x8ac] ;  /* 0x0008ac0001117983 */ /* 0x002f280000300800 */
[----:B------:R-:W4:Y:S04]  /*10ea0*/  LDL.LU R18, [R1+0x8a8] ;  /* 0x0008a80001127983 */ /* 0x000f280000300800 */
[----:B--2---:R0:W-:Y:S04]  /*10eb0*/  STS.U8 [R3+UR4+0xd80], R28 ;  /* 0x000d801c03007988 */ /* 0x0041e80008000004 */
[----:B0-----:R-:W2:Y:S04]  /*10ec0*/  LDL.LU R28, [R1+0x8a4] ;  /* 0x0008a400011c7983 */ /* 0x001ea80000300800 */
[----:B------:R-:W2:Y:S01]  /*10ed0*/  LDL.LU R19, [R1+0x8a0] ;  /* 0x0008a00001137983 */ /* 0x000ea20000300800 */
[----:B------:R-:W0:Y:S03]  /*10ee0*/  S2UR UR7, SR_CgaCtaId ;  /* 0x00000000000779c3 */ /* 0x000e260000008800 */
[----:B------:R-:W-:Y:S04]  /*10ef0*/  STS.U8 [R3+UR4+0x7c0], R4 ;  /* 0x0007c00403007988 */ /* 0x000fe80008000004 */
[----:B------:R-:W-:Y:S04]  /*10f00*/  STS.U8 [R3+UR4+0x780], R5 ;  /* 0x0007800503007988 */ /* 0x000fe80008000004 */
[----:B------:R-:W-:Y:S04]  /*10f10*/  STS.U8 [R3+UR4+0x980], R11 ;  /* 0x0009800b03007988 */ /* 0x000fe80008000004 */
[----:B------:R-:W-:Y:S04]  /*10f20*/  STS.U8 [R3+UR4+0xfc0], R10 ;  /* 0x000fc00a03007988 */ /* 0x000fe80008000004 */
[----:B------:R-:W-:Y:S04]  /*10f30*/  STS.U8 [R3+UR4+0xf80], R9 ;  /* 0x000f800903007988 */ /* 0x000fe80008000004 */
[----:B------:R1:W-:Y:S04]  /*10f40*/  STS.U8 [R3+UR4+0x1180], R8 ;  /* 0x0011800803007988 */ /* 0x0003e80008000004 */
        /* <DEDUP_REMOVED lines=9> */
[----:B------:R1:W-:Y:S01]  /*10fe0*/  STS.U8 [R3+UR4+0x1f80], R29 ;  /* 0x001f801d03007988 */ /* 0x0003e20008000004 */
[----:B------:R-:W-:-:S02]  /*10ff0*/  UMOV UR6, 0x400 ;  /* 0x0000040000067882 */ /* 0x000fc40000000000 */
[----:B0-----:R-:W-:Y:S01]  /*11000*/  ULEA UR6, UR7, UR6, 0x18 ;  /* 0x0000000607067291 */ /* 0x001fe2000f8ec0ff */
[----:B-1----:R-:W2:Y:S04]  /*11010*/  LDL.LU R8, [R1+0xe8] ;  /* 0x0000e80001087983 */ /* 0x002ea80000300800 */
[----:B------:R-:W2:Y:S04]  /*11020*/  LDL.LU R29, [R1+0xe4] ;  /* 0x0000e400011d7983 */ /* 0x000ea80000300800 */
[----:B---3--:R-:W-:Y:S04]  /*11030*/  STS.U8 [R3+UR4+0x1b80], R0 ;  /* 0x001b800003007988 */ /* 0x008fe80008000004 */
[----:B----4-:R-:W-:Y:S04]  /*11040*/  STS.U8 [R3+UR4+0x1bc0], R17 ;  /* 0x001bc01103007988 */ /* 0x010fe80008000004 */
[----:B------:R-:W-:Y:S04]  /*11050*/  STS.U8 [R3+UR4+0x19c0], R18 ;  /* 0x0019c01203007988 */ /* 0x000fe80008000004 */
[----:B--2---:R-:W-:Y:S04]  /*11060*/  STS.U8 [R3+UR4+0x1780], R28 ;  /* 0x0017801c03007988 */ /* 0x004fe80008000004 */
[----:B------:R-:W-:Y:S01]  /*11070*/  STS.U8 [R3+UR4+0x1980], R19 ;  /* 0x0019801303007988 */ /* 0x000fe20008000004 */
[----:B------:R-:W-:Y:S06]  /*11080*/  BAR.SYNC.DEFER_BLOCKING 0x0 ;  /* 0x0000000000007b1d */ /* 0x000fec0000010000 */
[----:B------:R-:W0:Y:S04]  /*11090*/  LDSM.16.M88.4 R24, [R16+UR6] ;  /* 0x000000061018783b */ /* 0x000e280008000200 */
[----:B------:R-:W1:Y:S04]  /*110a0*/  LDSM.16.M88.4 R20, [R16+UR6+0x800] ;  /* 0x000800061014783b */ /* 0x000e680008000200 */
[----:B0-----:R-:W-:Y:S04]  /*110b0*/  STL [R1+0x830], R26 ;  /* 0x0008301a01007387 */ /* 0x001fe80000100800 */
[----:B------:R-:W-:Y:S01]  /*110c0*/  STL [R1+0x82c], R27 ;  /* 0x00082c1b01007387 */ /* 0x000fe20000100800 */
[----:B-1----:R-:W-:-:S03]  /*110d0*/  IMAD.MOV.U32 R9, RZ, RZ, R21 ;  /* 0x000000ffff097224 */ /* 0x002fc600078e0015 */
[----:B------:R-:W-:Y:S04]  /*110e0*/  STL.64 [R1], R20 ;  /* 0x0000001401007387 */ /* 0x000fe80000100a00 */
[----:B------:R-:W-:Y:S04]  /*110f0*/  STL.64 [R1+0x8], R22 ;  /* 0x0000081601007387 */ /* 0x000fe80000100a00 */
[----:B------:R-:W0:Y:S04]  /*11100*/  LDSM.16.M88.4 R20, [R16+UR6+0x1000] ;  /* 0x001000061014783b */ /* 0x000e280008000200 */
[----:B------:R-:W1:Y:S01]  /*11110*/  LDSM.16.M88.4 R16, [R16+UR6+0x1800] ;  /* 0x001800061010783b */ /* 0x000e620008000200 */
[----:B0-----:R-:W-:-:S03]  /*11120*/  IMAD.MOV.U32 R28, RZ, RZ, R22 ;  /* 0x000000ffff1c7224 */ /* 0x001fc600078e0016 */
[----:B------:R0:W-:Y:S01]  /*11130*/  STL.64 [R1+0x10], R20 ;  /* 0x0000101401007387 */ /* 0x0001e20000100a00 */
[----:B------:R-:W-:-:S03]  /*11140*/  IMAD.MOV.U32 R0, RZ, RZ, R23 ;  /* 0x000000ffff007224 */ /* 0x000fc600078e0017 */
[----:B------:R-:W2:Y:S01]  /*11150*/  LDL.LU.64 R22, [R1+0x898] ;  /* 0x0008980001167983 */ /* 0x000ea20000300a00 */
[----:B------:R-:W-:Y:S02]  /*11160*/  IMAD.MOV.U32 R11, RZ, RZ, R20 ;  /* 0x000000ffff0b7224 */ /* 0x000fe400078e0014 */
[----:B------:R-:W-:Y:S02]  /*11170*/  IMAD.MOV.U32 R10, RZ, RZ, R21 ;  /* 0x000000ffff0a7224 */ /* 0x000fe400078e0015 */
[----:B0-----:R-:W3:Y:S04]  /*11180*/  LDL.LU.64 R20, [R1+0x890] ;  /* 0x0008900001147983 */ /* 0x001ee80000300a00 */
[----:B------:R-:W-:Y:S01]  /*11190*/  STL [R1+0x834], R0 ;  /* 0x0008340001007387 */ /* 0x000fe20000100800 */
[----:B------:R-:W-:-:S03]  /*111a0*/  IMAD R4, R6, 0x100, R7 ;  /* 0x0000010006047824 */ /* 0x000fc600078e0207 */
[----:B------:R-:W-:Y:S04]  /*111b0*/  STL [R1+0x828], R28 ;  /* 0x0008281c01007387 */ /* 0x000fe80000100800 */
[----:B-1----:R-:W-:Y:S04]  /*111c0*/  STL.64 [R1+0x20], R16 ;  /* 0x0000201001007387 */ /* 0x002fe80000100a00 */
[----:B------:R0:W-:Y:S01]  /*111d0*/  STL.64 [R1+0x28], R18 ;  /* 0x0000281201007387 */ /* 0x0001e20000100a00 */
[----:B------:R-:W-:Y:S02]  /*111e0*/  IMAD R5, R13, 0x100, R12 ;  /* 0x000001000d057824 */ /* 0x000fe400078e020c */
[----:B------:R-:W-:Y:S01]  /*111f0*/  IMAD R7, R15, 0x100, R14 ;  /* 0x000001000f077824 */ /* 0x000fe200078e020e */
[----:B0-----:R-:W4:Y:S04]  /*11200*/  LDL.LU.64 R18, [R1+0x888] ;  /* 0x0008880001127983 */ /* 0x001f280000300a00 */
[----:B------:R-:W4:Y:S01]  /*11210*/  LDL.LU.64 R16, [R1+0x880] ;  /* 0x0008800001107983 */ /* 0x000f220000300a00 */
[----:B--2---:R-:W-:-:S03]  /*11220*/  IMAD R6, R23, 0x100, R22 ;  /* 0x0000010017067824 */ /* 0x004fc600078e0216 */
[----:B------:R-:W3:Y:S04]  /*11230*/  LDL.LU R22, [R1+0x878] ;  /* 0x0008780001167983 */ /* 0x000ee80000300800 */
[----:B------:R-:W3:Y:S04]  /*11240*/  LDL.LU R23, [R1+0x874] ;  /* 0x0008740001177983 */ /* 0x000ee80000300800 */
[----:B------:R-:W2:Y:S04]  /*11250*/  LDL.LU R12, [R1+0x870] ;  /* 0x00087000010c7983 */ /* 0x000ea80000300800 */
[----:B------:R-:W2:Y:S04]  /*11260*/  LDL.LU R13, [R1+0x86c] ;  /* 0x00086c00010d7983 */ /* 0x000ea80000300800 */
[----:B------:R-:W2:Y:S04]  /*11270*/  LDL.LU R14, [R1+0x868] ;  /* 0x00086800010e7983 */ /* 0x000ea80000300800 */
[----:B------:R-:W2:Y:S04]  /*11280*/  LDL.LU R15, [R1+0x864] ;  /* 0x00086400010f7983 */ /* 0x000ea80000300800 */
[----:B------:R-:W2:Y:S04]  /*11290*/  LDL.LU R0, [R1+0x1a8] ;  /* 0x0001a80001007983 */ /* 0x000ea80000300800 */
[----:B--2---:R0:W-:Y:S04]  /*112a0*/  STL [R1+0x838], R0 ;  /* 0x0008380001007387 */ /* 0x0041e80000100800 */
[----:B0-----:R-:W2:Y:S01]  /*112b0*/  LDL.LU R0, [R1+0x194] ;  /* 0x0001940001007983 */ /* 0x001ea20000300800 */
[----:B------:R-:W-:-:S03]  /*112c0*/  F2FP.F16.E4M3.UNPACK_B R4, R4 ;  /* 0x00000004ff04723e */ /* 0x000fc600020006ff */
[----:B--2---:R0:W-:Y:S04]  /*112d0*/  STL [R1+0x83c], R0 ;  /* 0x00083c0001007387 */ /* 0x0041e80000100800 */
[----:B0-----:R-:W2:Y:S04]  /*112e0*/  LDL.LU R0, [R1+0x104] ;  /* 0x0001040001007983 */ /* 0x001ea80000300800 */
[----:B------:R-:W2:Y:S01]  /*112f0*/  LDL.LU R26, [R1+0x1a0] ;  /* 0x0001a000011a7983 */ /* 0x000ea20000300800 */
[----:B------:R-:W-:Y:S02]  /*11300*/  F2FP.F16.E4M3.UNPACK_B R6, R6 ;  /* 0x00000006ff06723e */ /* 0x000fe400020006ff */
[----:B------:R-:W-:-:S02]  /*11310*/  F2FP.F16.E4M3.UNPACK_B R5, R5 ;  /* 0x00000005ff05723e */ /* 0x000fc400020006ff */
[----:B------:R-:W-:Y:S02]  /*11320*/  F2FP.F16.E4M3.UNPACK_B R7, R7 ;  /* 0x00000007ff07723e */ /* 0x000fe400020006ff */
[----:B------:R-:W-:Y:S02]  /*11330*/  F2FP.F16.E4M3.UNPACK_B R2, R24 ;  /* 0x00000018ff02723e */ /* 0x000fe400020006ff */
[----:B------:R-:W-:-:S07]  /*11340*/  F2FP.F16.E4M3.UNPACK_B R3, R25 ;  /* 0x00000019ff03723e */ /* 0x000fce00020006ff */
[----:B----4-:R-:W-:Y:S01]  /*11350*/  HMMA.16816.F32 R16, R4, R2, R16 ;  /* 0x000000020410723c */ /* 0x010fe20000001810 */
[----:B--2---:R0:W-:Y:S04]  /*11360*/  STL [R1+0x840], R26 ;  /* 0x0008401a01007387 */ /* 0x0041e80000100800 */
[----:B0-----:R-:W2:Y:S04]  /*11370*/  LDL.LU R26, [R1+0xf4] ;  /* 0x0000f400011a7983 */ /* 0x001ea80000300800 */
[----:B------:R-:W4:Y:S04]  /*11380*/  LDL.LU R27, [R1+0x1b4] ;  /* 0x0001b400011b7983 */ /* 0x000f280000300800 */
[----:B------:R-:W4:Y:S04]  /*11390*/  LDL.LU R28, [R1+0x1b0] ;  /* 0x0001b000011c7983 */ /* 0x000f280000300800 */
[----:B------:R-:W2:Y:S01]  /*113a0*/  LDL R3, [R1] ;  /* 0x0000000001037983 */ /* 0x000ea20000100800 */
[----:B------:R-:W-:Y:S01]  /*113b0*/  IMAD R29, R29, 0x100, R8 ;  /* 0x000001001d1d7824 */ /* 0x000fe200078e0208 */
[----:B--2---:R-:W-:-:S02]  /*113c0*/  F2FP.F16.E4M3.UNPACK_B R2, R3 ;  /* 0x00000003ff02723e */ /* 0x004fc400020006ff */
[----:B------:R-:W-:Y:S02]  /*113d0*/  F2FP.F16.E4M3.UNPACK_B R3, R9 ;  /* 0x00000009ff03723e */ /* 0x000fe400020006ff */
[----:B------:R-:W2:Y:S05]  /*113e0*/  LDL.LU R9, [R1+0x860] ;  /* 0x0008600001097983 */ /* 0x000eaa0000300800 */
[C---:B---3--:R-:W-:Y:S01]  /*113f0*/  HMMA.16816.F32 R20, R4.reuse, R2, R20 ;  /* 0x000000020414723c */ /* 0x048fe20000001814 */
[----:B------:R-:W-:Y:S02]  /*11400*/  F2FP.F16.E4M3.UNPACK_B R2, R11 ;  /* 0x0000000bff02723e */ /* 0x000fe400020006ff */
[----:B------:R-:W-:Y:S01]  /*11410*/  F2FP.F16.E4M3.UNPACK_B R3, R10 ;  /* 0x0000000aff03723e */ /* 0x000fe200020006ff */
[----:B------:R-:W3:Y:S04]  /*11420*/  LDL.LU R11, [R1+0x85c] ;  /* 0x00085c00010b7983 */ /* 0x000ee80000300800 */
[----:B------:R-:W2:Y:S02]  /*11430*/  LDL.LU R10, [R1+0x858] ;  /* 0x00085800010a7983 */ /* 0x000ea40000300800 */
[----:B------:R-:W-:Y:S02]  /*11440*/  HMMA.16816.F32 R12, R4, R2, R12 ;  /* 0x00000002040c723c */ /* 0x000fe4000000180c */
[----:B------:R-:W4:Y:S04]  /*11450*/  LDL R2, [R1+0x20] ;  /* 0x0000200001027983 */ /* 0x000f280000100800 */
[----:B------:R-:W4:Y:S04]  /*11460*/  LDL R3, [R1+0x24] ;  /* 0x0000240001037983 */ /* 0x000f280000100800 */
[----:B------:R-:W4:Y:S01]  /*11470*/  LDL.LU R8, [R1+0x854] ;  /* 0x0008540001087983 */ /* 0x000f220000300800 */
[----:B---3--:R-:W-:-:S02]  /*11480*/  IMAD R0, R0, 0x100, R11 ;  /* 0x0000010000007824 */ /* 0x008fc400078e020b */
[----:B--2---:R-:W-:Y:S02]  /*11490*/  IMAD R26, R26, 0x100, R10 ;  /* 0x000001001a1a7824 */ /* 0x004fe400078e020a */
[----:B----4-:R-:W-:Y:S02]  /*114a0*/  IMAD R9, R9, 0x100, R8 ;  /* 0x0000010009097824 */ /* 0x010fe400078e0208 */
[----:B------:R-:W2:Y:S04]  /*114b0*/  LDL.LU R8, [R1+0x850] ;  /* 0x0008500001087983 */ /* 0x000ea80000300800 */
[----:B------:R0:W-:Y:S04]  /*114c0*/  STL [R1+0x30], R9 ;  /* 0x0000300901007387 */ /* 0x0001e80000100800 */
[----:B0-----:R-:W2:Y:S04]  /*114d0*/  LDL.LU R9, [R1+0x84c] ;  /* 0x00084c0001097983 */ /* 0x001ea80000300800 */
[----:B------:R-:W2:Y:S04]  /*114e0*/  LDL.LU R10, [R1+0x848] ;  /* 0x00084800010a7983 */ /* 0x000ea80000300800 */
[----:B------:R-:W2:Y:S01]  /*114f0*/  LDL.LU R11, [R1+0x844] ;  /* 0x00084400010b7983 */ /* 0x000ea20000300800 */
[----:B------:R-:W-:-:S02]  /*11500*/  F2FP.F16.E4M3.UNPACK_B R2, R2 ;  /* 0x00000002ff02723e */ /* 0x000fc400020006ff */
[----:B------:R-:W-:-:S07]  /*11510*/  F2FP.F16.E4M3.UNPACK_B R3, R3 ;  /* 0x00000003ff03723e */ /* 0x000fce00020006ff */
[----:B--2---:R-:W-:Y:S01]  /*11520*/  HMMA.16816.F32 R4, R4, R2, R8 ;  /* 0x000000020404723c */ /* 0x004fe20000001808 */
[----:B------:R-:W2:Y:S01]  /*11530*/  LDL.LU R11, [R1+0x30] ;  /* 0x00003000010b7983 */ /* 0x000ea20000300800 */
[----:B------:R-:W-:Y:S02]  /*11540*/  F2FP.F16.E4M3.UNPACK_B R8, R29 ;  /* 0x0000001dff08723e */ /* 0x000fe400020006ff */
[----:B------:R-:W-:Y:S01]  /*11550*/  F2FP.F16.E4M3.UNPACK_B R9, R26 ;  /* 0x0000001aff09723e */ /* 0x000fe200020006ff */
[----:B------:R-:W3:Y:S01]  /*11560*/  LDL.LU R29, [R1+0x19c] ;  /* 0x00019c00011d7983 */ /* 0x000ee20000300800 */
[----:B------:R-:W-:Y:S02]  /*11570*/  F2FP.F16.E4M3.UNPACK_B R2, R24.H1 ;  /* 0x00000018ff02723e */ /* 0x000fe400030006ff */
[----:B------:R-:W-:Y:S01]  /*11580*/  F2FP.F16.E4M3.UNPACK_B R3, R25.H1 ;  /* 0x00000019ff03723e */ /* 0x000fe200030006ff */
[----:B------:R-:W3:Y:S01]  /*11590*/  LDL.LU R26, [R1+0x840] ;  /* 0x00084000011a7983 */ /* 0x000ee20000300800 */
[----:B--2---:R-:W-:-:S02]  /*115a0*/  F2FP.F16.E4M3.UNPACK_B R10, R11 ;  /* 0x0000000bff0a723e */ /* 0x004fc400020006ff */
[----:B------:R-:W-:Y:S02]  /*115b0*/  F2FP.F16.E4M3.UNPACK_B R11, R0 ;  /* 0x00000000ff0b723e */ /* 0x000fe400020006ff */
[----:B------:R-:W2:Y:S04]  /*115c0*/  LDL.LU R0, [R1+0x83c] ;  /* 0x00083c0001007983 */ /* 0x000ea80000300800 */
[----:B------:R-:W2:Y:S01]  /*115d0*/  LDL.LU R24, [R1+0x190] ;  /* 0x0001900001187983 */ /* 0x000ea20000300800 */
[----:B------:R-:W-:Y:S03]  /*115e0*/  HMMA.16816.F32 R16, R8, R2, R16 ;  /* 0x000000020810723c */ /* 0x000fe60000001810 */
[----:B------:R-:W4:Y:S04]  /*115f0*/  LDL.LU R25, [R1+0x1a4] ;  /* 0x0001a40001197983 */ /* 0x000f280000300800 */
[----:B------:R-:W2:Y:S04]  /*11600*/  LDL.LU R2, [R1] ;  /* 0x0000000001027983 */ /* 0x000ea80000300800 */
[----:B------:R-:W3:Y:S01]  /*11610*/  LDL.LU R3, [R1+0x4] ;  /* 0x0000040001037983 */ /* 0x000ee20000300800 */
[----:B--2---:R-:W-:-:S02]  /*11620*/  F2FP.F16.E4M3.UNPACK_B R2, R2.H1 ;  /* 0x00000002ff02723e */ /* 0x004fc400030006ff */
[----:B---3--:R-:W-:-:S07]  /*11630*/  F2FP.F16.E4M3.UNPACK_B R3, R3.H1 ;  /* 0x00000003ff03723e */ /* 0x008fce00030006ff */
[----:B------:R-:W-:Y:S01]  /*11640*/  HMMA.16816.F32 R20, R8, R2, R20 ;  /* 0x000000020814723c */ /* 0x000fe20000001814 */
[----:B------:R-:W2:Y:S04]  /*11650*/  LDL.LU R2, [R1+0x10] ;  /* 0x0000100001027983 */ /* 0x000ea80000300800 */
[----:B------:R-:W3:Y:S01]  /*11660*/  LDL.LU R3, [R1+0x14] ;  /* 0x0000140001037983 */ /* 0x000ee20000300800 */
[----:B------:R-:W-:Y:S01]  /*11670*/  IMAD R24, R24, 0x100, R0 ;  /* 0x0000010018187824 */ /* 0x000fe200078e0200 */
[----:B--2---:R-:W-:Y:S02]  /*11680*/  F2FP.F16.E4M3.UNPACK_B R2, R2.H1 ;  /* 0x00000002ff02723e */ /* 0x004fe400030006ff */
[----:B---3--:R-:W-:-:S07]  /*11690*/  F2FP.F16.E4M3.UNPACK_B R3, R3.H1 ;  /* 0x00000003ff03723e */ /* 0x008fce00030006ff */
[----:B------:R-:W-:Y:S01]  /*116a0*/  HMMA.16816.F32 R12, R8, R2, R12 ;  /* 0x00000002080c723c */ /* 0x000fe2000000180c */
[----:B------:R-:W2:Y:S04]  /*116b0*/  LDL.LU R2, [R1+0x20] ;  /* 0x0000200001027983 */ /* 0x000ea80000300800 */
[----:B------:R-:W3:Y:S04]  /*116c0*/  LDL.LU R3, [R1+0x24] ;  /* 0x0000240001037983 */ /* 0x000ee80000300800 */
[----:B------:R-:W4:Y:S01]  /*116d0*/  LDL.LU R0, [R1+0x838] ;  /* 0x0008380001007983 */ /* 0x000f220000300800 */
[----:B------:R-:W-:-:S02]  /*116e0*/  IMAD R29, R29, 0x100, R26 ;  /* 0x000001001d1d7824 */ /* 0x000fc400078e021a */
[----:B------:R-:W-:Y:S02]  /*116f0*/  IMAD R28, R28, 0x100, R27 ;  /* 0x000001001c1c7824 */ /* 0x000fe400078e021b */
[----:B----4-:R-:W-:Y:S02]  /*11700*/  IMAD R25, R25, 0x100, R0 ;  /* 0x0000010019197824 */ /* 0x010fe400078e0200 */
[----:B------:R-:W4:Y:S04]  /*11710*/  LDL.LU R0, [R1+0x834] ;  /* 0x0008340001007983 */ /* 0x000f280000300800 */
[----:B------:R-:W4:Y:S04]  /*11720*/  LDL.LU R26, [R1+0x830] ;  /* 0x00083000011a7983 */ /* 0x000f280000300800 */
[----:B------:R-:W4:Y:S01]  /*11730*/  LDL.LU R27, [R1+0x82c] ;  /* 0x00082c00011b7983 */ /* 0x000f220000300800 */
[----:B--2---:R-:W-:-:S02]  /*11740*/  F2FP.F16.E4M3.UNPACK_B R2, R2.H1 ;  /* 0x00000002ff02723e */ /* 0x004fc400030006ff */
[----:B---3--:R-:W-:-:S07]  /*11750*/  F2FP.F16.E4M3.UNPACK_B R3, R3.H1 ;  /* 0x00000003ff03723e */ /* 0x008fce00030006ff */
[----:B------:R-:W-:Y:S01]  /*11760*/  HMMA.16816.F32 R8, R8, R2, R4 ;  /* 0x000000020808723c */ /* 0x000fe20000001804 */
[----:B------:R-:W-:Y:S02]  /*11770*/  F2FP.F16.E4M3.UNPACK_B R4, R24 ;  /* 0x00000018ff04723e */ /* 0x000fe400020006ff */
[----:B------:R-:W-:Y:S01]  /*11780*/  F2FP.F16.E4M3.UNPACK_B R6, R25 ;  /* 0x00000019ff06723e */ /* 0x000fe200020006ff */
[----:B------:R-:W2:Y:S01]  /*11790*/  LDL.LU R24, [R1+0x230] ;  /* 0x0002300001187983 */ /* 0x000ea20000300800 */
[----:B------:R-:W-:Y:S02]  /*117a0*/  F2FP.F16.E4M3.UNPACK_B R5, R29 ;  /* 0x0000001dff05723e */ /* 0x000fe400020006ff */
[----:B------:R-:W-:Y:S01]  /*117b0*/  F2FP.F16.E4M3.UNPACK_B R7, R28 ;  /* 0x0000001cff07723e */ /* 0x000fe200020006ff */
[----:B------:R-:W3:Y:S04]  /*117c0*/  LDL.LU R25, [R1+0x250] ;  /* 0x0002500001197983 */ /* 0x000ee80000300800 */
[----:B------:R-:W2:Y:S04]  /*117d0*/  LDL.LU R29, [R1+0x244] ;  /* 0x00024400011d7983 */ /* 0x000ea80000300800 */
[----:B------:R-:W2:Y:S01]  /*117e0*/  LDL.LU R28, [R1+0x828] ;  /* 0x00082800011c7983 */ /* 0x000ea20000300800 */
[----:B----4-:R-:W-:-:S02]  /*117f0*/  F2FP.F16.E4M3.UNPACK_B R2, R26 ;  /* 0x0000001aff02723e */ /* 0x010fc400020006ff */
[----:B------:R-:W-:-:S07]  /*11800*/  F2FP.F16.E4M3.UNPACK_B R3, R27 ;  /* 0x0000001bff03723e */ /* 0x000fce00020006ff */
[----:B------:R-:W-:Y:S01]  /*11810*/  HMMA.16816.F32 R16, R4, R2, R16 ;  /* 0x000000020410723c */ /* 0x000fe20000001810 */
[----:B------:R-:W4:Y:S04]  /*11820*/  LDL R2, [R1+0x8] ;  /* 0x0000080001027983 */ /* 0x000f280000100800 */
[----:B------:R-:W2:Y:S01]  /*11830*/  LDL R3, [R1+0xc] ;  /* 0x00000c0001037983 */ /* 0x000ea20000100800 */
[----:B----4-:R-:W-:Y:S02]  /*11840*/  F2FP.F16.E4M3.UNPACK_B R2, R2 ;  /* 0x00000002ff02723e */ /* 0x010fe400020006ff */
[----:B--2---:R-:W-:-:S07]  /*11850*/  F2FP.F16.E4M3.UNPACK_B R3, R3 ;  /* 0x00000003ff03723e */ /* 0x004fce00020006ff */
[----:B------:R-:W-:Y:S01]  /*11860*/  HMMA.16816.F32 R20, R4, R2, R20 ;  /* 0x000000020414723c */ /* 0x000fe20000001814 */
[----:B------:R-:W-:Y:S02]  /*11870*/  F2FP.F16.E4M3.UNPACK_B R2, R28 ;  /* 0x0000001cff02723e */ /* 0x000fe400020006ff */
[----:B------:R-:W-:-:S07]  /*11880*/  F2FP.F16.E4M3.UNPACK_B R3, R0 ;  /* 0x00000000ff03723e */ /* 0x000fce00020006ff */
[----:B------:R-:W-:Y:S09]  /*11890*/  HMMA.16816.F32 R12, R4, R2, R12 ;  /* 0x00000002040c723c */ /* 0x000ff2000000180c */
[----:B------:R0:W-:Y:S04]  /*118a0*/  STL.64 [R1+0x820], R22 ;  /* 0x0008201601007387 */ /* 0x0001e80000100a00 */
[----:B0-----:R-:W2:Y:S04]  /*118b0*/  LDL.LU R22, [R1+0x25c] ;  /* 0x00025c0001167983 */ /* 0x001ea80000300800 */
[----:B------:R-:W4:Y:S04]  /*118c0*/  LDL.LU R23, [R1+0x38] ;  /* 0x0000380001177983 */ /* 0x000f280000300800 */
[----:B------:R0:W-:Y:S04]  /*118d0*/  STL.64 [R1+0x818], R20 ;  /* 0x0008181401007387 */ /* 0x0001e80000100a00 */
[----:B0-----:R-:W2:Y:S04]  /*118e0*/  LDL.LU R20, [R1+0x248] ;  /* 0x0002480001147983 */ /* 0x001ea80000300800 */
[----:B------:R-:W2:Y:S04]  /*118f0*/  LDL.LU R21, [R1+0x260] ;  /* 0x0002600001157983 */ /* 0x000ea80000300800 */
[----:B------:R-:W2:Y:S04]  /*11900*/  LDL R2, [R1+0x28] ;  /* 0x0000280001027983 */ /* 0x000ea80000100800 */
[----:B------:R-:W3:Y:S04]  /*11910*/  LDL R3, [R1+0x2c] ;  /* 0x00002c0001037983 */ /* 0x000ee80000100800 */
[----:B------:R0:W-:Y:S04]  /*11920*/  STL.64 [R1+0x810], R14 ;  /* 0x0008100e01007387 */ /* 0x0001e80000100a00 */
[----:B0-----:R-:W4:Y:S04]  /*11930*/  LDL.LU R14, [R1+0x8] ;  /* 0x00000800010e7983 */ /* 0x001f280000300800 */
[----:B------:R-:W4:Y:S04]  /*11940*/  LDL.LU R15, [R1+0xc] ;  /* 0x00000c00010f7983 */ /* 0x000f280000300800 */
[----:B------:R0:W-:Y:S04]  /*11950*/  STL.64 [R1+0x808], R12 ;  /* 0x0008080c01007387 */ /* 0x0001e80000100a00 */
[----:B0-----:R-:W4:Y:S04]  /*11960*/  LDL.LU R12, [R1+0x234] ;  /* 0x00023400010c7983 */ /* 0x001f280000300800 */
[----:B------:R-:W4:Y:S01]  /*11970*/  LDL.LU R13, [R1+0x258] ;  /* 0x00025800010d7983 */ /* 0x000f220000300800 */
[----:B--2---:R-:W-:-:S02]  /*11980*/  F2FP.F16.E4M3.UNPACK_B R2, R2 ;  /* 0x00000002ff02723e */ /* 0x004fc400020006ff */
[----:B---3--:R-:W-:Y:S01]  /*11990*/  F2FP.F16.E4M3.UNPACK_B R3, R3 ;  /* 0x00000003ff03723e */ /* 0x008fe200020006ff */
[----:B------:R-:W-:-:S06]  /*119a0*/  IMAD R29, R29, 0x100, R20 ;  /* 0x000001001d1d7824 */ /* 0x000fcc00078e0214 */
[----:B------:R-:W-:Y:S01]  /*119b0*/  HMMA.16816.F32 R8, R4, R2, R8 ;  /* 0x000000020408723c */ /* 0x000fe20000001808 */
[----:B------:R-:W-:Y:S02]  /*119c0*/  F2FP.F16.E4M3.UNPACK_B R2, R26.H1 ;  /* 0x0000001aff02723e */ /* 0x000fe400030006ff */
[----:B----4-:R-:W-:Y:S01]  /*119d0*/  LOP3.LUT R26, R23, 0x40, RZ, 0x3c, !PT ;  /* 0x00000040171a7812 */ /* 0x010fe200078e3cff */
[----:B------:R-:W-:Y:S02]  /*119e0*/  IMAD R24, R24, 0x100, R12 ;  /* 0x0000010018187824 */ /* 0x000fe400078e020c */
[----:B------:R-:W-:Y:S02]  /*119f0*/  IMAD R12, R22, 0x100, R21 ;  /* 0x00000100160c7824 */ /* 0x000fe400078e0215 */
[----:B------:R-:W0:Y:S11]  /*11a00*/  LDSM.16.M88.4 R20, [R26+UR6] ;  /* 0x000000061a14783b */ /* 0x000e360008000200 */
[----:B------:R1:W-:Y:S01]  /*11a10*/  STL [R1+0x800], R9 ;  /* 0x0008000901007387 */ /* 0x0003e20000100800 */
[----:B------:R-:W-:-:S03]  /*11a20*/  F2FP.F16.E4M3.UNPACK_B R5, R29 ;  /* 0x0000001dff05723e */ /* 0x000fc600020006ff */
[----:B-1----:R-:W2:Y:S04]  /*11a30*/  LDL.LU R9, [R1+0x26c] ;  /* 0x00026c0001097983 */ /* 0x002ea80000300800 */
[----:B------:R1:W-:Y:S04]  /*11a40*/  STL [R1+0x7fc], R10 ;  /* 0x0007fc0a01007387 */ /* 0x0003e80000100800 */
[----:B-1----:R-:W3:Y:S04]  /*11a50*/  LDL.LU R10, [R1+0x27c] ;  /* 0x00027c00010a7983 */ /* 0x002ee80000300800 */
[----:B------:R1:W-:Y:S04]  /*11a60*/  STL [R1+0x7f8], R11 ;  /* 0x0007f80b01007387 */ /* 0x0003e80000100800 */
[----:B-1----:R-:W4:Y:S04]  /*11a70*/  LDL.LU R11, [R1+0x274] ;  /* 0x00027400010b7983 */ /* 0x002f280000300800 */
[----:B------:R-:W2:Y:S04]  /*11a80*/  LDL.LU R29, [R1+0x268] ;  /* 0x00026800011d7983 */ /* 0x000ea80000300800 */
[----:B0-----:R-:W-:Y:S04]  /*11a90*/  STL.64 [R1+0x30], R20 ;  /* 0x0000301401007387 */ /* 0x001fe80000100a00 */
[----:B------:R-:W-:Y:S04]  /*11aa0*/  STL.64 [R1+0x38], R22 ;  /* 0x0000381601007387 */ /* 0x000fe80000100a00 */
[----:B------:R-:W0:Y:S01]  /*11ab0*/  LDSM.16.M88.4 R20, [R26+UR6+0x800] ;  /* 0x000800061a14783b */ /* 0x000e220008000200 */
[----:B------:R-:W-:Y:S01]  /*11ac0*/  IMAD R25, R25, 0x100, R13 ;  /* 0x0000010019197824 */ /* 0x000fe200078e020d */
[----:B------:R-:W-:-:S02]  /*11ad0*/  F2FP.F16.E4M3.UNPACK_B R4, R24 ;  /* 0x00000018ff04723e */ /* 0x000fc400020006ff */
[----:B------:R-:W-:Y:S02]  /*11ae0*/  F2FP.F16.E4M3.UNPACK_B R7, R12 ;  /* 0x0000000cff07723e */ /* 0x000fe400020006ff */
[----:B------:R-:W-:Y:S02]  /*11af0*/  F2FP.F16.E4M3.UNPACK_B R6, R25 ;  /* 0x00000019ff06723e */ /* 0x000fe400020006ff */
[----:B------:R-:W-:Y:S02]  /*11b00*/  F2FP.F16.E4M3.UNPACK_B R24, R14.H1 ;  /* 0x0000000eff18723e */ /* 0x000fe400030006ff */
[----:B------:R-:W-:Y:S02]  /*11b10*/  F2FP.F16.E4M3.UNPACK_B R25, R15.H1 ;  /* 0x0000000fff19723e */ /* 0x000fe400030006ff */
[----:B------:R-:W1:Y:S04]  /*11b20*/  LDSM.16.M88.4 R12, [R26+UR6+0x1000] ;  /* 0x001000061a0c783b */ /* 0x000e680008000200 */
[----:B0-----:R-:W-:Y:S04]  /*11b30*/  STL.64 [R1+0x40], R20 ;  /* 0x0000401401007387 */ /* 0x001fe80000100a00 */
[----:B------:R0:W-:Y:S04]  /*11b40*/  STL.64 [R1+0x48], R22 ;  /* 0x0000481601007387 */ /* 0x0001e80000100a00 */
[----:B0-----:R-:W2:Y:S04]  /*11b50*/  LDL.LU.64 R22, [R1+0x820] ;  /* 0x0008200001167983 */ /* 0x001ea80000300a00 */
[----:B------:R-:W2:Y:S01]  /*11b60*/  LDL.LU.64 R20, [R1+0x818] ;  /* 0x0008180001147983 */ /* 0x000ea20000300a00 */
[----:B------:R-:W-:-:S03]  /*11b70*/  F2FP.F16.E4M3.UNPACK_B R3, R27.H1 ;  /* 0x0000001bff03723e */ /* 0x000fc600030006ff */
[----:B-1----:R0:W-:Y:S04]  /*11b80*/  STL.64 [R1], R12 ;  /* 0x0000000c01007387 */ /* 0x0021e80000100a00 */
[C---:B------:R-:W-:Y:S01]  /*11b90*/  HMMA.16816.F32 R16, R4.reuse, R2, R16 ;  /* 0x000000020410723c */ /* 0x040fe20000001810 */
[----:B------:R-:W-:Y:S01]  /*11ba0*/  F2FP.F16.E4M3.UNPACK_B R2, R28.H1 ;  /* 0x0000001cff02723e */ /* 0x000fe200030006ff */
[----:B------:R-:W-:Y:S01]  /*11bb0*/  IMAD.MOV.U32 R28, RZ, RZ, R15 ;  /* 0x000000ffff1c7224 */ /* 0x000fe200078e000f */
[----:B------:R-:W-:Y:S01]  /*11bc0*/  F2FP.F16.E4M3.UNPACK_B R3, R0.H1 ;  /* 0x00000000ff03723e */ /* 0x000fe200030006ff */
[----:B------:R-:W-:Y:S02]  /*11bd0*/  IMAD.MOV.U32 R0, RZ, RZ, R14 ;  /* 0x000000ffff007224 */ /* 0x000fe400078e000e */
[----:B------:R-:W3:Y:S04]  /*11be0*/  LDL.LU.64 R14, [R1+0x810] ;  /* 0x00081000010e7983 */ /* 0x000ee80000300a00 */
[----:B0-----:R-:W3:Y:S04]  /*11bf0*/  LDL.LU.64 R12, [R1+0x808] ;  /* 0x00080800010c7983 */ /* 0x001ee80000300a00 */
[----:B------:R0:W-:Y:S04]  /*11c00*/  STL [R1+0x7cc], R28 ;  /* 0x0007cc1c01007387 */ /* 0x0001e80000100800 */
[----:B0-----:R-:W4:Y:S04]  /*11c10*/  LDL.LU R28, [R1+0x280] ;  /* 0x00028000011c7983 */ /* 0x001f280000300800 */
[----:B------:R0:W-:Y:S04]  /*11c20*/  STL [R1+0x7c8], R0 ;  /* 0x0007c80001007387 */ /* 0x0001e80000100800 */
[----:B0-----:R-:W4:Y:S01]  /*11c30*/  LDL.LU R0, [R1+0x284] ;  /* 0x0002840001007983 */ /* 0x001f220000300800 */
[C---:B--2---:R-:W-:Y:S03]  /*11c40*/  HMMA.16816.F32 R20, R4.reuse, R24, R20 ;  /* 0x000000180414723c */ /* 0x044fe60000001814 */
[----:B------:R-:W0:Y:S05]  /*11c50*/  LDSM.16.M88.4 R24, [R26+UR6+0x1800] ;  /* 0x001800061a18783b */ /* 0x000e2a0008000200 */
[----:B---3--:R-:W-:Y:S01]  /*11c60*/  HMMA.16816.F32 R12, R4, R2, R12 ;  /* 0x00000002040c723c */ /* 0x008fe2000000180c */
[----:B------:R-:W2:Y:S04]  /*11c70*/  LDL.LU R2, [R1+0x28] ;  /* 0x0000280001027983 */ /* 0x000ea80000300800 */
[----:B------:R-:W3:Y:S04]  /*11c80*/  LDL.LU R3, [R1+0x2c] ;  /* 0x00002c0001037983 */ /* 0x000ee80000300800 */
[----:B0-----:R0:W-:Y:S04]  /*11c90*/  STL [R1+0x7d4], R26 ;  /* 0x0007d41a01007387 */ /* 0x0011e80000100800 */
[----:B0-----:R-:W4:Y:S04]  /*11ca0*/  LDL.LU R26, [R1+0x270] ;  /* 0x00027000011a7983 */ /* 0x001f280000300800 */
[----:B------:R0:W-:Y:S04]  /*11cb0*/  STL [R1+0x7d0], R27 ;  /* 0x0007d01b01007387 */ /* 0x0001e80000100800 */
[----:B0-----:R-:W2:Y:S01]  /*11cc0*/  LDL.LU R27, [R1+0x278] ;  /* 0x00027800011b7983 */ /* 0x001ea20000300800 */
[----:B------:R-:W-:-:S03]  /*11cd0*/  IMAD R29, R29, 0x100, R9 ;  /* 0x000001001d1d7824 */ /* 0x000fc600078e0209 */
[----:B------:R-:W3:Y:S01]  /*11ce0*/  LDL.LU R9, [R1+0x800] ;  /* 0x0008000001097983 */ /* 0x000ee20000300800 */
[----:B----4-:R-:W-:Y:S02]  /*11cf0*/  IMAD R26, R26, 0x100, R11 ;  /* 0x000001001a1a7824 */ /* 0x010fe400078e020b */
[----:B--2---:R-:W-:Y:S02]  /*11d00*/  IMAD R27, R27, 0x100, R10 ;  /* 0x000001001b1b7824 */ /* 0x004fe400078e020a */
[----:B------:R-:W2:Y:S04]  /*11d10*/  LDL.LU R10, [R1+0x7fc] ;  /* 0x0007fc00010a7983 */ /* 0x000ea80000300800 */
[----:B------:R-:W2:Y:S01]  /*11d20*/  LDL.LU R11, [R1+0x7f8] ;  /* 0x0007f800010b7983 */ /* 0x000ea20000300800 */
[----:B------:R-:W-:-:S02]  /*11d30*/  F2FP.F16.E4M3.UNPACK_B R2, R2.H1 ;  /* 0x00000002ff02723e */ /* 0x000fc400030006ff */
[----:B---3--:R-:W-:-:S07]  /*11d40*/  F2FP.F16.E4M3.UNPACK_B R3, R3.H1 ;  /* 0x00000003ff03723e */ /* 0x008fce00030006ff */
[----:B--2---:R-:W-:Y:S01]  /*11d50*/  HMMA.16816.F32 R8, R4, R2, R8 ;  /* 0x000000020408723c */ /* 0x004fe20000001808 */
[----:B------:R-:W2:Y:S04]  /*11d60*/  LDL R2, [R1+0x30] ;  /* 0x0000300001027983 */ /* 0x000ea80000100800 */
[----:B------:R-:W3:-:S14]  /*11d70*/  LDL R3, [R1+0x34] ;  /* 0x0000340001037983 */ /* 0x000edc0000100800 */
[----:B------:R0:W-:Y:S04]  /*11d80*/  STL [R1+0x7f0], R8 ;  /* 0x0007f00801007387 */ /* 0x0001e80000100800 */
[----:B0-----:R-:W4:Y:S01]  /*11d90*/  LDL.LU R8, [R1+0x29c] ;  /* 0x00029c0001087983 */ /* 0x001f220000300800 */
[----:B------:R-:W-:Y:S02]  /*11da0*/  F2FP.F16.E4M3.UNPACK_B R4, R29 ;  /* 0x0000001dff04723e */ /* 0x000fe400020006ff */
[----:B------:R-:W-:Y:S01]  /*11db0*/  F2FP.F16.E4M3.UNPACK_B R5, R26 ;  /* 0x0000001aff05723e */ /* 0x000fe200020006ff */
[----:B----4-:R0:W-:Y:S04]  /*11dc0*/  STL [R1+0x7f4], R8 ;  /* 0x0007f40801007387 */ /* 0x0101e80000100800 */
[----:B0-----:R-:W4:Y:S04]  /*11dd0*/  LDL.LU R8, [R1+0x28c] ;  /* 0x00028c0001087983 */ /* 0x001f280000300800 */
[----:B------:R0:W-:Y:S04]  /*11de0*/  STL [R1+0x7ec], R9 ;  /* 0x0007ec0901007387 */ /* 0x0001e80000100800 */
[----:B0-----:R-:W2:Y:S04]  /*11df0*/  LDL.LU R9, [R1+0x298] ;  /* 0x0002980001097983 */ /* 0x001ea80000300800 */
[----:B------:R0:W-:Y:S04]  /*11e00*/  STL [R1+0x7e8], R10 ;  /* 0x0007e80a01007387 */ /* 0x0001e80000100800 */
[----:B0-----:R-:W2:Y:S04]  /*11e10*/  LDL.LU R10, [R1+0x294] ;  /* 0x00029400010a7983 */ /* 0x001ea80000300800 */
[----:B------:R0:W-:Y:S04]  /*11e20*/  STL [R1+0x7e4], R11 ;  /* 0x0007e40b01007387 */ /* 0x0001e80000100800 */
[----:B0-----:R-:W2:Y:S04]  /*11e30*/  LDL.LU R11, [R1+0x2a4] ;  /* 0x0002a400010b7983 */ /* 0x001ea80000300800 */
[----:B------:R-:W4:Y:S04]  /*11e40*/  LDL.LU R29, [R1+0x288] ;  /* 0x00028800011d7983 */ /* 0x000f280000300800 */
[----:B------:R-:W2:Y:S04]  /*11e50*/  LDL.LU R26, [R1+0x2bc] ;  /* 0x0002bc00011a7983 */ /* 0x000ea80000300800 */
[----:B--2---:R0:W-:Y:S04]  /*11e60*/  STL [R1+0x7d8], R26 ;  /* 0x0007d81a01007387 */ /* 0x0041e80000100800 */
[----:B0-----:R-:W2:Y:S01]  /*11e70*/  LDL.LU R26, [R1+0x2ac] ;  /* 0x0002ac00011a7983 */ /* 0x001ea20000300800 */
[----:B------:R-:W-:Y:S01]  /*11e80*/  F2FP.F16.E4M3.UNPACK_B R6, R27 ;  /* 0x0000001bff06723e */ /* 0x000fe200020006ff */
[----:B------:R-:W-:-:S02]  /*11e90*/  IMAD R0, R28, 0x100, R0 ;  /* 0x000001001c007824 */ /* 0x000fc400078e0200 */
[----:B--2---:R0:W-:Y:S04]  /*11ea0*/  STL [R1+0x7dc], R26 ;  /* 0x0007dc1a01007387 */ /* 0x0041e80000100800 */
[----:B0-----:R-:W2:Y:S04]  /*11eb0*/  LDL.LU R26, [R1+0x2a0] ;  /* 0x0002a000011a7983 */ /* 0x001ea80000300800 */
[----:B------:R-:W2:Y:S01]  /*11ec0*/  LDL.LU R27, [R1+0x2b4] ;  /* 0x0002b400011b7983 */ /* 0x000ea20000300800 */
[----:B------:R-:W-:Y:S02]  /*11ed0*/  F2FP.F16.E4M3.UNPACK_B R7, R0 ;  /* 0x00000000ff07723e */ /* 0x000fe400020006ff */
[----:B------:R-:W-:-:S02]  /*11ee0*/  F2FP.F16.E4M3.UNPACK_B R2, R2 ;  /* 0x00000002ff02723e */ /* 0x000fc400020006ff */
[----:B---3--:R-:W-:-:S07]  /*11ef0*/  F2FP.F16.E4M3.UNPACK_B R3, R3 ;  /* 0x00000003ff03723e */ /* 0x008fce00020006ff */
[----:B------:R-:W-:Y:S01]  /*11f00*/  HMMA.16816.F32 R16, R4, R2, R16 ;  /* 0x000000020410723c */ /* 0x000fe20000001810 */
[----:B--2---:R0:W-:Y:S04]  /*11f10*/  STL [R1+0x7e0], R27 ;  /* 0x0007e01b01007387 */ /* 0x0041e80000100800 */
[----:B0-----:R-:W2:Y:S04]  /*11f20*/  LDL.LU R27, [R1+0x290] ;  /* 0x00029000011b7983 */ /* 0x001ea80000300800 */
[----:B------:R-:W3:Y:S04]  /*11f30*/  LDL.LU R28, [R1+0x2c4] ;  /* 0x0002c400011c7983 */ /* 0x000ee80000300800 */
[----:B------:R-:W3:Y:S04]  /*11f40*/  LDL.LU R0, [R1+0x2c0] ;  /* 0x0002c00001007983 */ /* 0x000ee80000300800 */
[----:B------:R-:W2:Y:S04]  /*11f50*/  LDL R2, [R1+0x40] ;  /* 0x0000400001027983 */ /* 0x000ea80000100800 */
[----:B------:R-:W3:Y:S01]  /*11f60*/  LDL R3, [R1+0x44] ;  /* 0x0000440001037983 */ /* 0x000ee20000100800 */
[----:B----4-:R-:W-:Y:S01]  /*11f70*/  IMAD R29, R29, 0x100, R8 ;  /* 0x000001001d1d7824 */ /* 0x010fe200078e0208 */
[----:B--2---:R-:W-:-:S02]  /*11f80*/  F2FP.F16.E4M3.UNPACK_B R2, R2 ;  /* 0x00000002ff02723e */ /* 0x004fc400020006ff */
[----:B---3--:R-:W-:-:S07]  /*11f90*/  F2FP.F16.E4M3.UNPACK_B R3, R3 ;  /* 0x00000003ff03723e */ /* 0x008fce00020006ff */
[----:B------:R-:W-:Y:S01]  /*11fa0*/  HMMA.16816.F32 R20, R4, R2, R20 ;  /* 0x000000020414723c */ /* 0x000fe20000001814 */
[----:B------:R-:W2:Y:S04]  /*11fb0*/  LDL R2, [R1] ;  /* 0x0000000001027983 */ /* 0x000ea80000100800 */
[----:B------:R-:W3:Y:S04]  /*11fc0*/  LDL R3, [R1+0x4] ;  /* 0x0000040001037983 */ /* 0x000ee80000100800 */
[----:B------:R-:W4:Y:S01]  /*11fd0*/  LDL.LU R8, [R1+0x7f4] ;  /* 0x0007f40001087983 */ /* 0x000f220000300800 */
[----:B------:R-:W-:-:S02]  /*11fe0*/  IMAD R27, R27, 0x100, R10 ;  /* 0x000001001b1b7824 */ /* 0x000fc400078e020a */
[----:B------:R-:W-:Y:S02]  /*11ff0*/  IMAD R26, R26, 0x100, R11 ;  /* 0x000001001a1a7824 */ /* 0x000fe400078e020b */
[----:B----4-:R-:W-:Y:S02]  /*12000*/  IMAD R9, R9, 0x100, R8 ;  /* 0x0000010009097824 */ /* 0x010fe400078e0208 */
[----:B------:R-:W4:Y:S04]  /*12010*/  LDL.LU R8, [R1+0x7f0] ;  /* 0x0007f00001087983 */ /* 0x000f280000300800 */
[----:B------:R0:W-:Y:S04]  /*12020*/  STL [R1+0x10], R9 ;  /* 0x0000100901007387 */ /* 0x0001e80000100800 */
[----:B0-----:R-:W4:Y:S04]  /*12030*/  LDL.LU R9, [R1+0x7ec] ;  /* 0x0007ec0001097983 */ /* 0x001f280000300800 */
[----:B------:R-:W4:Y:S04]  /*12040*/  LDL.LU R10, [R1+0x7e8] ;  /* 0x0007e800010a7983 */ /* 0x000f280000300800 */
[----:B------:R-:W4:Y:S01]  /*12050*/  LDL.LU R11, [R1+0x7e4] ;  /* 0x0007e400010b7983 */ /* 0x000f220000300800 */
[----:B--2---:R-:W-:-:S02]  /*12060*/  F2FP.F16.E4M3.UNPACK_B R2, R2 ;  /* 0x00000002ff02723e */ /* 0x004fc400020006ff */
[----:B---3--:R-:W-:-:S07]  /*12070*/  F2FP.F16.E4M3.UNPACK_B R3, R3 ;  /* 0x00000003ff03723e */ /* 0x008fce00020006ff */
[----:B------:R-:W-:Y:S01]  /*12080*/  HMMA.16816.F32 R12, R4, R2, R12 ;  /* 0x00000002040c723c */ /* 0x000fe2000000180c */
[----:B------:R-:W-:Y:S02]  /*12090*/  F2FP.F16.E4M3.UNPACK_B R2, R24 ;  /* 0x00000018ff02723e */ /* 0x000fe400020006ff */
[----:B------:R-:W-:-:S07]  /*120a0*/  F2FP.F16.E4M3.UNPACK_B R3, R25 ;  /* 0x00000019ff03723e */ /* 0x000fce00020006ff */
[----:B----4-:R-:W-:Y:S01]  /*120b0*/  HMMA.16816.F32 R8, R4, R2, R8 ;  /* 0x000000020408723c */ /* 0x010fe20000001808 */
[----:B------:R-:W2:Y:S04]  /*120c0*/  LDL.LU R7, [R1+0x10] ;  /* 0x0000100001077983 */ /* 0x000ea80000300800 */
[----:B------:R-:W3:Y:S04]  /*120d0*/  LDL.LU R2, [R1+0x30] ;  /* 0x0000300001027983 */ /* 0x000ee80000300800 */
[----:B------:R-:W4:Y:S01]  /*120e0*/  LDL.LU R3, [R1+0x34] ;  /* 0x0000340001037983 */ /* 0x000f220000300800 */
[----:B------:R-:W-:-:S02]  /*120f0*/  F2FP.F16.E4M3.UNPACK_B R4, R29 ;  /* 0x0000001dff04723e */ /* 0x000fc400020006ff */
[----:B------:R-:W-:Y:S01]  /*12100*/  F2FP.F16.E4M3.UNPACK_B R5, R27 ;  /* 0x0000001bff05723e */ /* 0x000fe200020006ff */
[----:B------:R-:W4:Y:S04]  /*12110*/  LDL.LU R29, [R1+0x2b0] ;  /* 0x0002b000011d7983 */ /* 0x000f280000300800 */
[----:B------:R-:W4:Y:S01]  /*12120*/  LDL.LU R27, [R1+0x7e0] ;  /* 0x0007e000011b7983 */ /* 0x000f220000300800 */
[----:B--2---:R-:W-:Y:S02]  /*12130*/  F2FP.F16.E4M3.UNPACK_B R6, R7 ;  /* 0x00000007ff06723e */ /* 0x004fe400020006ff */
[----:B------:R-:W-:Y:S02]  /*12140*/  F2FP.F16.E4M3.UNPACK_B R7, R26 ;  /* 0x0000001aff07723e */ /* 0x000fe400020006ff */
[----:B---3--:R-:W-:Y:S01]  /*12150*/  F2FP.F16.E4M3.UNPACK_B R2, R2.H1 ;  /* 0x00000002ff02723e */ /* 0x008fe200030006ff */
[----:B------:R-:W2:Y:S01]  /*12160*/  LDL.LU R26, [R1+0x7dc] ;  /* 0x0007dc00011a7983 */ /* 0x000ea20000300800 */
[----:B----4-:R-:W-:-:S07]  /*12170*/  F2FP.F16.E4M3.UNPACK_B R3, R3.H1 ;  /* 0x00000003ff03723e */ /* 0x010fce00030006ff */
[----:B------:R-:W-:Y:S01]  /*12180*/  HMMA.16816.F32 R16, R4, R2, R16 ;  /* 0x000000020410723c */ /* 0x000fe20000001810 */
[----:B------:R-:W3:Y:S04]  /*12190*/  LDL.LU R2, [R1+0x40] ;  /* 0x0000400001027983 */ /* 0x000ee80000300800 */
[----:B------:R-:W4:Y:S01]  /*121a0*/  LDL.LU R3, [R1+0x44] ;  /* 0x0000440001037983 */ /* 0x000f220000300800 */
[----:B---3--:R-:W-:Y:S02]  /*121b0*/  F2FP.F16.E4M3.UNPACK_B R2, R2.H1 ;  /* 0x00000002ff02723e */ /* 0x008fe400030006ff */
[----:B----4-:R-:W-:-:S07]  /*121c0*/  F2FP.F16.E4M3.UNPACK_B R3, R3.H1 ;  /* 0x00000003ff03723e */ /* 0x010fce00030006ff */
[----:B------:R-:W-:Y:S01]  /*121d0*/  HMMA.16816.F32 R20, R4, R2, R20 ;  /* 0x000000020414723c */ /* 0x000fe20000001814 */
[----:B------:R-:W3:Y:S04]  /*121e0*/  LDL.LU R2, [R1] ;  /* 0x0000000001027983 */ /* 0x000ee80000300800 */
[----:B------:R-:W4:Y:S01]  /*121f0*/  LDL.LU R3, [R1+0x4] ;  /* 0x0000040001037983 */ /* 0x000f220000300800 */
[----:B---3--:R-:W-:Y:S02]  /*12200*/  F2FP.F16.E4M3.UNPACK_B R2, R2.H1 ;  /* 0x00000002ff02723e */ /* 0x008fe400030006ff */
[----:B----4-:R-:W-:-:S07]  /*12210*/  F2FP.F16.E4M3.UNPACK_B R3, R3.H1 ;  /* 0x00000003ff03723e */ /* 0x010fce00030006ff */
[C---:B------:R-:W-:Y:S01]  /*12220*/  HMMA.16816.F32 R12, R4.reuse, R2, R12 ;  /* 0x00000002040c723c */ /* 0x040fe2000000180c */
[----:B------:R-:W2:Y:S04]  /*12230*/  LDL.LU R2, [R1+0x2a8] ;  /* 0x0002a80001027983 */ /* 0x000ea80000300800 */
[----:B------:R-:W3:Y:S01]  /*12240*/  LDL.LU R3, [R1+0x2b8] ;  /* 0x0002b80001037983 */ /* 0x000ee20000300800 */
[----:B------:R-:W-:Y:S02]  /*12250*/  F2FP.F16.E4M3.UNPACK_B R24, R24.H1 ;  /* 0x00000018ff18723e */ /* 0x000fe400030006ff */
[----:B------:R-:W-:Y:S01]  /*12260*/  F2FP.F16.E4M3.UNPACK_B R25, R25.H1 ;  /* 0x00000019ff19723e */ /* 0x000fe200030006ff */
[----:B--2---:R-:W-:Y:S02]  /*12270*/  IMAD R2, R2, 0x100, R26 ;  /* 0x0000010002027824 */ /* 0x004fe400078e021a */
[----:B------:R-:W3:Y:S04]  /*12280*/  LDL.LU R26, [R1+0x7d8] ;  /* 0x0007d800011a7983 */ /* 0x000ee80000300800 */
[----:B------:R-:W-:Y:S01]  /*12290*/  HMMA.16816.F32 R8, R4, R24, R8 ;  /* 0x000000180408723c */ /* 0x000fe20000001808 */
[----:B------:R-:W-:-:S02]  /*122a0*/  IMAD R0, R0, 0x100, R28 ;  /* 0x0000010000007824 */ /* 0x000fc400078e021c */
[----:B------:R-:W-:Y:S02]  /*122b0*/  IMAD R29, R29, 0x100, R27 ;  /* 0x000001001d1d7824 */ /* 0x000fe400078e021b */
[----:B------:R-:W-:Y:S02]  /*122c0*/  IMAD.MOV.U32 R7, RZ, RZ, R0 ;  /* 0x000000ffff077224 */ /* 0x000fe400078e0000 */
[----:B---3--:R-:W-:Y:S02]  /*122d0*/  IMAD R3, R3, 0x100, R26 ;  /* 0x0000010003037824 */ /* 0x008fe400078e021a */
[----:B------:R-:W2:Y:S04]  /*122e0*/  LDL.LU R26, [R1+0x7d4] ;  /* 0x0007d400011a7983 */ /* 0x000ea80000300800 */
[----:B------:R-:W3:Y:S04]  /*122f0*/  LDL.LU R27, [R1+0x7d0] ;  /* 0x0007d000011b7983 */ /* 0x000ee80000300800 */
[----:B------:R-:W4:Y:S04]  /*12300*/  LDL.LU R28, [R1+0x7cc] ;  /* 0x0007cc00011c7983 */ /* 0x000f280000300800 */
[----:B------:R-:W2:Y:S04]  /*12310*/  LDL.LU R0, [R1+0x7c8] ;  /* 0x0007c80001007983 */ /* 0x000ea80000300800 */
[----:B------:R-:W2:Y:S04]  /*12320*/  LDL.LU R24, [R1+0x2cc] ;  /* 0x0002cc0001187983 */ /* 0x000ea80000300800 */
[----:B------:R0:W-:Y:S04]  /*12330*/  STL [R1+0x7c0], R8 ;  /* 0x0007c00801007387 */ /* 0x0001e80000100800 */
[----:B0-----:R-:W2:Y:S01]  /*12340*/  LDL.LU R8, [R1+0x2e0] ;  /* 0x0002e00001087983 */ /* 0x001ea20000300800 */
[----:B------:R-:W-:-:S02]  /*12350*/  F2FP.F16.E4M3.UNPACK_B R4, R2 ;  /* 0x00000002ff04723e */ /* 0x000fc400020006ff */
[----:B------:R-:W-:Y:S01]  /*12360*/  F2FP.F16.E4M3.UNPACK_B R6, R3 ;  /* 0x00000003ff06723e */ /* 0x000fe200020006ff */
[----:B--2---:R0:W-:Y:S04]  /*12370*/  STL [R1+0x7c4], R8 ;  /* 0x0007c40801007387 */ /* 0x0041e80000100800 */
[----:B0-----:R-:W2:Y:S04]  /*12380*/  LDL.LU R8, [R1+0x2d0] ;  /* 0x0002d00001087983 */ /* 0x001ea80000300800 */
[----:B------:R-:W3:Y:S04]  /*12390*/  LDL.LU R25, [R1+0x2c8] ;  /* 0x0002c80001197983 */ /* 0x000ee80000300800 */
[----:B------:R0:W-:Y:S04]  /*123a0*/  STL [R1+0x7bc], R9 ;  /* 0x0007bc0901007387 */ /* 0x0001e80000100800 */
[----:B0-----:R-:W3:Y:S04]  /*123b0*/  LDL.LU R9, [R1+0x2dc] ;  /* 0x0002dc0001097983 */ /* 0x001ee80000300800 */
[----:B------:R0:W-:Y:S04]  /*123c0*/  STL [R1+0x7b8], R10 ;  /* 0x0007b80a01007387 */ /* 0x0001e80000100800 */
[----:B0-----:R-:W3:Y:S04]  /*123d0*/  LDL.LU R10, [R1+0x2e4] ;  /* 0x0002e400010a7983 */ /* 0x001ee80000300800 */
[----:B------:R0:W-:Y:S04]  /*123e0*/  STL [R1+0x7b4], R11 ;  /* 0x0007b40b01007387 */ /* 0x0001e80000100800 */
[----:B0-----:R-:W3:Y:S04]  /*123f0*/  LDL.LU R11, [R1+0x2d4] ;  /* 0x0002d400010b7983 */ /* 0x001ee80000300800 */
[----:B------:R-:W3:Y:S04]  /*12400*/  LDL R2, [R1+0x38] ;  /* 0x0000380001027983 */ /* 0x000ee80000100800 */
[----:B------:R-:W4:Y:S01]  /*12410*/  LDL R3, [R1+0x3c] ;  /* 0x00003c0001037983 */ /* 0x000f220000100800 */
[----:B------:R-:W-:-:S02]  /*12420*/  F2FP.F16.E4M3.UNPACK_B R5, R29 ;  /* 0x0000001dff05723e */ /* 0x000fc400020006ff */
[----:B------:R-:W-:Y:S01]  /*12430*/  F2FP.F16.E4M3.UNPACK_B R7, R7 ;  /* 0x00000007ff07723e */ /* 0x000fe200020006ff */
[----:B------:R-:W4:Y:S01]  /*12440*/  LDL.LU R29, [R1+0x2d8] ;  /* 0x0002d800011d7983 */ /* 0x000f220000300800 */
[----:B--2---:R-:W-:Y:S01]  /*12450*/  IMAD R24, R24, 0x100, R8 ;  /* 0x0000010018187824 */ /* 0x004fe200078e0208 */
[----:B---3--:R-:W-:Y:S02]  /*12460*/  F2FP.F16.E4M3.UNPACK_B R2, R2 ;  /* 0x00000002ff02723e */ /* 0x008fe400020006ff */
[----:B----4-:R-:W-:-:S07]  /*12470*/  F2FP.F16.E4M3.UNPACK_B R3, R3 ;  /* 0x00000003ff03723e */ /* 0x010fce00020006ff */
[----:B------:R-:W-:Y:S01]  /*12480*/  HMMA.16816.F32 R16, R4, R2, R16 ;  /* 0x000000020410723c */ /* 0x000fe20000001810 */
[----:B------:R-:W2:Y:S04]  /*12490*/  LDL R2, [R1+0x48] ;  /* 0x0000480001027983 */ /* 0x000ea80000100800 */
[----:B------:R-:W3:Y:S04]  /*124a0*/  LDL R3, [R1+0x4c] ;  /* 0x00004c0001037983 */ /* 0x000ee80000100800 */
[----:B------:R-:W4:Y:S01]  /*124b0*/  LDL.LU R8, [R1+0x7c4] ;  /* 0x0007c40001087983 */ /* 0x000f220000300800 */
[----:B------:R-:W-:-:S02]  /*124c0*/  IMAD R11, R11, 0x100, R10 ;  /* 0x000001000b0b7824 */ /* 0x000fc400078e020a */
[----:B------:R-:W-:Y:S02]  /*124d0*/  IMAD R29, R29, 0x100, R9 ;  /* 0x000001001d1d7824 */ /* 0x000fe400078e0209 */
[----:B----4-:R-:W-:Y:S02]  /*124e0*/  IMAD R25, R25, 0x100, R8 ;  /* 0x0000010019197824 */ /* 0x010fe400078e0208 */
[----:B------:R-:W4:Y:S04]  /*124f0*/  LDL.LU R8, [R1+0x7c0] ;  /* 0x0007c00001087983 */ /* 0x000f280000300800 */
[----:B------:R-:W4:Y:S04]  /*12500*/  LDL.LU R9, [R1+0x7bc] ;  /* 0x0007bc0001097983 */ /* 0x000f280000300800 */
[----:B------:R-:W4:Y:S04]  /*12510*/  LDL.LU R10, [R1+0x7b8] ;  /* 0x0007b800010a7983 */ /* 0x000f280000300800 */
[----:B------:R0:W-:Y:S04]  /*12520*/  STL [R1], R11 ;  /* 0x0000000b01007387 */ /* 0x0001e80000100800 */
[----:B0-----:R-:W4:Y:S01]  /*12530*/  LDL.LU R11, [R1+0x7b4] ;  /* 0x0007b400010b7983 */ /* 0x001f220000300800 */
[----:B--2---:R-:W-:-:S02]  /*12540*/  F2FP.F16.E4M3.UNPACK_B R2, R2 ;  /* 0x00000002ff02723e */ /* 0x004fc400020006ff */
[----:B---3--:R-:W-:-:S07]  /*12550*/  F2FP.F16.E4M3.UNPACK_B R3, R3 ;  /* 0x00000003ff03723e */ /* 0x008fce00020006ff */
[----:B------:R-:W-:Y:S01]  /*12560*/  HMMA.16816.F32 R20, R4, R2, R20 ;  /* 0x000000020414723c */ /* 0x000fe20000001814 */
[----:B------:R-:W-:Y:S02]  /*12570*/  F2FP.F16.E4M3.UNPACK_B R2, R0 ;  /* 0x00000000ff02723e */ /* 0x000fe400020006ff */
[----:B------:R-:W-:-:S07]  /*12580*/  F2FP.F16.E4M3.UNPACK_B R3, R28 ;  /* 0x0000001cff03723e */ /* 0x000fce00020006ff */
[----:B------:R-:W-:Y:S01]  /*12590*/  HMMA.16816.F32 R12, R4, R2, R12 ;  /* 0x00000002040c723c */ /* 0x000fe2000000180c */
[----:B------:R-:W-:Y:S02]  /*125a0*/  F2FP.F16.E4M3.UNPACK_B R2, R26 ;  /* 0x0000001aff02723e */ /* 0x000fe400020006ff */
[----:B------:R-:W-:-:S07]  /*125b0*/  F2FP.F16.E4M3.UNPACK_B R3, R27 ;  /* 0x0000001bff03723e */ /* 0x000fce00020006ff */
[----:B----4-:R-:W-:Y:S01]  /*125c0*/  HMMA.16816.F32 R8, R4, R2, R8 ;  /* 0x000000020408723c */ /* 0x010fe20000001808 */
[----:B------:R-:W2:Y:S04]  /*125d0*/  LDL.LU R2, [R1+0x38] ;  /* 0x0000380001027983 */ /* 0x000ea80000300800 */
[----:B------:R-:W3:Y:S04]  /*125e0*/  LDL.LU R3, [R1+0x3c] ;  /* 0x00003c0001037983 */ /* 0x000ee80000300800 */
[----:B------:R-:W4:Y:S01]  /*125f0*/  LDL.LU R7, [R1] ;  /* 0x0000000001077983 */ /* 0x000f220000300800 */
[----:B------:R-:W-:-:S02]  /*12600*/  F2FP.F16.E4M3.UNPACK_B R4, R24 ;  /* 0x00000018ff04723e */ /* 0x000fc400020006ff */
[----:B------:R-:W-:Y:S01]  /*12610*/  F2FP.F16.E4M3.UNPACK_B R6, R25 ;  /* 0x00000019ff06723e */ /* 0x000fe200020006ff */
[----:B------:R-:W4:Y:S04]  /*12620*/  LDL.LU R24, [R1+0x4c] ;  /* 0x00004c0001187983 */ /* 0x000f280000300800 */
[----:B------:R-:W4:Y:S01]  /*12630*/  LDL.LU R25, [R1+0x48] ;  /* 0x0000480001197983 */ /* 0x000f220000300800 */
[----:B------:R-:W-:Y:S02]  /*12640*/  F2FP.F16.E4M3.UNPACK_B R5, R29 ;  /* 0x0000001dff05723e */ /* 0x000fe400020006ff */
[----:B--2---:R-:W-:Y:S02]  /*12650*/  F2FP.F16.E4M3.UNPACK_B R2, R2.H1 ;  /* 0x00000002ff02723e */ /* 0x004fe400030006ff */
[----:B---3--:R-:W-:-:S02]  /*12660*/  F2FP.F16.E4M3.UNPACK_B R3, R3.H1 ;  /* 0x00000003ff03723e */ /* 0x008fc400030006ff */
[----:B----4-:R-:W-:-:S07]  /*12670*/  F2FP.F16.E4M3.UNPACK_B R7, R7 ;  /* 0x00000007ff07723e */ /* 0x010fce00020006ff */
[C---:B------:R-:W-:Y:S01]  /*12680*/  HMMA.16816.F32 R16, R4.reuse, R2, R16 ;  /* 0x000000020410723c */ /* 0x040fe20000001810 */
[----:B------:R-:W-:Y:S02]  /*12690*/  F2FP.F16.E4M3.UNPACK_B R2, R25.H1 ;  /* 0x00000019ff02723e */ /* 0x000fe400030006ff */
[----:B------:R-:W-:Y:S02]  /*126a0*/  F2FP.F16.E4M3.UNPACK_B R3, R24.H1 ;  /* 0x00000018ff03723e */ /* 0x000fe400030006ff */
[----:B------:R-:W0:Y:S05]  /*126b0*/  LDC R24, c[0x0][0x3a8] ;  /* 0x0000ea00ff187b82 */ /* 0x000e2a0000000800 */
[----:B------:R-:W-:Y:S01]  /*126c0*/  HMMA.16816.F32 R20, R4, R2, R20 ;  /* 0x000000020414723c */ /* 0x000fe20000001814 */
[----:B------:R-:W-:-:S02]  /*126d0*/  F2FP.F16.E4M3.UNPACK_B R2, R0.H1 ;  /* 0x00000000ff02723e */ /* 0x000fc400030006ff */
[----:B------:R-:W2:Y:S01]  /*126e0*/  LDL.LU R0, [R1+0x7b0] ;  /* 0x0007b00001007983 */ /* 0x000ea20000300800 */
[----:B------:R-:W-:-:S03]  /*126f0*/  F2FP.F16.E4M3.UNPACK_B R3, R28.H1 ;  /* 0x0000001cff03723e */ /* 0x000fc600030006ff */
[----:B------:R-:W3:Y:S01]  /*12700*/  LDL.LU R28, [R1+0x7ac] ;  /* 0x0007ac00011c7983 */ /* 0x000ee20000300800 */
[----:B------:R-:W-:Y:S02]  /*12710*/  F2FP.F16.E4M3.UNPACK_B R26, R26.H1 ;  /* 0x0000001aff1a723e */ /* 0x000fe400030006ff */
[----:B------:R-:W-:Y:S01]  /*12720*/  F2FP.F16.E4M3.UNPACK_B R27, R27.H1 ;  /* 0x0000001bff1b723e */ /* 0x000fe200030006ff */
[----:B------:R-:W-:Y:S02]  /*12730*/  USHF.L.U32 UR4, UR39, 0x7, URZ ;  /* 0x0000000727047899 */ /* 0x000fe400080006ff */
[----:B------:R-:W-:Y:S02]  /*12740*/  UIADD3 UR5, UPT, UPT, UR5, -0x1, URZ ;  /* 0xffffffff05057890 */ /* 0x000fe4000fffe0ff */
[----:B------:R-:W-:Y:S02]  /*12750*/  UIADD3 UR10, UP0, UPT, UR4, UR10, URZ ;  /* 0x0000000a040a7290 */ /* 0x000fe4000ff1e0ff */
[----:B------:R-:W-:Y:S02]  /*12760*/  HMMA.16816.F32 R8, R4, R26, R8 ;  /* 0x0000001a0408723c */ /* 0x000fe40000001808 */
[----:B------:R-:W-:-:S02]  /*12770*/  ULEA.HI.X.SX32 UR11, UR4, UR11, 0x1, UP0 ;  /* 0x0000000b040b7291 */ /* 0x000fc400080f0eff */
[----:B------:R-:W-:-:S04]  /*12780*/  UISETP.NE.U32.AND UP0, UPT, UR5, URZ, UPT ;  /* 0x000000ff0500728c */ /* 0x000fc8000bf05070 */
[----:B------:R-:W-:Y:S01]  /*12790*/  HMMA.16816.F32 R12, R4, R2, R12 ;  /* 0x00000002040c723c */ /* 0x000fe2000000180c */
[----:B0-----:R-:W-:Y:S01]  /*127a0*/  IMAD.SHL.U32 R2, R24, 0x80, RZ ;  /* 0x0000008018027824 */ /* 0x001fe200078e00ff */
[----:B------:R-:W-:-:S04]  /*127b0*/  UIADD3 UR12, UPT, UPT, UR12, -0x80, URZ ;  /* 0xffffff800c0c7890 */ /* 0x000fc8000fffe0ff */
[----:B---3--:R-:W-:-:S04]  /*127c0*/  IADD3 R28, P0, PT, R2, R28, RZ ;  /* 0x0000001c021c7210 */ /* 0x008fc80007f1e0ff */
[----:B--2---:R-:W-:Y:S01]  /*127d0*/  LEA.HI.X.SX32 R0, R2, R0, 0x1, P0 ;  /* 0x0000000002007211 */ /* 0x004fe200000f0eff */
[----:B------:R-:W-:Y:S09]  /*127e0*/  BRA.U UP0, `(.L_x_2) ;  /* 0xffffff6900507547 */ /* 0x000ff2000b83ffff */
.L_x_1:
[----:B0-----:R-:W2:Y:S01]  /*127f0*/  LDL.LU R2, [R1+0x7a8] ;  /* 0x0007a80001027983 */ /* 0x001ea20000300800 */
[----:B------:R-:W-:Y:S01]  /*12800*/  F2FP.SATFINITE.E4M3.F32.PACK_AB_MERGE_C R14, R15, R14, RZ ;  /* 0x0000000e0f0e723e */ /* 0x000fe200048070ff */
[----:B------:R-:W0:Y:S01]  /*12810*/  S2R R26, SR_TID.X ;  /* 0x00000000001a7919 */ /* 0x000e220000002100 */
[----:B------:R-:W-:Y:S02]  /*12820*/  F2FP.SATFINITE.E4M3.F32.PACK_AB_MERGE_C R16, R17, R16, RZ ;  /* 0x000000101110723e */ /* 0x000fe400048070ff */
[----:B------:R-:W-:Y:S01]  /*12830*/  F2FP.SATFINITE.E4M3.F32.PACK_AB_MERGE_C R20, R21, R20, RZ ;  /* 0x000000141514723e */ /* 0x000fe200048070ff */
[----:B------:R-:W3:Y:S01]  /*12840*/  LDL.LU R24, [R1+0x7a4] ;  /* 0x0007a40001187983 */ /* 0x000ee20000300800 */
[----:B------:R-:W-:Y:S01]  /*12850*/  F2FP.SATFINITE.E4M3.F32.PACK_AB_MERGE_C R6, R13, R12, RZ ;  /* 0x0000000c0d06723e */ /* 0x000fe200048070ff */
[----:B------:R-:W1:Y:S01]  /*12860*/  S2UR UR5, SR_CgaCtaId ;  /* 0x00000000000579c3 */ /* 0x000e620000008800 */
[----:B------:R-:W-:Y:S01]  /*12870*/  LOP3.LUT R7, R20, 0xffff, RZ, 0xc0, !PT ;  /* 0x0000ffff14077812 */ /* 0x000fe200078ec0ff */
[----:B------:R-:W4:Y:S01]  /*12880*/  LDL.LU R15, [R1+0x748] ;  /* 0x00074800010f7983 */ /* 0x000f220000300800 */
[----:B------:R-:W-:-:S02]  /*12890*/  LOP3.LUT R16, R16, 0xffff, RZ, 0xc0, !PT ;  /* 0x0000ffff10107812 */ /* 0x000fc400078ec0ff */
[----:B------:R-:W-:Y:S01]  /*128a0*/  F2FP.SATFINITE.E4M3.F32.PACK_AB_MERGE_C R8, R9, R8, RZ ;  /* 0x000000080908723e */ /* 0x000fe200048070ff */
[----:B------:R-:W5:Y:S01]  /*128b0*/  LDL.LU R25, [R1+0x264] ;  /* 0x0002640001197983 */ /* 0x000f620000300800 */
[----:B------:R-:W-:Y:S02]  /*128c0*/  LOP3.LUT R6, R6, 0xffff, RZ, 0xc0, !PT ;  /* 0x0000ffff06067812 */ /* 0x000fe400078ec0ff */
[----:B------:R-:W-:Y:S02]  /*128d0*/  F2FP.SATFINITE.E4M3.F32.PACK_AB_MERGE_C R18, R19, R18, RZ ;  /* 0x000000121312723e */ /* 0x000fe400048070ff */
[----:B------:R-:W-:Y:S02]  /*128e0*/  F2FP.SATFINITE.E4M3.F32.PACK_AB_MERGE_C R22, R23, R22, RZ ;  /* 0x000000161716723e */ /* 0x000fe400048070ff */
[----:B------:R-:W-:Y:S01]  /*128f0*/  F2FP.SATFINITE.E4M3.F32.PACK_AB_MERGE_C R10, R11, R10, RZ ;  /* 0x0000000a0b0a723e */ /* 0x000fe200048070ff */
[----:B------:R-:W-:Y:S01]  /*12900*/  UMOV UR4, 0x400 ;  /* 0x0000040000047882 */ /* 0x000fe20000000000 */
[--C-:B------:R-:W-:Y:S01]  /*12910*/  SHF.R.U32.HI R5, RZ, 0x8, R7.reuse ;  /* 0x00000008ff057819 */ /* 0x100fe20000011607 */
[----:B------:R-:W1:Y:S01]  /*12920*/  LDCU.128 UR12, c[0x0][0x390] ;  /* 0x00007200ff0c77ac */ /* 0x000e620008000c00 */
[----:B------:R-:W-:-:S02]  /*12930*/  PRMT R7, R16, 0x3340, R7 ;  /* 0x0000334010077816 */ /* 0x000fc40000000007 */
[----:B------:R-:W-:Y:S01]  /*12940*/  PRMT R12, R6, 0x3340, R1 ;  /* 0x00003340060c7816 */ /* 0x000fe20000000001 */
[----:B------:R-:W1:Y:S01]  /*12950*/  LDCU UR6, c[0x0][0x3b8] ;  /* 0x00007700ff0677ac */ /* 0x000e620008000800 */
[C---:B0-----:R-:W-:Y:S01]  /*12960*/  LOP3.LUT R0, R26.reuse, 0x20, RZ, 0xc0, !PT ;  /* 0x000000201a007812 */ /* 0x041fe200078ec0ff */
[----:B------:R-:W-:Y:S01]  /*12970*/  IMAD.SHL.U32 R4, R26, 0x8, RZ ;  /* 0x000000081a047824 */ /* 0x000fe200078e00ff */
[----:B------:R-:W-:Y:S02]  /*12980*/  SHF.R.S32.HI R9, RZ, 0x3, R26 ;  /* 0x00000003ff097819 */ /* 0x000fe4000001141a */
[----:B------:R-:W-:Y:S01]  /*12990*/  LOP3.LUT R18, R18, 0xffff, RZ, 0xc0, !PT ;  /* 0x0000ffff12127812 */ /* 0x000fe200078ec0ff */
[----:B------:R-:W-:Y:S01]  /*129a0*/  IMAD.SHL.U32 R3, R0, 0x4, RZ ;  /* 0x0000000400037824 */ /* 0x000fe200078e00ff */
[----:B------:R-:W-:Y:S02]  /*129b0*/  SGXT R9, R9, 0x1 ;  /* 0x000000010909781a */ /* 0x000fe40000000200 */
[----:B------:R-:W-:-:S02]  /*129c0*/  LOP3.LUT R11, R22, 0xffff, RZ, 0xc0, !PT ;  /* 0x0000ffff160b7812 */ /* 0x000fc400078ec0ff */
[----:B------:R-:W-:Y:S02]  /*129d0*/  LOP3.LUT R9, R9, 0x140, RZ, 0xc0, !PT ;  /* 0x0000014009097812 */ /* 0x000fe400078ec0ff */
[----:B------:R-:W-:Y:S02]  /*129e0*/  LOP3.LUT R5, R5, 0xffff, RZ, 0xc0, !PT ;  /* 0x0000ffff05057812 */ /* 0x000fe400078ec0ff */
[----:B------:R-:W-:Y:S02]  /*129f0*/  LOP3.LUT R4, R9, 0x38, R4, 0xf8, !PT ;  /* 0x0000003809047812 */ /* 0x000fe400078ef804 */
[----:B------:R-:W-:Y:S01]  /*12a00*/  SHF.R.U32.HI R9, RZ, 0x8, R18 ;  /* 0x00000008ff097819 */ /* 0x000fe20000011612 */
[----:B-1----:R-:W-:Y:S01]  /*12a10*/  ULEA UR4, UR5, UR4, 0x18 ;  /* 0x0000000405047291 */ /* 0x002fe2000f8ec0ff */
[----:B------:R-:W-:Y:S01]  /*12a20*/  LOP3.LUT R10, R10, 0xffff, RZ, 0xc0, !PT ;  /* 0x0000ffff0a0a7812 */ /* 0x000fe200078ec0ff */
[----:B------:R-:W4:Y:S01]  /*12a30*/  LDCU UR5, c[0x0][0x3b4] ;  /* 0x00007680ff0577ac */ /* 0x000f220008000800 */
[----:B------:R-:W-:Y:S01]  /*12a40*/  LEA.HI R21, R26, 0x3c, RZ, 0x1c ;  /* 0x0000003c1a157811 */ /* 0x000fe200078fe0ff */
[----:B------:R-:W-:Y:S01]  /*12a50*/  BAR.SYNC.DEFER_BLOCKING 0x0 ;  /* 0x0000000000007b1d */ /* 0x000fe20000010000 */
[----:B--2---:R-:W-:-:S02]  /*12a60*/  LOP3.LUT R3, R2, R3, RZ, 0xfc, !PT ;  /* 0x0000000302037212 */ /* 0x004fc400078efcff */
[----:B------:R-:W-:-:S04]  /*12a70*/  SHF.R.U32.HI R2, RZ, 0x8, R16 ;  /* 0x00000008ff027819 */ /* 0x000fc80000011610 */
[----:B------:R-:W-:Y:S02]  /*12a80*/  LOP3.LUT R16, R2, 0xffff, RZ, 0xc0, !PT ;  /* 0x0000ffff02107812 */ /* 0x000fe400078ec0ff */
[----:B------:R-:W-:Y:S02]  /*12a90*/  PRMT R2, R7, 0x5410, R12 ;  /* 0x0000541007027816 */ /* 0x000fe4000000000c */
[----:B------:R-:W-:Y:S02]  /*12aa0*/  SHF.R.U32.HI R7, RZ, 0x8, R6 ;  /* 0x00000008ff077819 */ /* 0x000fe40000011606 */
[----:B------:R-:W-:Y:S02]  /*12ab0*/  LOP3.LUT R12, R14, 0xffff, RZ, 0xc0, !PT ;  /* 0x0000ffff0e0c7812 */ /* 0x000fe400078ec0ff */
[----:B------:R-:W-:Y:S02]  /*12ac0*/  LOP3.LUT R14, R7, 0xffff, RZ, 0xc0, !PT ;  /* 0x0000ffff070e7812 */ /* 0x000fe400078ec0ff */
[----:B------:R-:W-:-:S02]  /*12ad0*/  PRMT R6, R18, 0x3340, R11 ;  /* 0x0000334012067816 */ /* 0x000fc4000000000b */
[----:B------:R-:W-:Y:S02]  /*12ae0*/  PRMT R7, R12, 0x3340, R1 ;  /* 0x000033400c077816 */ /* 0x000fe40000000001 */
[----:B------:R-:W-:Y:S02]  /*12af0*/  SHF.R.U32.HI R11, RZ, 0x8, R11 ;  /* 0x00000008ff0b7819 */ /* 0x000fe4000001160b */
[----:B------:R-:W-:Y:S02]  /*12b00*/  SHF.R.U32.HI R12, RZ, 0x8, R12 ;  /* 0x00000008ff0c7819 */ /* 0x000fe4000001160c */
[----:B------:R-:W-:Y:S02]  /*12b10*/  PRMT R5, R16, 0x3340, R5 ;  /* 0x0000334010057816 */ /* 0x000fe40000000005 */
[----:B------:R-:W-:Y:S02]  /*12b20*/  PRMT R14, R14, 0x3340, R1 ;  /* 0x000033400e0e7816 */ /* 0x000fe40000000001 */
[----:B------:R-:W-:-:S02]  /*12b30*/  LOP3.LUT R11, R11, 0xffff, RZ, 0xc0, !PT ;  /* 0x0000ffff0b0b7812 */ /* 0x000fc400078ec0ff */
[----:B------:R-:W-:Y:S01]  /*12b40*/  LOP3.LUT R16, R9, 0xffff, RZ, 0xc0, !PT ;  /* 0x0000ffff09107812 */ /* 0x000fe200078ec0ff */
[----:B------:R-:W-:Y:S01]  /*12b50*/  IMAD.SHL.U32 R9, R0, 0x2, RZ ;  /* 0x0000000200097824 */ /* 0x000fe200078e00ff */
[----:B------:R-:W-:Y:S02]  /*12b60*/  LOP3.LUT R12, R12, 0xffff, RZ, 0xc0, !PT ;  /* 0x0000ffff0c0c7812 */ /* 0x000fe400078ec0ff */
[----:B------:R-:W-:Y:S02]  /*12b70*/  SHF.R.S32.HI R0, RZ, 0x4, R26 ;  /* 0x00000004ff007819 */ /* 0x000fe4000001141a */
[----:B------:R-:W-:Y:S02]  /*12b80*/  PRMT R11, R16, 0x3340, R11 ;  /* 0x00003340100b7816 */ /* 0x000fe4000000000b */
[----:B------:R-:W-:Y:S02]  /*12b90*/  PRMT R12, R12, 0x3340, R1 ;  /* 0x000033400c0c7816 */ /* 0x000fe40000000001 */
[----:B------:R-:W-:-:S02]  /*12ba0*/  PRMT R14, R5, 0x5410, R14 ;  /* 0x00005410050e7816 */ /* 0x000fc4000000000e */
[----:B------:R-:W-:Y:S02]  /*12bb0*/  LOP3.LUT R5, R8, 0xffff, RZ, 0xc0, !PT ;  /* 0x0000ffff08057812 */ /* 0x000fe400078ec0ff */
[----:B---3--:R-:W-:Y:S02]  /*12bc0*/  LOP3.LUT R3, R3, 0x3c, R24, 0xf8, !PT ;  /* 0x0000003c03037812 */ /* 0x008fe400078ef818 */
[----:B------:R-:W-:Y:S02]  /*12bd0*/  LOP3.LUT R13, R4, R9, RZ, 0x3c, !PT ;  /* 0x00000009040d7212 */ /* 0x000fe400078e3cff */
[----:B------:R-:W-:Y:S02]  /*12be0*/  SGXT R4, R0, 0x1 ;  /* 0x000000010004781a */ /* 0x000fe40000000200 */
[----:B------:R-:W-:Y:S02]  /*12bf0*/  PRMT R7, R6, 0x5410, R7 ;  /* 0x0000541006077816 */ /* 0x000fe40000000007 */
[----:B------:R-:W-:-:S02]  /*12c00*/  PRMT R9, R11, 0x5410, R12 ;  /* 0x000054100b097816 */ /* 0x000fc4000000000c */
[--C-:B------:R-:W-:Y:S02]  /*12c10*/  PRMT R2, R2, 0x4210, R5.reuse ;  /* 0x0000421002027816 */ /* 0x100fe40000000005 */
[----:B------:R-:W-:Y:S02]  /*12c20*/  PRMT R5, R14, 0x5210, R5 ;  /* 0x000052100e057816 */ /* 0x000fe40000000005 */
[----:B------:R-:W-:Y:S02]  /*12c30*/  LOP3.LUT R0, R3, 0x4, RZ, 0x3c, !PT ;  /* 0x0000000403007812 */ /* 0x000fe400078e3cff */
[----:B------:R-:W-:Y:S02]  /*12c40*/  LOP3.LUT R4, R13, 0x204, R4, 0xf8, !PT ;  /* 0x000002040d047812 */ /* 0x000fe400078ef804 */
[----:B------:R-:W-:Y:S02]  /*12c50*/  PRMT R11, R7, 0x4210, R10 ;  /* 0x00004210070b7816 */ /* 0x000fe4000000000a */
[----:B------:R-:W-:-:S02]  /*12c60*/  LOP3.LUT R6, R3, 0x40, RZ, 0x3c, !PT ;  /* 0x0000004003067812 */ /* 0x000fc400078e3cff */
[----:B------:R-:W-:Y:S02]  /*12c70*/  PRMT R13, R9, 0x5210, R10 ;  /* 0x00005210090d7816 */ /* 0x000fe4000000000a */
[----:B------:R-:W-:Y:S01]  /*12c80*/  LOP3.LUT R8, R3, 0x44, RZ, 0x3c, !PT ;  /* 0x0000004403087812 */ /* 0x000fe200078e3cff */
[----:B------:R5:W-:Y:S04]  /*12c90*/  STS [R3+UR4], R2 ;  /* 0x0000000203007988 */ /* 0x000be80008000804 */
[----:B------:R-:W-:Y:S04]  /*12ca0*/  STS [R0+UR4+0x200], R5 ;  /* 0x0002000500007988 */ /* 0x000fe80008000804 */
[----:B------:R-:W-:Y:S04]  /*12cb0*/  STS [R6+UR4+0x100], R11 ;  /* 0x0001000b06007988 */ /* 0x000fe80008000804 */
[----:B------:R0:W-:Y:S01]  /*12cc0*/  STS [R8+UR4+0x300], R13 ;  /* 0x0003000d08007988 */ /* 0x0001e20008000804 */
[----:B------:R-:W-:Y:S01]  /*12cd0*/  BAR.SYNC.DEFER_BLOCKING 0x0 ;  /* 0x0000000000007b1d */ /* 0x000fe20000010000 */
[----:B------:R-:W-:-:S02]  /*12ce0*/  LOP3.LUT R14, R4, 0x4, RZ, 0x3c, !PT ;  /* 0x00000004040e7812 */ /* 0x000fc400078e3cff */
[----:B------:R-:W-:-:S03]  /*12cf0*/  SHF.R.U32.HI R24, RZ, 0x4, R26 ;  /* 0x00000004ff187819 */ /* 0x000fc6000001161a */
[----:B------:R-:W1:Y:S04]  /*12d00*/  LDS R9, [R4+UR4] ;  /* 0x0000000404097984 */ /* 0x000e680008000800 */
[----:B------:R-:W2:Y:S04]  /*12d10*/  LDS R7, [R14+UR4] ;  /* 0x000000040e077984 */ /* 0x000ea80008000800 */
[----:B------:R-:W3:Y:S01]  /*12d20*/  LDS R4, [R4+UR4+0x80] ;  /* 0x0000800404047984 */ /* 0x000ee20008000800 */
[----:B------:R-:W-:-:S03]  /*12d30*/  SGXT.U32 R24, R24, 0x2 ;  /* 0x000000021818781a */ /* 0x000fc60000000000 */
[----:B------:R1:W1:Y:S01]  /*12d40*/  LDS R0, [R14+UR4+0x80] ;  /* 0x000080040e007984 */ /* 0x0002620008000800 */
[----:B-----5:R-:W-:Y:S01]  /*12d50*/  LOP3.LUT R3, R25, R24, RZ, 0xfc, !PT ;  /* 0x0000001819037212 */ /* 0x020fe200078efcff */
[C---:B----4-:R-:W-:Y:S01]  /*12d60*/  IMAD R12, R15.reuse, UR5, RZ ;  /* 0x000000050f0c7c24 */ /* 0x050fe2000f8e02ff */
[----:B------:R-:W-:Y:S02]  /*12d70*/  ISETP.GE.AND P0, PT, R15, UR14, PT ;  /* 0x0000000e0f007c0c */ /* 0x000fe4000bf06270 */
[----:B------:R-:W-:Y:S01]  /*12d80*/  LOP3.LUT R15, R25, 0x4, R24, 0xfe, !PT ;  /* 0x00000004190f7812 */ /* 0x000fe200078efe18 */
[----:B0-----:R-:W-:Y:S01]  /*12d90*/  IMAD R13, R3, UR6, RZ ;  /* 0x00000006030d7c24 */ /* 0x001fe2000f8e02ff */
[----:B------:R-:W-:Y:S02]  /*12da0*/  IADD3 R8, P2, PT, R12, UR12, RZ ;  /* 0x0000000c0c087c10 */ /* 0x000fe4000ff5e0ff */
[C---:B------:R-:W-:Y:S01]  /*12db0*/  ISETP.LT.AND P4, PT, R15.reuse, UR15, !P0 ;  /* 0x0000000f0f007c0c */ /* 0x040fe2000c781270 */
[----:B------:R-:W-:Y:S01]  /*12dc0*/  IMAD R15, R15, UR6, RZ ;  /* 0x000000060f0f7c24 */ /* 0x000fe2000f8e02ff */
[----:B------:R-:W-:-:S02]  /*12dd0*/  ISETP.LT.AND P1, PT, R3, UR15, !P0 ;  /* 0x0000000f03007c0c */ /* 0x000fc4000c721270 */
[----:B------:R-:W-:Y:S02]  /*12de0*/  LEA.HI.X.SX32 R3, R12, UR13, 0x1, P2 ;  /* 0x0000000d0c037c11 */ /* 0x000fe400090f0eff */
[----:B------:R-:W-:Y:S02]  /*12df0*/  IADD3 R12, P2, PT, R13, R8, RZ ;  /* 0x000000080d0c7210 */ /* 0x000fe40007f5e0ff */
[C-C-:B------:R-:W-:Y:S02]  /*12e00*/  LOP3.LUT R22, R25.reuse, 0x38, R24.reuse, 0xfe, !PT ;  /* 0x0000003819167812 */ /* 0x140fe400078efe18 */
[C-C-:B------:R-:W-:Y:S02]  /*12e10*/  LOP3.LUT R6, R25.reuse, 0x34, R24.reuse, 0xfe, !PT ;  /* 0x0000003419067812 */ /* 0x140fe400078efe18 */
[C-C-:B------:R-:W-:Y:S02]  /*12e20*/  LOP3.LUT R5, R25.reuse, 0x30, R24.reuse, 0xfe, !PT ;  /* 0x0000003019057812 */ /* 0x140fe400078efe18 */
[----:B------:R-:W-:-:S02]  /*12e30*/  LOP3.LUT R2, R25, 0x2c, R24, 0xfe, !PT ;  /* 0x0000002c19027812 */ /* 0x000fc400078efe18 */
[C-C-:B------:R-:W-:Y:S02]  /*12e40*/  LOP3.LUT R10, R25.reuse, 0x28, R24.reuse, 0xfe, !PT ;  /* 0x00000028190a7812 */ /* 0x140fe400078efe18 */
[C-C-:B------:R-:W-:Y:S02]  /*12e50*/  LOP3.LUT R11, R25.reuse, 0x24, R24.reuse, 0xfe, !PT ;  /* 0x00000024190b7812 */ /* 0x140fe400078efe18 */
[C-C-:B------:R-:W-:Y:S02]  /*12e60*/  LOP3.LUT R18, R25.reuse, 0x20, R24.reuse, 0xfe, !PT ;  /* 0x0000002019127812 */ /* 0x140fe400078efe18 */
[C-C-:B------:R-:W-:Y:S02]  /*12e70*/  LOP3.LUT R19, R25.reuse, 0x1c, R24.reuse, 0xfe, !PT ;  /* 0x0000001c19137812 */ /* 0x140fe400078efe18 */
[C-C-:B------:R-:W-:Y:S02]  /*12e80*/  LOP3.LUT R20, R25.reuse, 0x18, R24.reuse, 0xfe, !PT ;  /* 0x0000001819147812 */ /* 0x140fe400078efe18 */
[----:B------:R-:W-:-:S02]  /*12e90*/  LOP3.LUT R23, R25, 0x14, R24, 0xfe, !PT ;  /* 0x0000001419177812 */ /* 0x000fc400078efe18 */
[C-C-:B------:R-:W-:Y:S02]  /*12ea0*/  LOP3.LUT R17, R25.reuse, 0x10, R24.reuse, 0xfe, !PT ;  /* 0x0000001019117812 */ /* 0x140fe400078efe18 */
[--C-:B------:R-:W-:Y:S02]  /*12eb0*/  LOP3.LUT R16, R25, 0xc, R24.reuse, 0xfe, !PT ;  /* 0x0000000c19107812 */ /* 0x100fe400078efe18 */
[----:B-1----:R-:W-:Y:S02]  /*12ec0*/  IADD3 R14, P3, PT, R15, R8, RZ ;  /* 0x000000080f0e7210 */ /* 0x002fe40007f7e0ff */
[----:B------:R-:W-:Y:S02]  /*12ed0*/  LOP3.LUT R24, R25, 0x8, R24, 0xfe, !PT ;  /* 0x0000000819187812 */ /* 0x000fe400078efe18 */
[----:B------:R-:W-:Y:S02]  /*12ee0*/  LEA.HI.X.SX32 R13, R13, R3, 0x1, P2 ;  /* 0x000000030d0d7211 */ /* 0x000fe400010f0eff */
[----:B------:R-:W-:-:S02]  /*12ef0*/  PRMT R27, R9, 0x7770, RZ ;  /* 0x00007770091b7816 */ /* 0x000fc400000000ff */
[----:B------:R-:W-:Y:S02]  /*12f00*/  LEA.HI.X.SX32 R15, R15, R3, 0x1, P3 ;  /* 0x000000030f0f7211 */ /* 0x000fe400018f0eff */
[----:B--2---:R-:W-:Y:S02]  /*12f10*/  PRMT R29, R7, 0x7770, RZ ;  /* 0x00007770071d7816 */ /* 0x004fe400000000ff */
[----:B------:R-:W-:Y:S01]  /*12f20*/  LOP3.LUT R21, R25, R21, RZ, 0xfc, !PT ;  /* 0x0000001519157212 */ /* 0x000fe200078efcff */
[C---:B------:R-:W-:Y:S01]  /*12f30*/  IMAD R25, R24.reuse, UR6, RZ ;  /* 0x0000000618197c24 */ /* 0x040fe2000f8e02ff */
[----:B------:R-:W-:Y:S01]  /*12f40*/  @P1 STG.E.U8 desc[UR8][R12.64], R27 ;  /* 0x0000001b0c001986 */ /* 0x000fe2000c101108 */
[----:B------:R-:W-:Y:S01]  /*12f50*/  ISETP.LT.AND P2, PT, R24, UR15, !P0 ;  /* 0x0000000f18007c0c */ /* 0x000fe2000c741270 */
[C---:B------:R-:W-:Y:S02]  /*12f60*/  IMAD R26, R16.reuse, UR6, RZ ;  /* 0x00000006101a7c24 */ /* 0x040fe4000f8e02ff */
[----:B------:R0:W-:Y:S01]  /*12f70*/  @P4 STG.E.U8 desc[UR8][R14.64], R29 ;  /* 0x0000001d0e004986 */ /* 0x0001e2000c101108 */
[----:B------:R-:W-:-:S02]  /*12f80*/  ISETP.LT.AND P4, PT, R16, UR15, !P0 ;  /* 0x0000000f10007c0c */ /* 0x000fc4000c781270 */
[-C--:B------:R-:W-:Y:S01]  /*12f90*/  IADD3 R16, P6, PT, R25, R8.reuse, RZ ;  /* 0x0000000819107210 */ /* 0x080fe20007fde0ff */
[C---:B------:R-:W-:Y:S01]  /*12fa0*/  IMAD R24, R17.reuse, UR6, RZ ;  /* 0x0000000611187c24 */ /* 0x040fe2000f8e02ff */
[----:B------:R-:W-:Y:S02]  /*12fb0*/  ISETP.LT.AND P3, PT, R17, UR15, !P0 ;  /* 0x0000000f11007c0c */ /* 0x000fe4000c761270 */
[----:B------:R-:W-:Y:S02]  /*12fc0*/  LEA.HI.X.SX32 R17, R25, R3, 0x1, P6 ;  /* 0x0000000319117211 */ /* 0x000fe400030f0eff */
[C---:B------:R-:W-:Y:S01]  /*12fd0*/  ISETP.LT.AND P1, PT, R23.reuse, UR15, !P0 ;  /* 0x0000000f17007c0c */ /* 0x040fe2000c721270 */
[----:B------:R-:W-:Y:S01]  /*12fe0*/  IMAD R23, R23, UR6, RZ ;  /* 0x0000000617177c24 */ /* 0x000fe2000f8e02ff */
[----:B---3--:R-:W-:Y:S02]  /*12ff0*/  PRMT R25, R4, 0x7770, RZ ;  /* 0x0000777004197816 */ /* 0x008fe400000000ff */
[----:B0-----:R-:W-:-:S03]  /*13000*/  IADD3 R14, P5, PT, R26, R8, RZ ;  /* 0x000000081a0e7210 */ /* 0x001fc60007fbe0ff */
[----:B------:R0:W-:Y:S01]  /*13010*/  @P2 STG.E.U8 desc[UR8][R16.64], R25 ;  /* 0x0000001910002986 */ /* 0x0001e2000c101108 */
[-C--:B------:R-:W-:Y:S02]  /*13020*/  IADD3 R12, P6, PT, R24, R8.reuse, RZ ;  /* 0x00000008180c7210 */ /* 0x080fe40007fde0ff */
[-C--:B------:R-:W-:Y:S02]  /*13030*/  LEA.HI.X.SX32 R15, R26, R3.reuse, 0x1, P5 ;  /* 0x000000031a0f7211 */ /* 0x080fe400028f0eff */
[----:B------:R-:W-:Y:S02]  /*13040*/  PRMT R27, R0, 0x7770, RZ ;  /* 0x00007770001b7816 */ /* 0x000fe400000000ff */
[----:B------:R-:W-:Y:S02]  /*13050*/  LEA.HI.X.SX32 R13, R24, R3, 0x1, P6 ;  /* 0x00000003180d7211 */ /* 0x000fe400030f0eff */
[----:B0-----:R-:W-:Y:S02]  /*13060*/  IADD3 R16, P2, PT, R23, R8, RZ ;  /* 0x0000000817107210 */ /* 0x001fe40007f5e0ff */
[----:B------:R-:W-:-:S02]  /*13070*/  PRMT R29, R9, 0x7771, RZ ;  /* 0x00007771091d7816 */ /* 0x000fc400000000ff */
[----:B------:R-:W-:Y:S02]  /*13080*/  LEA.HI.X.SX32 R17, R23, R3, 0x1, P2 ;  /* 0x0000000317117211 */ /* 0x000fe400010f0eff */
[C---:B------:R-:W-:Y:S01]  /*13090*/  ISETP.LT.AND P2, PT, R20.reuse, UR15, !P0 ;  /* 0x0000000f14007c0c */ /* 0x040fe2000c741270 */
[----:B------:R-:W-:Y:S01]  /*130a0*/  IMAD R20, R20, UR6, RZ ;  /* 0x0000000614147c24 */ /* 0x000fe2000f8e02ff */
[----:B------:R-:W-:Y:S01]  /*130b0*/  PRMT R23, R7, 0x7771, RZ ;  /* 0x0000777107177816 */ /* 0x000fe200000000ff */
[----:B------:R-:W-:Y:S04]  /*130c0*/  @P4 STG.E.U8 desc[UR8][R14.64], R27 ;  /* 0x0000001b0e004986 */ /* 0x000fe8000c101108 */
[----:B------:R0:W-:Y:S01]  /*130d0*/  @P3 STG.E.U8 desc[UR8][R12.64], R29 ;  /* 0x0000001d0c003986 */ /* 0x0001e2000c101108 */
[----:B------:R-:W-:-:S03]  /*130e0*/  ISETP.LT.AND P3, PT, R18, UR15, !P0 ;  /* 0x0000000f12007c0c */ /* 0x000fc6000c761270 */
[----:B------:R1:W-:Y:S01]  /*130f0*/  @P1 STG.E.U8 desc[UR8][R16.64], R23 ;  /* 0x0000001710001986 */ /* 0x0003e2000c101108 */
[C---:B------:R-:W-:Y:S01]  /*13100*/  ISETP.LT.AND P1, PT, R19.reuse, UR15, !P0 ;  /* 0x0000000f13007c0c */ /* 0x040fe2000c721270 */
[----:B------:R-:W-:Y:S01]  /*13110*/  IMAD R19, R19, UR6, RZ ;  /* 0x0000000613137c24 */ /* 0x000fe2000f8e02ff */
[C---:B------:R-:W-:Y:S01]  /*13120*/  ISETP.LT.AND P4, PT, R11.reuse, UR15, !P0 ;  /* 0x0000000f0b007c0c */ /* 0x040fe2000c781270 */
[----:B------:R-:W-:Y:S01]  /*13130*/  IMAD R18, R18, UR6, RZ ;  /* 0x0000000612127c24 */ /* 0x000fe2000f8e02ff */
[-C--:B0-----:R-:W-:Y:S01]  /*13140*/  IADD3 R12, P5, PT, R20, R8.reuse, RZ ;  /* 0x00000008140c7210 */ /* 0x081fe20007fbe0ff */
[----:B------:R-:W-:Y:S01]  /*13150*/  IMAD R11, R11, UR6, RZ ;  /* 0x000000060b0b7c24 */ /* 0x000fe2000f8e02ff */
[----:B------:R-:W-:Y:S02]  /*13160*/  PRMT R25, R4, 0x7771, RZ ;  /* 0x0000777104197816 */ /* 0x000fe400000000ff */
[----:B------:R-:W-:Y:S02]  /*13170*/  LEA.HI.X.SX32 R13, R20, R3, 0x1, P5 ;  /* 0x00000003140d7211 */ /* 0x000fe400028f0eff */
[----:B------:R-:W-:-:S02]  /*13180*/  IADD3 R14, P6, PT, R19, R8, RZ ;  /* 0x00000008130e7210 */ /* 0x000fc40007fde0ff */
[-C--:B-1----:R-:W-:Y:S01]  /*13190*/  IADD3 R16, P5, PT, R18, R8.reuse, RZ ;  /* 0x0000000812107210 */ /* 0x082fe20007fbe0ff */
[----:B------:R0:W-:Y:S01]  /*131a0*/  @P2 STG.E.U8 desc[UR8][R12.64], R25 ;  /* 0x000000190c002986 */ /* 0x0001e2000c101108 */
[-C--:B------:R-:W-:Y:S02]  /*131b0*/  LEA.HI.X.SX32 R15, R19, R3.reuse, 0x1, P6 ;  /* 0x00000003130f7211 */ /* 0x080fe400030f0eff */
[----:B------:R-:W-:Y:S02]  /*131c0*/  PRMT R23, R0, 0x7771, RZ ;  /* 0x0000777100177816 */ /* 0x000fe400000000ff */
[----:B------:R-:W-:Y:S02]  /*131d0*/  LEA.HI.X.SX32 R17, R18, R3, 0x1, P5 ;  /* 0x0000000312117211 */ /* 0x000fe400028f0eff */
[----:B------:R-:W-:Y:S02]  /*131e0*/  PRMT R27, R9, 0x7772, RZ ;  /* 0x00007772091b7816 */ /* 0x000fe400000000ff */
[----:B0-----:R-:W-:-:S02]  /*131f0*/  IADD3 R12, P2, PT, R11, R8, RZ ;  /* 0x000000080b0c7210 */ /* 0x001fc40007f5e0ff */
[----:B------:R-:W-:Y:S02]  /*13200*/  PRMT R29, R7, 0x7772, RZ ;  /* 0x00007772071d7816 */ /* 0x000fe400000000ff */
[----:B------:R-:W-:Y:S01]  /*13210*/  LEA.HI.X.SX32 R13, R11, R3, 0x1, P2 ;  /* 0x000000030b0d7211 */ /* 0x000fe200010f0eff */
[----:B------:R-:W-:Y:S01]  /*13220*/  @P1 STG.E.U8 desc[UR8][R14.64], R23 ;  /* 0x000000170e001986 */ /* 0x000fe2000c101108 */
[----:B------:R-:W-:-:S03]  /*13230*/  IMAD R11, R10, UR6, RZ ;  /* 0x000000060a0b7c24 */ /* 0x000fc6000f8e02ff */
[----:B------:R-:W-:Y:S04]  /*13240*/  @P3 STG.E.U8 desc[UR8][R16.64], R27 ;  /* 0x0000001b10003986 */ /* 0x000fe8000c101108 */
[----:B------:R0:W-:Y:S01]  /*13250*/  @P4 STG.E.U8 desc[UR8][R12.64], R29 ;  /* 0x0000001d0c004986 */ /* 0x0001e2000c101108 */
[C---:B------:R-:W-:Y:S01]  /*13260*/  ISETP.LT.AND P4, PT, R2.reuse, UR15, !P0 ;  /* 0x0000000f02007c0c */ /* 0x040fe2000c781270 */
[----:B------:R-:W-:Y:S01]  /*13270*/  IMAD R2, R2, UR6, RZ ;  /* 0x0000000602027c24 */ /* 0x000fe2000f8e02ff */
[----:B------:R-:W-:Y:S01]  /*13280*/  ISETP.LT.AND P5, PT, R10, UR15, !P0 ;  /* 0x0000000f0a007c0c */ /* 0x000fe2000c7a1270 */
[----:B------:R-:W-:Y:S01]  /*13290*/  IMAD R19, R6, UR6, RZ ;  /* 0x0000000606137c24 */ /* 0x000fe2000f8e02ff */
[C---:B------:R-:W-:Y:S01]  /*132a0*/  ISETP.LT.AND P3, PT, R5.reuse, UR15, !P0 ;  /* 0x0000000f05007c0c */ /* 0x040fe2000c761270 */
[----:B------:R-:W-:Y:S01]  /*132b0*/  IMAD R5, R5, UR6, RZ ;  /* 0x0000000605057c24 */ /* 0x000fe2000f8e02ff */
[-C--:B------:R-:W-:Y:S01]  /*132c0*/  IADD3 R10, P6, PT, R11, R8.reuse, RZ ;  /* 0x000000080b0a7210 */ /* 0x080fe20007fde0ff */
[----:B------:R-:W-:Y:S01]  /*132d0*/  IMAD R20, R22, UR6, RZ ;  /* 0x0000000616147c24 */ /* 0x000fe2000f8e02ff */
[----:B0-----:R-:W-:-:S02]  /*132e0*/  IADD3 R12, P1, PT, R2, R8, RZ ;  /* 0x00000008020c7210 */ /* 0x001fc40007f3e0ff */
[-C--:B------:R-:W-:Y:S02]  /*132f0*/  LEA.HI.X.SX32 R11, R11, R3.reuse, 0x1, P6 ;  /* 0x000000030b0b7211 */ /* 0x080fe400030f0eff */
[-C--:B------:R-:W-:Y:S02]  /*13300*/  IADD3 R14, P2, PT, R5, R8.reuse, RZ ;  /* 0x00000008050e7210 */ /* 0x080fe40007f5e0ff */
[-C--:B------:R-:W-:Y:S02]  /*13310*/  IADD3 R16, P6, PT, R19, R8.reuse, RZ ;  /* 0x0000000813107210 */ /* 0x080fe40007fde0ff */
[-C--:B------:R-:W-:Y:S02]  /*13320*/  LEA.HI.X.SX32 R13, R2, R3.reuse, 0x1, P1 ;  /* 0x00000003020d7211 */ /* 0x080fe400008f0eff */
[----:B------:R-:W-:Y:S01]  /*13330*/  IADD3 R18, P1, PT, R20, R8, RZ ;  /* 0x0000000814127210 */ /* 0x000fe20007f3e0ff */
[----:B------:R-:W-:Y:S01]  /*13340*/  IMAD R23, R21, UR6, RZ ;  /* 0x0000000615177c24 */ /* 0x000fe2000f8e02ff */
[----:B------:R-:W-:-:S02]  /*13350*/  LEA.HI.X.SX32 R15, R5, R3, 0x1, P2 ;  /* 0x00000003050f7211 */ /* 0x000fc400010f0eff */
[-C--:B------:R-:W-:Y:S02]  /*13360*/  LEA.HI.X.SX32 R17, R19, R3.reuse, 0x1, P6 ;  /* 0x0000000313117211 */ /* 0x080fe400030f0eff */
[----:B------:R-:W-:Y:S02]  /*13370*/  ISETP.LT.AND P2, PT, R6, UR15, !P0 ;  /* 0x0000000f06007c0c */ /* 0x000fe4000c741270 */
[----:B------:R-:W-:Y:S02]  /*13380*/  LEA.HI.X.SX32 R19, R20, R3, 0x1, P1 ;  /* 0x0000000314137211 */ /* 0x000fe400008f0eff */
[----:B------:R-:W-:Y:S02]  /*13390*/  ISETP.LT.AND P1, PT, R22, UR15, !P0 ;  /* 0x0000000f16007c0c */ /* 0x000fe4000c721270 */
[----:B------:R-:W-:Y:S02]  /*133a0*/  ISETP.LT.AND P0, PT, R21, UR15, !P0 ;  /* 0x0000000f15007c0c */ /* 0x000fe4000c701270 */
[----:B------:R-:W-:-:S02]  /*133b0*/  IADD3 R2, P6, PT, R23, R8, RZ ;  /* 0x0000000817027210 */ /* 0x000fc40007fde0ff */
[----:B------:R-:W-:Y:S02]  /*133c0*/  PRMT R5, R4, 0x7772, RZ ;  /* 0x0000777204057816 */ /* 0x000fe400000000ff */
[----:B------:R-:W-:Y:S02]  /*133d0*/  PRMT R21, R0, 0x7772, RZ ;  /* 0x0000777200157816 */ /* 0x000fe400000000ff */
[----:B------:R-:W-:Y:S02]  /*133e0*/  PRMT R9, R9, 0x7773, RZ ;  /* 0x0000777309097816 */ /* 0x000fe400000000ff */
[----:B------:R-:W-:Y:S02]  /*133f0*/  LEA.HI.X.SX32 R3, R23, R3, 0x1, P6 ;  /* 0x0000000317037211 */ /* 0x000fe400030f0eff */
[----:B------:R-:W-:Y:S01]  /*13400*/  PRMT R7, R7, 0x7773, RZ ;  /* 0x0000777307077816 */ /* 0x000fe200000000ff */
[----:B------:R0:W-:Y:S01]  /*13410*/  @P5 STG.E.U8 desc[UR8][R10.64], R5 ;  /* 0x000000050a005986 */ /* 0x0001e2000c101108 */
[----:B------:R-:W-:-:S03]  /*13420*/  PRMT R23, R4, 0x7773, RZ ;  /* 0x0000777304177816 */ /* 0x000fc600000000ff */
[----:B------:R0:W-:Y:S04]  /*13430*/  @P4 STG.E.U8 desc[UR8][R12.64], R21 ;  /* 0x000000150c004986 */ /* 0x0001e8000c101108 */
[----:B------:R0:W-:Y:S04]  /*13440*/  @P3 STG.E.U8 desc[UR8][R14.64], R9 ;  /* 0x000000090e003986 */ /* 0x0001e8000c101108 */
[----:B------:R0:W-:Y:S01]  /*13450*/  @P2 STG.E.U8 desc[UR8][R16.64], R7 ;  /* 0x0000000710002986 */ /* 0x0001e2000c101108 */
[----:B------:R-:W-:-:S03]  /*13460*/  PRMT R25, R0, 0x7773, RZ ;  /* 0x0000777300197816 */ /* 0x000fc600000000ff */
[----:B------:R0:W-:Y:S01]  /*13470*/  @P1 STG.E.U8 desc[UR8][R18.64], R23 ;  /* 0x0000001712001986 */ /* 0x0001e2000c101108 */
[----:B------:R-:W-:Y:S05]  /*13480*/  @!P0 EXIT ;  /* 0x000000000000894d */ /* 0x000fea0003800000 */
[----:B------:R-:W-:Y:S01]  /*13490*/  STG.E.U8 desc[UR8][R2.64], R25 ;  /* 0x0000001902007986 */ /* 0x000fe2000c101108 */
[----:B------:R-:W-:Y:S05]  /*134a0*/  EXIT ;  /* 0x000000000000794d */ /* 0x000fea0003800000 */
.L_x_3:
[----:B------:R-:W-:-:S00]  /*134b0*/  BRA `(.L_x_3) ;  /* 0xfffffffc00fc7947 */ /* 0x000fc0000383ffff */
[----:B------:R-:W-:-:S00]  /*134c0*/  NOP ;  /* 0x0000000000007918 */ /* 0x000fc00000000000 */
        /* <DEDUP_REMOVED lines=11> */
.L_x_4:


//--------------------- .nv.shared.matmul_kernel  --------------------------
	.section	.nv.shared.matmul_kernel,"aw",@nobits
	.sectionflags	@""
	.align	16
	.zero		1024


//--------------------- .nv.shared.reserved.0     --------------------------
	.section	.nv.shared.reserved.0,"aw",@nobits
	.weak		__nv_reservedSMEM_offset_0_alias
	.size		__nv_reservedSMEM_offset_0_alias, 0, 64
	.other		__nv_reservedSMEM_offset_0_alias,@"STO_CUDA_RESERVED_SHARED STV_DEFAULT"
__nv_reservedSMEM_offset_0_alias:
	.zero		0
	.zero		64


//--------------------- .nv.constant0.matmul_kernel --------------------------
	.section	.nv.constant0.matmul_kernel,"a",@progbits
	.sectionflags	@""
	.align	4
.nv.constant0.matmul_kernel:
	.zero		976


//--------------------- SYMBOLS --------------------------

	.type		.nv.reservedSmem.offset0,@object
	.size		.nv.reservedSmem.offset0,0x4
	.type		.nv.reservedSmem.cap,@object
	.size		.nv.reservedSmem.cap,0x4
